	.target	sm_80

	.elftype	@"ET_EXEC"


//--------------------- .note.nv.tkinfo           --------------------------
	.section	.note.nv.tkinfo,"",@"SHT_NOTE"
	.sectionflags	@"SHF_NOTE_NV_TKINFO"
	.tkinfo
        /*0018*/ 	.word	0x00000002
        /*0030*/ 	.string	""
        /*0030*/ 	.string	"ptxas"
        /*0030*/ 	.string	"Cuda compilation tools, release 13.0, V13.0.88"
        /*0030*/ 	.string	"Build cuda_13.0.r13.0/compiler.36424714_0"
        /*0030*/ 	.string	"-v  -suppress-debug-info  -lineinfo  -arch sm_80 "



//--------------------- .note.nv.cuinfo           --------------------------
	.section	.note.nv.cuinfo,"",@"SHT_NOTE"
	.sectionflags	@"SHF_NOTE_NV_CUINFO"
        /*0018*/ 	.short	0x0002
        /*001a*/ 	.short	0x0050
        /*001c*/ 	.short	0x0082
	.zero		2


//--------------------- .nv.info                  --------------------------
	.section	.nv.info,"",@"SHT_CUDA_INFO"
	.align	4


	//----- nvinfo : EIATTR_REGCOUNT
	.align		4
        /*0000*/ 	.byte	0x04, 0x2f
        /*0002*/ 	.short	(.L_1 - .L_0)
	.align		4
.L_0:
        /*0004*/ 	.word	index@(matmul_kernel)
        /*0008*/ 	.word	0x000000ff


	//----- nvinfo : EIATTR_FRAME_SIZE
	.align		4
.L_1:
        /*000c*/ 	.byte	0x04, 0x11
        /*000e*/ 	.short	(.L_3 - .L_2)
	.align		4
.L_2:
        /*0010*/ 	.word	index@(matmul_kernel)
        /*0014*/ 	.word	0x000015f0


	//----- nvinfo : EIATTR_MIN_STACK_SIZE
	.align		4
.L_3:
        /*0018*/ 	.byte	0x04, 0x12
        /*001a*/ 	.short	(.L_5 - .L_4)
	.align		4
.L_4:
        /*001c*/ 	.word	index@(matmul_kernel)
        /*0020*/ 	.word	0x000015f0
.L_5:


//--------------------- .nv.info.matmul_kernel    --------------------------
	.section	.nv.info.matmul_kernel,"",@"SHT_CUDA_INFO"
	.sectionflags	@""
	.align	4


	//----- nvinfo : EIATTR_CUDA_API_VERSION
	.align		4
        /*0000*/ 	.byte	0x04, 0x37
        /*0002*/ 	.short	(.L_7 - .L_6)
.L_6:
        /*0004*/ 	.word	0x00000082


	//----- nvinfo : EIATTR_SW2861232_WAR
	.align		4
.L_7:
        /*0008*/ 	.byte	0x01, 0x35
	.zero		2


	//----- nvinfo : EIATTR_PARAM_CBANK
	.align		4
        /*000c*/ 	.byte	0x04, 0x0a
        /*000e*/ 	.short	(.L_9 - .L_8)
	.align		4
.L_8:
        /*0010*/ 	.word	index@(.nv.constant0.matmul_kernel)
        /*0014*/ 	.short	0x0160
        /*0016*/ 	.short	0x0050


	//----- nvinfo : EIATTR_CBANK_PARAM_SIZE
	.align		4
.L_9:
        /*0018*/ 	.byte	0x03, 0x19
        /*001a*/ 	.short	0x0050


	//----- nvinfo : EIATTR_KPARAM_INFO
	.align		4
        /*001c*/ 	.byte	0x04, 0x17
        /*001e*/ 	.short	(.L_11 - .L_10)
.L_10:
        /*0020*/ 	.word	0x00000000
        /*0024*/ 	.short	0x000d
        /*0026*/ 	.short	0x0048
        /*0028*/ 	.byte	0x00, 0xf4, 0x21, 0x00


	//----- nvinfo : EIATTR_KPARAM_INFO
	.align		4
.L_11:
        /*002c*/ 	.byte	0x04, 0x17
        /*002e*/ 	.short	(.L_13 - .L_12)
.L_12:
        /*0030*/ 	.word	0x00000000
        /*0034*/ 	.short	0x000c
        /*0036*/ 	.short	0x0040
        /*0038*/ 	.byte	0x00, 0xf4, 0x21, 0x00


	//----- nvinfo : EIATTR_KPARAM_INFO
	.align		4
.L_13:
        /*003c*/ 	.byte	0x04, 0x17
        /*003e*/ 	.short	(.L_15 - .L_14)
.L_14:
        /*0040*/ 	.word	0x00000000
        /*0044*/ 	.short	0x000b
        /*0046*/ 	.short	0x0038
        /*0048*/ 	.byte	0x00, 0xf0, 0x11, 0x00


	//----- nvinfo : EIATTR_KPARAM_INFO
	.align		4
.L_15:
        /*004c*/ 	.byte	0x04, 0x17
        /*004e*/ 	.short	(.L_17 - .L_16)
.L_16:
        /*0050*/ 	.word	0x00000000
        /*0054*/ 	.short	0x000a
        /*0056*/ 	.short	0x0034
        /*0058*/ 	.byte	0x00, 0xf0, 0x11, 0x00


	//----- nvinfo : EIATTR_KPARAM_INFO
	.align		4
.L_17:
        /*005c*/ 	.byte	0x04, 0x17
        /*005e*/ 	.short	(.L_19 - .L_18)
.L_18:
        /*0060*/ 	.word	0x00000000
        /*0064*/ 	.short	0x0009
        /*0066*/ 	.short	0x0030
        /*0068*/ 	.byte	0x00, 0xf0, 0x11, 0x00


	//----- nvinfo : EIATTR_KPARAM_INFO
	.align		4
.L_19:
        /*006c*/ 	.byte	0x04, 0x17
        /*006e*/ 	.short	(.L_21 - .L_20)
.L_20:
        /*0070*/ 	.word	0x00000000
        /*0074*/ 	.short	0x0008
        /*0076*/ 	.short	0x002c
        /*0078*/ 	.byte	0x00, 0xf0, 0x11, 0x00


	//----- nvinfo : EIATTR_KPARAM_INFO
	.align		4
.L_21:
        /*007c*/ 	.byte	0x04, 0x17
        /*007e*/ 	.short	(.L_23 - .L_22)
.L_22:
        /*0080*/ 	.word	0x00000000
        /*0084*/ 	.short	0x0007
        /*0086*/ 	.short	0x0028
        /*0088*/ 	.byte	0x00, 0xf0, 0x11, 0x00


	//----- nvinfo : EIATTR_KPARAM_INFO
	.align		4
.L_23:
        /*008c*/ 	.byte	0x04, 0x17
        /*008e*/ 	.short	(.L_25 - .L_24)
.L_24:
        /*0090*/ 	.word	0x00000000
        /*0094*/ 	.short	0x0006
        /*0096*/ 	.short	0x0024
        /*0098*/ 	.byte	0x00, 0xf0, 0x11, 0x00


	//----- nvinfo : EIATTR_KPARAM_INFO
	.align		4
.L_25:
        /*009c*/ 	.byte	0x04, 0x17
        /*009e*/ 	.short	(.L_27 - .L_26)
.L_26:
        /*00a0*/ 	.word	0x00000000
        /*00a4*/ 	.short	0x0005
        /*00a6*/ 	.short	0x0020
        /*00a8*/ 	.byte	0x00, 0xf0, 0x11, 0x00


	//----- nvinfo : EIATTR_KPARAM_INFO
	.align		4
.L_27:
        /*00ac*/ 	.byte	0x04, 0x17
        /*00ae*/ 	.short	(.L_29 - .L_28)
.L_28:
        /*00b0*/ 	.word	0x00000000
        /*00b4*/ 	.short	0x0004
        /*00b6*/ 	.short	0x001c
        /*00b8*/ 	.byte	0x00, 0xf0, 0x11, 0x00


	//----- nvinfo : EIATTR_KPARAM_INFO
	.align		4
.L_29:
        /*00bc*/ 	.byte	0x04, 0x17
        /*00be*/ 	.short	(.L_31 - .L_30)
.L_30:
        /*00c0*/ 	.word	0x00000000
        /*00c4*/ 	.short	0x0003
        /*00c6*/ 	.short	0x0018
        /*00c8*/ 	.byte	0x00, 0xf0, 0x11, 0x00


	//----- nvinfo : EIATTR_KPARAM_INFO
	.align		4
.L_31:
        /*00cc*/ 	.byte	0x04, 0x17
        /*00ce*/ 	.short	(.L_33 - .L_32)
.L_32:
        /*00d0*/ 	.word	0x00000000
        /*00d4*/ 	.short	0x0002
        /*00d6*/ 	.short	0x0010
        /*00d8*/ 	.byte	0x00, 0xf4, 0x21, 0x00


	//----- nvinfo : EIATTR_KPARAM_INFO
	.align		4
.L_33:
        /*00dc*/ 	.byte	0x04, 0x17
        /*00de*/ 	.short	(.L_35 - .L_34)
.L_34:
        /*00e0*/ 	.word	0x00000000
        /*00e4*/ 	.short	0x0001
        /*00e6*/ 	.short	0x0008
        /*00e8*/ 	.byte	0x00, 0xf4, 0x21, 0x00


	//----- nvinfo : EIATTR_KPARAM_INFO
	.align		4
.L_35:
        /*00ec*/ 	.byte	0x04, 0x17
        /*00ee*/ 	.short	(.L_37 - .L_36)
.L_36:
        /*00f0*/ 	.word	0x00000000
        /*00f4*/ 	.short	0x0000
        /*00f6*/ 	.short	0x0000
        /*00f8*/ 	.byte	0x00, 0xf4, 0x21, 0x00


	//----- nvinfo : EIATTR_MAXREG_COUNT
	.align		4
.L_37:
        /*00fc*/ 	.byte	0x03, 0x1b
        /*00fe*/ 	.short	0x00ff


	//----- nvinfo : EIATTR_NUM_BARRIERS
	.align		4
        /*0100*/ 	.byte	0x02, 0x4c
        /*0102*/ 	.byte	0x01
	.zero		1


	//----- nvinfo : EIATTR_ANNOTATIONS
	.align		4
        /*0104*/ 	.byte	0x04, 0x55
        /*0106*/ 	.short	(.L_39 - .L_38)


	//   ....[0]....
.L_38:
        /*0108*/ 	.word	0x00000001
        /*010c*/ 	.byte	0xa0, 0x06, 0x00, 0x00, 0x01, 0x00, 0x00, 0x00, 0x20, 0x07, 0x00, 0x00, 0x01, 0x00, 0x00, 0x00
        /* <DEDUP_REMOVED lines=2380> */
        /*95dc*/ 	.byte	0x80, 0x2a, 0x03, 0x00, 0x01, 0x00, 0x00, 0x00, 0xa0, 0x2a, 0x03, 0x00


	//----- nvinfo : EIATTR_MERCURY_ISA_VERSION
	.align		4
.L_39:
        /*95e8*/ 	.byte	0x03, 0x5f
        /*95ea*/ 	.short	0x0000


	//----- nvinfo : EIATTR_EXIT_INSTR_OFFSETS
	.align		4
        /*95ec*/ 	.byte	0x04, 0x1c
        /*95ee*/ 	.short	(.L_41 - .L_40)


	//   ....[0]....
.L_40:
        /*95f0*/ 	.word	0x00032c30


	//   ....[1]....
        /*95f4*/ 	.word	0x00032c50


	//----- nvinfo : EIATTR_REQNTID
	.align		4
.L_41:
        /*95f8*/ 	.byte	0x04, 0x10
        /*95fa*/ 	.short	(.L_43 - .L_42)
.L_42:
        /*95fc*/ 	.word	0x00000040
        /*9600*/ 	.word	0x00000001
        /*9604*/ 	.word	0x00000001
.L_43:


//--------------------- .nv.callgraph             --------------------------
	.section	.nv.callgraph,"",@"SHT_CUDA_CALLGRAPH"
	.align	4
	.sectionentsize	8
	.align		4
        /*0000*/ 	.word	0x00000000
	.align		4
        /*0004*/ 	.word	0xffffffff
	.align		4
        /*0008*/ 	.word	0x00000000
	.align		4
        /*000c*/ 	.word	0xfffffffe
	.align		4
        /*0010*/ 	.word	0x00000000
	.align		4
        /*0014*/ 	.word	0xfffffffd
	.align		4
        /*0018*/ 	.word	0x00000000
	.align		4
        /*001c*/ 	.word	0xfffffffc


//--------------------- .nv.rel.action            --------------------------
	.section	.nv.rel.action,"",@"SHT_CUDA_RELOCINFO"
	.align	8
	.sectionentsize	8
        /*0000*/ 	.byte	0x73, 0x00, 0x00, 0x00, 0x00, 0x00, 0x00, 0x00, 0x00, 0x00, 0x00, 0x11, 0x25, 0x00, 0x05, 0x36


//--------------------- .nv.constant0.matmul_kernel --------------------------
	.section	.nv.constant0.matmul_kernel,"a",@progbits
	.sectionflags	@""
	.align	4
.nv.constant0.matmul_kernel:
	.zero		432


//--------------------- .text.matmul_kernel       --------------------------
	.section	.text.matmul_kernel,"ax",@progbits
	.sectioninfo	@"SHI_REGISTERS=255"
	.align	128
        .global         matmul_kernel
        .type           matmul_kernel,@function
        .size           matmul_kernel,(.L_x_3 - matmul_kernel)
        .other          matmul_kernel,@"STO_CUDA_ENTRY STV_DEFAULT"
matmul_kernel:
.text.matmul_kernel:
[----:B------:R-:W-:Y:S02]  /*0000*/  IMAD.MOV.U32 R1, RZ, RZ, c[0x0][0x28] ;  /* 0x00000a00ff017624 */ /* 0x000fe400078e00ff */
[----:B------:R-:W-:Y:S01]  /*0010*/  IMAD.MOV.U32 R0, RZ, RZ, c[0x0][0x17c] ;  /* 0x00005f00ff007624 */ /* 0x000fe200078e00ff */
[----:B------:R-:W1:Y:S01]  /*0020*/  S2R R7, SR_CTAID.X ;  /* 0x0000000000077919 */ /* 0x000e620000002500 */
[----:B------:R-:W-:Y:S01]  /*0030*/  IMAD.MOV.U32 R252, RZ, RZ, c[0x0][0x180] ;  /* 0x00006000fffc7624 */ /* 0x000fe200078e00ff */
[----:B------:R-:W-:Y:S01]  /*0040*/  IADD3 R1, R1, -0x15f0, RZ ;  /* 0xffffea1001017810 */ /* 0x000fe20007ffe0ff */
[----:B------:R-:W-:Y:S01]  /*0050*/  ULDC.64 UR8, c[0x0][0x118] ;  /* 0x0000460000087ab9 */ /* 0x000fe20000000a00 */
[----:B------:R-:W-:Y:S02]  /*0060*/  IADD3 R0, R0, 0x3f, RZ ;  /* 0x0000003f00007810 */ /* 0x000fe40007ffe0ff */
[C---:B------:R-:W-:Y:S02]  /*0070*/  IADD3 R194, R252.reuse, -0x1a, RZ ;  /* 0xffffffe6fcc27810 */ /* 0x040fe40007ffe0ff */
[----:B------:R-:W-:Y:S02]  /*0080*/  SHF.R.S32.HI R3, RZ, 0x1f, R0 ;  /* 0x0000001fff037819 */ /* 0x000fe40000011400 */
[----:B------:R-:W-:-:S02]  /*0090*/  IADD3 R195, R252, -0x1e, RZ ;  /* 0xffffffe2fcc37810 */ /* 0x000fc40007ffe0ff */
[----:B------:R-:W-:Y:S02]  /*00a0*/  LEA.HI R3, R3, R0, RZ, 0x6 ;  /* 0x0000000003037211 */ /* 0x000fe400078f30ff */
[C---:B------:R-:W-:Y:S02]  /*00b0*/  IADD3 R202, R252.reuse, -0x3, RZ ;  /* 0xfffffffdfcca7810 */ /* 0x040fe40007ffe0ff */
[----:B------:R-:W-:Y:S02]  /*00c0*/  SHF.R.S32.HI R3, RZ, 0x6, R3 ;  /* 0x00000006ff037819 */ /* 0x000fe40000011403 */
[C---:B------:R-:W-:Y:S02]  /*00d0*/  IADD3 R210, R252.reuse, -0x7, RZ ;  /* 0xfffffff9fcd27810 */ /* 0x040fe40007ffe0ff */
[----:B------:R-:W-:Y:S02]  /*00e0*/  SHF.L.U32 R4, R3, 0x3, RZ ;  /* 0x0000000303047819 */ /* 0x000fe400000006ff */
[----:B------:R-:W-:-:S02]  /*00f0*/  IADD3 R218, R252, -0xb, RZ ;  /* 0xfffffff5fcda7810 */ /* 0x000fc40007ffe0ff */
[-C--:B------:R-:W-:Y:S02]  /*0100*/  IABS R5, R4.reuse ;  /* 0x0000000400057213 */ /* 0x080fe40000000000 */
[----:B-1----:R-:W-:Y:S02]  /*0110*/  IABS R8, R7 ;  /* 0x0000000700087213 */ /* 0x002fe40000000000 */
[----:B------:R-:W1:Y:S01]  /*0120*/  I2F.RP R0, R5 ;  /* 0x0000000500007306 */ /* 0x000e620000209400 */
[----:B------:R-:W-:Y:S02]  /*0130*/  IABS R10, R4 ;  /* 0x00000004000a7213 */ /* 0x000fe40000000000 */
[C---:B------:R-:W-:Y:S02]  /*0140*/  IADD3 R226, R252.reuse, -0xf, RZ ;  /* 0xfffffff1fce27810 */ /* 0x040fe40007ffe0ff */
[C---:B------:R-:W-:Y:S02]  /*0150*/  IADD3 R234, R252.reuse, -0x13, RZ ;  /* 0xffffffedfcea7810 */ /* 0x040fe40007ffe0ff */
[----:B------:R-:W-:Y:S01]  /*0160*/  IADD3 R242, R252, -0x17, RZ ;  /* 0xffffffe9fcf27810 */ /* 0x000fe20007ffe0ff */
[----:B-1----:R-:W1:Y:S02]  /*0170*/  MUFU.RCP R0, R0 ;  /* 0x0000000000007308 */ /* 0x002e640000001000 */
[----:B-1----:R-:W-:Y:S01]  /*0180*/  IADD3 R2, R0, 0xffffffe, RZ ;  /* 0x0ffffffe00027810 */ /* 0x002fe20007ffe0ff */
[----:B------:R-:W-:Y:S01]  /*0190*/  IMAD.MOV R0, RZ, RZ, -R10 ;  /* 0x000000ffff007224 */ /* 0x000fe200078e0a0a */
[----:B------:R-:W-:-:S04]  /*01a0*/  IABS R10, c[0x0][0x178] ;  /* 0x00005e00000a7a13 */ /* 0x000fc80000000000 */
[----:B------:R1:W2:Y:S02]  /*01b0*/  F2I.FTZ.U32.TRUNC.NTZ R3, R2 ;  /* 0x0000000200037305 */ /* 0x0002a4000021f000 */
[----:B-1----:R-:W-:Y:S01]  /*01c0*/  MOV R2, RZ ;  /* 0x000000ff00027202 */ /* 0x002fe20000000f00 */
[----:B--2---:R-:W-:-:S04]  /*01d0*/  IMAD.MOV R6, RZ, RZ, -R3 ;  /* 0x000000ffff067224 */ /* 0x004fc800078e0a03 */
[----:B------:R-:W-:Y:S02]  /*01e0*/  IMAD R9, R6, R5, RZ ;  /* 0x0000000506097224 */ /* 0x000fe400078e02ff */
[----:B------:R-:W-:Y:S02]  /*01f0*/  IMAD.MOV.U32 R6, RZ, RZ, R8 ;  /* 0x000000ffff067224 */ /* 0x000fe400078e0008 */
[----:B------:R-:W-:-:S06]  /*0200*/  IMAD.HI.U32 R3, R3, R9, R2 ;  /* 0x0000000903037227 */ /* 0x000fcc00078e0002 */
[----:B------:R-:W-:-:S04]  /*0210*/  IMAD.HI.U32 R3, R3, R6, RZ ;  /* 0x0000000603037227 */ /* 0x000fc800078e00ff */
[----:B------:R-:W-:-:S05]  /*0220*/  IMAD R0, R3, R0, R6 ;  /* 0x0000000003007224 */ /* 0x000fca00078e0206 */
[----:B------:R-:W-:-:S13]  /*0230*/  ISETP.GT.U32.AND P1, PT, R5, R0, PT ;  /* 0x000000000500720c */ /* 0x000fda0003f24070 */
[----:B------:R-:W-:Y:S01]  /*0240*/  @!P1 IMAD.IADD R0, R0, 0x1, -R5 ;  /* 0x0000000100009824 */ /* 0x000fe200078e0a05 */
[----:B------:R-:W-:Y:S02]  /*0250*/  @!P1 IADD3 R3, R3, 0x1, RZ ;  /* 0x0000000103039810 */ /* 0x000fe40007ffe0ff */
[----:B------:R-:W-:Y:S02]  /*0260*/  ISETP.NE.AND P1, PT, R4, RZ, PT ;  /* 0x000000ff0400720c */ /* 0x000fe40003f25270 */
[----:B------:R-:W-:Y:S02]  /*0270*/  ISETP.GE.U32.AND P0, PT, R0, R5, PT ;  /* 0x000000050000720c */ /* 0x000fe40003f06070 */
[----:B------:R-:W-:-:S04]  /*0280*/  LOP3.LUT R0, R7, R4, RZ, 0x3c, !PT ;  /* 0x0000000407007212 */ /* 0x000fc800078e3cff */
[----:B------:R-:W-:Y:S02]  /*0290*/  ISETP.GE.AND P2, PT, R0, RZ, PT ;  /* 0x000000ff0000720c */ /* 0x000fe40003f46270 */
[----:B------:R-:W-:-:S04]  /*02a0*/  MOV R0, c[0x0][0x178] ;  /* 0x00005e0000007a02 */ /* 0x000fc80000000f00 */
[----:B------:R-:W-:Y:S02]  /*02b0*/  IADD3 R0, R0, 0xff, RZ ;  /* 0x000000ff00007810 */ /* 0x000fe40007ffe0ff */
[----:B------:R-:W-:-:S05]  /*02c0*/  @P0 IADD3 R3, R3, 0x1, RZ ;  /* 0x0000000103030810 */ /* 0x000fca0007ffe0ff */
[----:B------:R-:W-:Y:S01]  /*02d0*/  IMAD.MOV.U32 R2, RZ, RZ, R3 ;  /* 0x000000ffff027224 */ /* 0x000fe200078e0003 */
[----:B------:R-:W-:-:S03]  /*02e0*/  SHF.R.S32.HI R3, RZ, 0x1f, R0 ;  /* 0x0000001fff037819 */ /* 0x000fc60000011400 */
[----:B------:R-:W-:Y:S01]  /*02f0*/  @!P2 IMAD.MOV R2, RZ, RZ, -R2 ;  /* 0x000000ffff02a224 */ /* 0x000fe200078e0a02 */
[----:B------:R-:W-:Y:S02]  /*0300*/  @!P1 LOP3.LUT R2, RZ, R4, RZ, 0x33, !PT ;  /* 0x00000004ff029212 */ /* 0x000fe400078e33ff */
[----:B------:R-:W-:Y:S02]  /*0310*/  LEA.HI R3, R3, R0, RZ, 0x8 ;  /* 0x0000000003037211 */ /* 0x000fe400078f40ff */
[----:B------:R-:W-:Y:S01]  /*0320*/  SHF.L.U32 R13, R2, 0x3, RZ ;  /* 0x00000003020d7819 */ /* 0x000fe200000006ff */
[----:B------:R-:W-:Y:S01]  /*0330*/  IMAD.MOV R2, RZ, RZ, -R2 ;  /* 0x000000ffff027224 */ /* 0x000fe200078e0a02 */
[----:B------:R-:W-:Y:S02]  /*0340*/  IABS R0, c[0x0][0x17c] ;  /* 0x00005f0000007a13 */ /* 0x000fe40000000000 */
[----:B------:R-:W-:Y:S01]  /*0350*/  LEA.HI.SX32 R3, R3, -R13, 0x18 ;  /* 0x8000000d03037211 */ /* 0x000fe200078fc2ff */
[----:B------:R-:W-:Y:S01]  /*0360*/  IMAD R8, R4, R2, R7 ;  /* 0x0000000204087224 */ /* 0x000fe200078e0207 */
[----:B------:R-:W-:Y:S01]  /*0370*/  MOV R2, RZ ;  /* 0x000000ff00027202 */ /* 0x000fe20000000f00 */
[----:B------:R-:W1:Y:S01]  /*0380*/  I2F.RP R7, R0 ;  /* 0x0000000000077306 */ /* 0x000e620000209400 */
[----:B------:R-:W-:-:S02]  /*0390*/  IMNMX R11, R3, 0x8, PT ;  /* 0x00000008030b7817 */ /* 0x000fc40003800200 */
[----:B------:R-:W-:Y:S02]  /*03a0*/  IABS R4, R8 ;  /* 0x0000000800047213 */ /* 0x000fe40000000000 */
[----:B------:R-:W-:-:S04]  /*03b0*/  IABS R9, R11 ;  /* 0x0000000b00097213 */ /* 0x000fc80000000000 */
[----:B------:R-:W2:Y:S08]  /*03c0*/  I2F.RP R5, R9 ;  /* 0x0000000900057306 */ /* 0x000eb00000209400 */
[----:B-1----:R-:W-:Y:S08]  /*03d0*/  MUFU.RCP R7, R7 ;  /* 0x0000000700077308 */ /* 0x002ff00000001000 */
[----:B--2---:R-:W1:Y:S02]  /*03e0*/  MUFU.RCP R5, R5 ;  /* 0x0000000500057308 */ /* 0x004e640000001000 */
[----:B-1----:R-:W-:-:S06]  /*03f0*/  IADD3 R3, R5, 0xffffffe, RZ ;  /* 0x0ffffffe05037810 */ /* 0x002fcc0007ffe0ff */
[----:B------:R-:W1:Y:S02]  /*0400*/  F2I.FTZ.U32.TRUNC.NTZ R3, R3 ;  /* 0x0000000300037305 */ /* 0x000e64000021f000 */
[----:B-1----:R-:W-:-:S04]  /*0410*/  IMAD.MOV R6, RZ, RZ, -R3 ;  /* 0x000000ffff067224 */ /* 0x002fc800078e0a03 */
[----:B------:R-:W-:Y:S01]  /*0420*/  IMAD R5, R6, R9, RZ ;  /* 0x0000000906057224 */ /* 0x000fe200078e02ff */
[----:B------:R-:W-:-:S03]  /*0430*/  IABS R6, R11 ;  /* 0x0000000b00067213 */ /* 0x000fc60000000000 */
[----:B------:R-:W-:-:S04]  /*0440*/  IMAD.HI.U32 R3, R3, R5, R2 ;  /* 0x0000000503037227 */ /* 0x000fc800078e0002 */
[----:B------:R-:W-:Y:S02]  /*0450*/  IMAD.MOV R5, RZ, RZ, -R6 ;  /* 0x000000ffff057224 */ /* 0x000fe400078e0a06 */
[----:B------:R-:W-:-:S04]  /*0460*/  IMAD.HI.U32 R3, R3, R4, RZ ;  /* 0x0000000403037227 */ /* 0x000fc800078e00ff */
[----:B------:R-:W-:Y:S02]  /*0470*/  IMAD.MOV.U32 R2, RZ, RZ, R10 ;  /* 0x000000ffff027224 */ /* 0x000fe400078e000a */
[----:B------:R-:W-:Y:S01]  /*0480*/  IMAD R4, R3, R5, R4 ;  /* 0x0000000503047224 */ /* 0x000fe200078e0204 */
[----:B------:R-:W-:Y:S01]  /*0490*/  IADD3 R5, R7, 0xffffffe, RZ ;  /* 0x0ffffffe07057810 */ /* 0x000fe20007ffe0ff */
[----:B------:R-:W1:Y:S03]  /*04a0*/  I2F.RP R6, R2 ;  /* 0x0000000200067306 */ /* 0x000e660000209400 */
[----:B------:R-:W-:-:S05]  /*04b0*/  ISETP.GT.U32.AND P1, PT, R9, R4, PT ;  /* 0x000000040900720c */ /* 0x000fca0003f24070 */
[----:B------:R-:W-:Y:S08]  /*04c0*/  F2I.FTZ.U32.TRUNC.NTZ R5, R5 ;  /* 0x0000000500057305 */ /* 0x000ff0000021f000 */
[----:B------:R-:W-:Y:S01]  /*04d0*/  @!P1 IADD3 R4, R4, -R9, RZ ;  /* 0x8000000904049210 */ /* 0x000fe20007ffe0ff */
[----:B-1----:R-:W1:Y:S01]  /*04e0*/  MUFU.RCP R6, R6 ;  /* 0x0000000600067308 */ /* 0x002e620000001000 */
[----:B------:R-:W-:-:S02]  /*04f0*/  @!P1 IADD3 R3, R3, 0x1, RZ ;  /* 0x0000000103039810 */ /* 0x000fc40007ffe0ff */
[----:B------:R-:W-:Y:S02]  /*0500*/  ISETP.GE.U32.AND P0, PT, R4, R9, PT ;  /* 0x000000090400720c */ /* 0x000fe40003f06070 */
[----:B------:R-:W-:Y:S02]  /*0510*/  LOP3.LUT R4, R8, R11, RZ, 0x3c, !PT ;  /* 0x0000000b08047212 */ /* 0x000fe400078e3cff */
[----:B------:R-:W-:Y:S02]  /*0520*/  ISETP.NE.AND P1, PT, R11, RZ, PT ;  /* 0x000000ff0b00720c */ /* 0x000fe40003f25270 */
[----:B------:R-:W-:Y:S02]  /*0530*/  ISETP.GE.AND P2, PT, R4, RZ, PT ;  /* 0x000000ff0400720c */ /* 0x000fe40003f46270 */
[----:B------:R-:W-:-:S05]  /*0540*/  MOV R4, RZ ;  /* 0x000000ff00047202 */ /* 0x000fca0000000f00 */
[----:B------:R-:W-:Y:S02]  /*0550*/  @P0 IADD3 R3, R3, 0x1, RZ ;  /* 0x0000000103030810 */ /* 0x000fe40007ffe0ff */
[----:B-1----:R-:W-:-:S03]  /*0560*/  IADD3 R7, R6, 0xffffffe, RZ ;  /* 0x0ffffffe06077810 */ /* 0x002fc60007ffe0ff */
[----:B------:R-:W-:Y:S02]  /*0570*/  IMAD.MOV.U32 R6, RZ, RZ, R3 ;  /* 0x000000ffff067224 */ /* 0x000fe400078e0003 */
[----:B------:R-:W-:Y:S01]  /*0580*/  IMAD.MOV R3, RZ, RZ, -R5 ;  /* 0x000000ffff037224 */ /* 0x000fe200078e0a05 */
[----:B------:R-:W1:Y:S02]  /*0590*/  F2I.FTZ.U32.TRUNC.NTZ R7, R7 ;  /* 0x0000000700077305 */ /* 0x000e64000021f000 */
[----:B------:R-:W-:Y:S01]  /*05a0*/  @!P2 IADD3 R6, -R6, RZ, RZ ;  /* 0x000000ff0606a210 */ /* 0x000fe20007ffe1ff */
[----:B------:R-:W-:Y:S01]  /*05b0*/  IMAD R3, R3, R0, RZ ;  /* 0x0000000003037224 */ /* 0x000fe200078e02ff */
[----:B------:R-:W-:-:S03]  /*05c0*/  @!P1 LOP3.LUT R6, RZ, R11, RZ, 0x33, !PT ;  /* 0x0000000bff069212 */ /* 0x000fc600078e33ff */
[----:B------:R-:W-:Y:S01]  /*05d0*/  IMAD.HI.U32 R5, R5, R3, R4 ;  /* 0x0000000305057227 */ /* 0x000fe200078e0004 */
[----:B------:R-:W-:-:S03]  /*05e0*/  IADD3 R3, R252, -0x1, RZ ;  /* 0xfffffffffc037810 */ /* 0x000fc60007ffe0ff */
[----:B------:R-:W-:Y:S01]  /*05f0*/  IMAD.SHL.U32 R18, R6, 0x40, RZ ;  /* 0x0000004006127824 */ /* 0x000fe200078e00ff */
[----:B------:R-:W-:Y:S01]  /*0600*/  ISETP.GE.U32.AND P0, PT, R3, 0x7fffffc0, PT ;  /* 0x7fffffc00300780c */ /* 0x000fe20003f06070 */
[----:B------:R-:W-:Y:S01]  /*0610*/  IMAD.MOV R4, RZ, RZ, -R6 ;  /* 0x000000ffff047224 */ /* 0x000fe200078e0a06 */
[----:B------:R-:W-:Y:S02]  /*0620*/  MOV R6, RZ ;  /* 0x000000ff00067202 */ /* 0x000fe40000000f00 */
[----:B------:R-:W-:Y:S01]  /*0630*/  IABS R10, R18 ;  /* 0x00000012000a7213 */ /* 0x000fe20000000000 */
[----:B-1----:R-:W-:Y:S01]  /*0640*/  IMAD.MOV R9, RZ, RZ, -R7 ;  /* 0x000000ffff097224 */ /* 0x002fe200078e0a07 */
[C---:B------:R-:W-:Y:S01]  /*0650*/  IADD3 R118, R18.reuse, 0x2, RZ ;  /* 0x0000000212767810 */ /* 0x040fe20007ffe0ff */
[----:B------:R-:W-:Y:S01]  /*0660*/  IMAD R4, R11, R4, R8 ;  /* 0x000000040b047224 */ /* 0x000fe200078e0208 */
[C---:B------:R-:W-:Y:S01]  /*0670*/  IADD3 R120, R18.reuse, 0x1, RZ ;  /* 0x0000000112787810 */ /* 0x040fe20007ffe0ff */
[----:B------:R-:W-:Y:S01]  /*0680*/  IMAD.HI.U32 R3, R5, R10, RZ ;  /* 0x0000000a05037227 */ /* 0x000fe200078e00ff */
[C---:B------:R-:W-:Y:S01]  /*0690*/  IADD3 R116, R18.reuse, 0x3, RZ ;  /* 0x0000000312747810 */ /* 0x040fe20007ffe0ff */
[----:B------:R-:W-:Y:S01]  /*06a0*/  STL [R1+0x3c4], R18 ;  /* 0x0003c41201007387 */ /* 0x000fe20000100800 */
[----:B------:R-:W-:Y:S01]  /*06b0*/  IABS R12, R120 ;  /* 0x00000078000c7213 */ /* 0x000fe20000000000 */
[----:B------:R-:W-:Y:S01]  /*06c0*/  IMAD R9, R9, R2, RZ ;  /* 0x0000000209097224 */ /* 0x000fe200078e02ff */
[C---:B------:R-:W-:Y:S01]  /*06d0*/  IADD3 R110, R18.reuse, 0x6, RZ ;  /* 0x00000006126e7810 */ /* 0x040fe20007ffe0ff */
[----:B------:R-:W-:Y:S01]  /*06e0*/  IMAD.MOV R11, RZ, RZ, -R3 ;  /* 0x000000ffff0b7224 */ /* 0x000fe200078e0a03 */
[----:B------:R-:W-:Y:S01]  /*06f0*/  IADD3 R112, R18, 0x5, RZ ;  /* 0x0000000512707810 */ /* 0x000fe20007ffe0ff */
[----:B------:R-:W-:Y:S01]  /*0700*/  IMAD.HI.U32 R3, R7, R9, R6 ;  /* 0x0000000907037227 */ /* 0x000fe200078e0006 */
[----:B------:R-:W-:Y:S01]  /*0710*/  IABS R6, R118 ;  /* 0x0000007600067213 */ /* 0x000fe20000000000 */
[----:B------:R-:W-:Y:S01]  /*0720*/  STL [R1+0xe38], R120 ;  /* 0x000e387801007387 */ /* 0x000fe20000100800 */
[----:B------:R-:W-:Y:S01]  /*0730*/  IABS R19, R110 ;  /* 0x0000006e00137213 */ /* 0x000fe20000000000 */
[----:B------:R-:W-:Y:S01]  /*0740*/  IMAD R7, R0, R11, R10 ;  /* 0x0000000b00077224 */ /* 0x000fe200078e020a */
[----:B------:R-:W-:Y:S01]  /*0750*/  IABS R15, R112 ;  /* 0x00000070000f7213 */ /* 0x000fe20000000000 */
[----:B------:R-:W-:Y:S01]  /*0760*/  IMAD.MOV.U32 R11, RZ, RZ, R6 ;  /* 0x000000ffff0b7224 */ /* 0x000fe200078e0006 */
[C---:B------:R-:W-:Y:S01]  /*0770*/  IADD3 R108, R18.reuse, 0x7, RZ ;  /* 0x00000007126c7810 */ /* 0x040fe20007ffe0ff */
[----:B------:R-:W-:Y:S01]  /*0780*/  IMAD.HI.U32 R8, R5, R12, RZ ;  /* 0x0000000c05087227 */ /* 0x000fe200078e00ff */
[----:B------:R-:W-:Y:S01]  /*0790*/  IADD3 R106, R18, 0x8, RZ ;  /* 0x00000008126a7810 */ /* 0x000fe20007ffe0ff */
[----:B------:R-:W-:Y:S01]  /*07a0*/  STL [R1+0xe34], R118 ;  /* 0x000e347601007387 */ /* 0x000fe20000100800 */
[----:B------:R-:W-:Y:S01]  /*07b0*/  IABS R21, R108 ;  /* 0x0000006c00157213 */ /* 0x000fe20000000000 */
[----:B------:R-:W-:Y:S01]  /*07c0*/  IMAD.IADD R4, R13, 0x1, R4 ;  /* 0x000000010d047824 */ /* 0x000fe200078e0204 */
[----:B------:R-:W-:Y:S01]  /*07d0*/  IABS R13, R116 ;  /* 0x00000074000d7213 */ /* 0x000fe20000000000 */
[C---:B------:R-:W-:Y:S01]  /*07e0*/  IMAD.HI.U32 R6, R5.reuse, R11, RZ ;  /* 0x0000000b05067227 */ /* 0x040fe200078e00ff */
[----:B------:R-:W-:Y:S01]  /*07f0*/  IADD3 R9, -R8, RZ, RZ ;  /* 0x000000ff08097210 */ /* 0x000fe20007ffe1ff */
[----:B------:R-:W-:Y:S01]  /*0800*/  STL [R1+0xe3c], R116 ;  /* 0x000e3c7401007387 */ /* 0x000fe20000100800 */
[----:B------:R-:W-:Y:S01]  /*0810*/  IABS R25, R106 ;  /* 0x0000006a00197213 */ /* 0x000fe20000000000 */
[----:B------:R-:W-:Y:S01]  /*0820*/  IMAD.MOV R10, RZ, RZ, -R6 ;  /* 0x000000ffff0a7224 */ /* 0x000fe200078e0a06 */
[C---:B------:R-:W-:Y:S01]  /*0830*/  IADD3 R101, R18.reuse, 0xb, RZ ;  /* 0x0000000b12657810 */ /* 0x040fe20007ffe0ff */
[----:B------:R-:W-:Y:S01]  /*0840*/  IMAD.HI.U32 R6, R5, R13, RZ ;  /* 0x0000000d05067227 */ /* 0x000fe200078e00ff */
[----:B------:R-:W-:-:S02]  /*0850*/  IADD3 R102, R18, 0xa, RZ ;  /* 0x0000000a12667810 */ /* 0x000fc40007ffe0ff */
[----:B------:R-:W-:Y:S01]  /*0860*/  IABS R29, R101 ;  /* 0x00000065001d7213 */ /* 0x000fe20000000000 */
[----:B------:R-:W-:Y:S01]  /*0870*/  IMAD R9, R0, R9, R12 ;  /* 0x0000000900097224 */ /* 0x000fe200078e020c */
[----:B------:R-:W-:Y:S01]  /*0880*/  IADD3 R12, -R6, RZ, RZ ;  /* 0x000000ff060c7210 */ /* 0x000fe20007ffe1ff */
[C---:B------:R-:W-:Y:S01]  /*0890*/  IMAD.HI.U32 R6, R5.reuse, R19, RZ ;  /* 0x0000001305067227 */ /* 0x040fe200078e00ff */
[----:B------:R-:W-:Y:S02]  /*08a0*/  IABS R23, R102 ;  /* 0x0000006600177213 */ /* 0x000fe40000000000 */
[----:B------:R-:W-:Y:S01]  /*08b0*/  IADD3 R100, R18, 0xc, RZ ;  /* 0x0000000c12647810 */ /* 0x000fe20007ffe0ff */
[----:B------:R-:W-:Y:S01]  /*08c0*/  IMAD R11, R0, R10, R11 ;  /* 0x0000000a000b7224 */ /* 0x000fe200078e020b */
[----:B------:R-:W-:Y:S01]  /*08d0*/  IADD3 R6, -R6, RZ, RZ ;  /* 0x000000ff06067210 */ /* 0x000fe20007ffe1ff */
[----:B------:R-:W-:Y:S01]  /*08e0*/  IMAD.HI.U32 R10, R5, R15, RZ ;  /* 0x0000000f050a7227 */ /* 0x000fe200078e00ff */
[----:B------:R-:W-:-:S02]  /*08f0*/  IABS R31, R100 ;  /* 0x00000064001f7213 */ /* 0x000fc40000000000 */
[C---:B------:R-:W-:Y:S01]  /*0900*/  IADD3 R99, R18.reuse, 0xd, RZ ;  /* 0x0000000d12637810 */ /* 0x040fe20007ffe0ff */
[----:B------:R-:W-:Y:S01]  /*0910*/  IMAD.MOV R10, RZ, RZ, -R10 ;  /* 0x000000ffff0a7224 */ /* 0x000fe200078e0a0a */
[----:B------:R-:W-:Y:S01]  /*0920*/  IADD3 R96, R18, 0x10, RZ ;  /* 0x0000001012607810 */ /* 0x000fe20007ffe0ff */
[----:B------:R-:W-:Y:S01]  /*0930*/  IMAD R19, R0, R6, R19 ;  /* 0x0000000600137224 */ /* 0x000fe200078e0213 */
[----:B------:R-:W-:Y:S01]  /*0940*/  IABS R33, R99 ;  /* 0x0000006300217213 */ /* 0x000fe20000000000 */
[C---:B------:R-:W-:Y:S01]  /*0950*/  IMAD.HI.U32 R6, R5.reuse, R21, RZ ;  /* 0x0000001505067227 */ /* 0x040fe200078e00ff */
[----:B------:R-:W-:Y:S02]  /*0960*/  IADD3 R98, R18, 0xf, RZ ;  /* 0x0000000f12627810 */ /* 0x000fe40007ffe0ff */
[----:B------:R-:W-:Y:S01]  /*0970*/  IABS R37, R96 ;  /* 0x0000006000257213 */ /* 0x000fe20000000000 */
[----:B------:R-:W-:Y:S01]  /*0980*/  IMAD R15, R0, R10, R15 ;  /* 0x0000000a000f7224 */ /* 0x000fe200078e020f */
[----:B------:R-:W-:Y:S01]  /*0990*/  IABS R35, R98 ;  /* 0x0000006200237213 */ /* 0x000fe20000000000 */
[----:B------:R-:W-:Y:S01]  /*09a0*/  IMAD.MOV R10, RZ, RZ, -R6 ;  /* 0x000000ffff0a7224 */ /* 0x000fe200078e0a06 */
[C---:B------:R-:W-:Y:S01]  /*09b0*/  IADD3 R94, R18.reuse, 0x11, RZ ;  /* 0x00000011125e7810 */ /* 0x040fe20007ffe0ff */
[----:B------:R-:W-:Y:S01]  /*09c0*/  IMAD.HI.U32 R6, R5, R25, RZ ;  /* 0x0000001905067227 */ /* 0x000fe200078e00ff */
[----:B------:R-:W-:-:S02]  /*09d0*/  IADD3 R92, R18, 0x12, RZ ;  /* 0x00000012125c7810 */ /* 0x000fc40007ffe0ff */
[----:B------:R-:W-:Y:S01]  /*09e0*/  IABS R41, R94 ;  /* 0x0000005e00297213 */ /* 0x000fe20000000000 */
[----:B------:R-:W-:Y:S01]  /*09f0*/  IMAD R13, R0, R12, R13 ;  /* 0x0000000c000d7224 */ /* 0x000fe200078e020d */
[----:B------:R-:W-:Y:S01]  /*0a00*/  IABS R45, R92 ;  /* 0x0000005c002d7213 */ /* 0x000fe20000000000 */
[----:B------:R-:W-:Y:S01]  /*0a10*/  IMAD.MOV R12, RZ, RZ, -R6 ;  /* 0x000000ffff0c7224 */ /* 0x000fe200078e0a06 */
[C---:B------:R-:W-:Y:S01]  /*0a20*/  IADD3 R88, R18.reuse, 0x15, RZ ;  /* 0x0000001512587810 */ /* 0x040fe20007ffe0ff */
        /* <DEDUP_REMOVED lines=18> */
[----:B------:R-:W-:Y:S01]  /*0b50*/  IADD3 R10, -R6, RZ, RZ ;  /* 0x000000ff060a7210 */ /* 0x000fe20007ffe1ff */
[----:B------:R-:W-:Y:S01]  /*0b60*/  IMAD.HI.U32 R6, R5, R33, RZ ;  /* 0x0000002105067227 */ /* 0x000fe200078e00ff */
[----:B------:R-:W-:-:S02]  /*0b70*/  IABS R53, R82 ;  /* 0x0000005200357213 */ /* 0x000fc40000000000 */
[----:B------:R-:W-:Y:S01]  /*0b80*/  IADD3 R78, R18, 0x1b, RZ ;  /* 0x0000001b124e7810 */ /* 0x000fe20007ffe0ff */
[----:B------:R-:W-:Y:S01]  /*0b90*/  IMAD R25, R0, R12, R25 ;  /* 0x0000000c00197224 */ /* 0x000fe200078e0219 */
[C---:B------:R-:W-:Y:S01]  /*0ba0*/  IADD3 R30, R18.reuse, 0x1c, RZ ;  /* 0x0000001c121e7810 */ /* 0x040fe20007ffe0ff */
[----:B------:R-:W-:Y:S01]  /*0bb0*/  IMAD.MOV R12, RZ, RZ, -R6 ;  /* 0x000000ffff0c7224 */ /* 0x000fe200078e0a06 */
[----:B------:R-:W-:Y:S01]  /*0bc0*/  IABS R63, R78 ;  /* 0x0000004e003f7213 */ /* 0x000fe20000000000 */
[C---:B------:R-:W-:Y:S01]  /*0bd0*/  IMAD.HI.U32 R6, R5.reuse, R37, RZ ;  /* 0x0000002505067227 */ /* 0x040fe200078e00ff */
[----:B------:R-:W-:Y:S02]  /*0be0*/  IABS R69, R30 ;  /* 0x0000001e00457213 */ /* 0x000fe40000000000 */
[----:B------:R-:W-:Y:S01]  /*0bf0*/  IADD3 R74, R18, 0x1f, RZ ;  /* 0x0000001f124a7810 */ /* 0x000fe20007ffe0ff */
[----:B------:R-:W-:Y:S01]  /*0c00*/  IMAD R31, R0, R10, R31 ;  /* 0x0000000a001f7224 */ /* 0x000fe200078e021f */
[----:B------:R-:W-:Y:S01]  /*0c10*/  IADD3 R76, R18, 0x1e, RZ ;  /* 0x0000001e124c7810 */ /* 0x000fe20007ffe0ff */
[----:B------:R-:W-:Y:S01]  /*0c20*/  IMAD.HI.U32 R10, R5, R35, RZ ;  /* 0x00000023050a7227 */ /* 0x000fe200078e00ff */
[----:B------:R-:W-:-:S02]  /*0c30*/  IABS R67, R74 ;  /* 0x0000004a00437213 */ /* 0x000fc40000000000 */
[----:B------:R-:W-:Y:S01]  /*0c40*/  IABS R65, R76 ;  /* 0x0000004c00417213 */ /* 0x000fe20000000000 */
[----:B------:R-:W-:Y:S01]  /*0c50*/  IMAD.MOV R6, RZ, RZ, -R6 ;  /* 0x000000ffff067224 */ /* 0x000fe200078e0a06 */
[----:B------:R-:W-:Y:S01]  /*0c60*/  IADD3 R10, -R10, RZ, RZ ;  /* 0x000000ff0a0a7210 */ /* 0x000fe20007ffe1ff */
[----:B------:R-:W-:Y:S01]  /*0c70*/  IMAD R33, R0, R12, R33 ;  /* 0x0000000c00217224 */ /* 0x000fe200078e0221 */
[----:B------:R-:W-:Y:S01]  /*0c80*/  IADD3 R72, R18, 0x20, RZ ;  /* 0x0000002012487810 */ /* 0x000fe20007ffe0ff */
[----:B------:R-:W-:Y:S01]  /*0c90*/  IMAD R37, R0, R6, R37 ;  /* 0x0000000600257224 */ /* 0x000fe200078e0225 */
[----:B------:R-:W-:Y:S01]  /*0ca0*/  IADD3 R70, R18, 0x21, RZ ;  /* 0x0000002112467810 */ /* 0x000fe20007ffe0ff */
[C---:B------:R-:W-:Y:S01]  /*0cb0*/  IMAD.HI.U32 R6, R5.reuse, R41, RZ ;  /* 0x0000002905067227 */ /* 0x040fe200078e00ff */
[----:B------:R-:W-:Y:S02]  /*0cc0*/  IABS R73, R72 ;  /* 0x0000004800497213 */ /* 0x000fe40000000000 */
[----:B------:R-:W-:Y:S01]  /*0cd0*/  IABS R77, R70 ;  /* 0x00000046004d7213 */ /* 0x000fe20000000000 */
[----:B------:R-:W-:Y:S01]  /*0ce0*/  IMAD R35, R0, R10, R35 ;  /* 0x0000000a00237224 */ /* 0x000fe200078e0223 */
[C---:B------:R-:W-:Y:S01]  /*0cf0*/  IADD3 R64, R18.reuse, 0x24, RZ ;  /* 0x0000002412407810 */ /* 0x040fe20007ffe0ff */
[----:B------:R-:W-:Y:S01]  /*0d00*/  IMAD.MOV R10, RZ, RZ, -R6 ;  /* 0x000000ffff0a7224 */ /* 0x000fe200078e0a06 */
[----:B------:R-:W-:Y:S01]  /*0d10*/  IADD3 R66, R18, 0x23, RZ ;  /* 0x0000002312427810 */ /* 0x000fe20007ffe0ff */
[----:B------:R-:W-:Y:S01]  /*0d20*/  IMAD.HI.U32 R6, R5, R45, RZ ;  /* 0x0000002d05067227 */ /* 0x000fe200078e00ff */
[----:B------:R-:W-:-:S02]  /*0d30*/  IABS R79, R64 ;  /* 0x00000040004f7213 */ /* 0x000fc40000000000 */
[----:B------:R-:W-:Y:S01]  /*0d40*/  IABS R75, R66 ;  /* 0x00000042004b7213 */ /* 0x000fe20000000000 */
[----:B------:R-:W-:Y:S01]  /*0d50*/  IMAD R41, R0, R10, R41 ;  /* 0x0000000a00297224 */ /* 0x000fe200078e0229 */
[----:B------:R-:W-:Y:S01]  /*0d60*/  IADD3 R12, -R6, RZ, RZ ;  /* 0x000000ff060c7210 */ /* 0x000fe20007ffe1ff */
[C---:B------:R-:W-:Y:S01]  /*0d70*/  IMAD.HI.U32 R6, R5.reuse, R49, RZ ;  /* 0x0000003105067227 */ /* 0x040fe200078e00ff */
[C---:B------:R-:W-:Y:S02]  /*0d80*/  IADD3 R62, R18.reuse, 0x25, RZ ;  /* 0x00000025123e7810 */ /* 0x040fe40007ffe0ff */
[----:B------:R-:W-:Y:S01]  /*0d90*/  IADD3 R60, R18, 0x26, RZ ;  /* 0x00000026123c7810 */ /* 0x000fe20007ffe0ff */
[C---:B------:R-:W-:Y:S01]  /*0da0*/  IMAD.HI.U32 R10, R5.reuse, R43, RZ ;  /* 0x0000002b050a7227 */ /* 0x040fe200078e00ff */
[----:B------:R-:W-:Y:S02]  /*0db0*/  IADD3 R6, -R6, RZ, RZ ;  /* 0x000000ff06067210 */ /* 0x000fe40007ffe1ff */
[----:B------:R-:W-:Y:S01]  /*0dc0*/  IABS R83, R62 ;  /* 0x0000003e00537213 */ /* 0x000fe20000000000 */
[----:B------:R-:W-:Y:S01]  /*0dd0*/  IMAD.MOV R10, RZ, RZ, -R10 ;  /* 0x000000ffff0a7224 */ /* 0x000fe200078e0a0a */
[----:B------:R-:W-:Y:S01]  /*0de0*/  IABS R89, R60 ;  /* 0x0000003c00597213 */ /* 0x000fe20000000000 */
[----:B------:R-:W-:Y:S01]  /*0df0*/  IMAD R49, R0, R6, R49 ;  /* 0x0000000600317224 */ /* 0x000fe200078e0231 */
        /* <DEDUP_REMOVED lines=28> */
[----:B------:R-:W-:Y:S01]  /*0fc0*/  IADD3 R114, R18, 0x4, RZ ;  /* 0x0000000412727810 */ /* 0x000fe20007ffe0ff */
[----:B------:R-:W-:Y:S01]  /*0fd0*/  IMAD.HI.U32 R6, R5, R63, RZ ;  /* 0x0000003f05067227 */ /* 0x000fe200078e00ff */
[----:B------:R-:W-:-:S02]  /*0fe0*/  ISETP.GT.U32.AND P3, PT, R0, R7, PT ;  /* 0x000000070000720c */ /* 0x000fc40003f64070 */
[----:B------:R-:W-:Y:S01]  /*0ff0*/  IABS R17, R114 ;  /* 0x0000007200117213 */ /* 0x000fe20000000000 */
[----:B------:R-:W-:Y:S01]  /*1000*/  IMAD R53, R0, R10, R53 ;  /* 0x0000000a00357224 */ /* 0x000fe200078e0235 */
[----:B------:R-:W-:Y:S01]  /*1010*/  IADD3 R10, -R6, RZ, RZ ;  /* 0x000000ff060a7210 */ /* 0x000fe20007ffe1ff */
[C---:B------:R-:W-:Y:S01]  /*1020*/  IMAD.HI.U32 R6, R5.reuse, R69, RZ ;  /* 0x0000004505067227 */ /* 0x040fe200078e00ff */
[C---:B------:R-:W-:Y:S01]  /*1030*/  ISETP.GT.U32.AND P2, PT, R0.reuse, R11, PT ;  /* 0x0000000b0000720c */ /* 0x040fe20003f44070 */
[----:B------:R-:W-:Y:S01]  /*1040*/  STL [R1+0xe40], R114 ;  /* 0x000e407201007387 */ /* 0x000fe20000100800 */
[C---:B------:R-:W-:Y:S01]  /*1050*/  ISETP.GT.U32.AND P5, PT, R0.reuse, R13, PT ;  /* 0x0000000d0000720c */ /* 0x040fe20003fa4070 */
[C---:B------:R-:W-:Y:S01]  /*1060*/  IMAD R59, R0.reuse, R12, R59 ;  /* 0x0000000c003b7224 */ /* 0x040fe200078e023b */
[----:B------:R-:W-:Y:S01]  /*1070*/  ISETP.GT.U32.AND P1, PT, R0, R9, PT ;  /* 0x000000090000720c */ /* 0x000fe20003f24070 */
[----:B------:R-:W-:Y:S01]  /*1080*/  IMAD.MOV R12, RZ, RZ, -R6 ;  /* 0x000000ffff0c7224 */ /* 0x000fe200078e0a06 */
[C---:B------:R-:W-:Y:S01]  /*1090*/  IADD3 R104, R18.reuse, 0x9, RZ ;  /* 0x0000000912687810 */ /* 0x040fe20007ffe0ff */
[C---:B------:R-:W-:Y:S01]  /*10a0*/  IMAD.HI.U32 R6, R5.reuse, R67, RZ ;  /* 0x0000004305067227 */ /* 0x040fe200078e00ff */
[----:B------:R-:W-:Y:S01]  /*10b0*/  IADD3 R36, R18, 0xe, RZ ;  /* 0x0000000e12247810 */ /* 0x000fe20007ffe0ff */
[----:B------:R-:W-:Y:S01]  /*10c0*/  STL [R1+0xe44], R112 ;  /* 0x000e447001007387 */ /* 0x000fe20000100800 */
[----:B------:R-:W-:Y:S01]  /*10d0*/  IABS R27, R104 ;  /* 0x00000068001b7213 */ /* 0x000fe20000000000 */
[----:B------:R-:W-:Y:S01]  /*10e0*/  IMAD R63, R0, R10, R63 ;  /* 0x0000000a003f7224 */ /* 0x000fe200078e023f */
[----:B------:R-:W-:Y:S01]  /*10f0*/  IABS R39, R36 ;  /* 0x0000002400277213 */ /* 0x000fe20000000000 */
[----:B------:R-:W-:Y:S01]  /*1100*/  IMAD.HI.U32 R10, R5, R65, RZ ;  /* 0x00000041050a7227 */ /* 0x000fe200078e00ff */
[C---:B------:R-:W-:Y:S01]  /*1110*/  IADD3 R34, R18.reuse, 0x13, RZ ;  /* 0x0000001312227810 */ /* 0x040fe20007ffe0ff */
[----:B------:R-:W-:Y:S01]  /*1120*/  STL [R1+0xe48], R110 ;  /* 0x000e486e01007387 */ /* 0x000fe20000100800 */
[----:B------:R-:W-:Y:S01]  /*1130*/  IADD3 R32, R18, 0x18, RZ ;  /* 0x0000001812207810 */ /* 0x000fe20007ffe0ff */
[----:B------:R-:W-:Y:S01]  /*1140*/  IMAD.MOV R6, RZ, RZ, -R6 ;  /* 0x000000ffff067224 */ /* 0x000fe200078e0a06 */
[----:B------:R-:W-:Y:S01]  /*1150*/  IADD3 R10, -R10, RZ, RZ ;  /* 0x000000ff0a0a7210 */ /* 0x000fe20007ffe1ff */
[C---:B------:R-:W-:Y:S01]  /*1160*/  IMAD R69, R0.reuse, R12, R69 ;  /* 0x0000000c00457224 */ /* 0x040fe200078e0245 */
[----:B------:R-:W-:Y:S01]  /*1170*/  @!P1 IADD3 R9, R9, -R0, RZ ;  /* 0x8000000009099210 */ /* 0x000fe20007ffe0ff */
[----:B------:R-:W-:Y:S01]  /*1180*/  IMAD R67, R0, R6, R67 ;  /* 0x0000000600437224 */ /* 0x000fe200078e0243 */
[----:B------:R-:W-:Y:S01]  /*1190*/  IABS R47, R34 ;  /* 0x00000022002f7213 */ /* 0x000fe20000000000 */
[----:B------:R-:W-:Y:S01]  /*11a0*/  IMAD.HI.U32 R6, R5, R73, RZ ;  /* 0x0000004905067227 */ /* 0x000fe200078e00ff */
[----:B------:R-:W-:Y:S01]  /*11b0*/  STL [R1+0xe54], R108 ;  /* 0x000e546c01007387 */ /* 0x000fe20000100800 */
[----:B------:R-:W-:-:S02]  /*11c0*/  IABS R61, R32 ;  /* 0x00000020003d7213 */ /* 0x000fc40000000000 */
[----:B------:R-:W-:Y:S01]  /*11d0*/  IMAD R65, R0, R10, R65 ;  /* 0x0000000a00417224 */ /* 0x000fe200078e0241 */
[----:B------:R-:W-:Y:S01]  /*11e0*/  STL [R1+0xe58], R106 ;  /* 0x000e586a01007387 */ /* 0x000fe20000100800 */
[----:B------:R-:W-:Y:S01]  /*11f0*/  IMAD.MOV R10, RZ, RZ, -R6 ;  /* 0x000000ffff0a7224 */ /* 0x000fe200078e0a06 */
[C---:B------:R-:W-:Y:S01]  /*1200*/  IADD3 R28, R18.reuse, 0x1d, RZ ;  /* 0x0000001d121c7810 */ /* 0x040fe20007ffe0ff */
[C---:B------:R-:W-:Y:S01]  /*1210*/  IMAD.HI.U32 R6, R5.reuse, R77, RZ ;  /* 0x0000004d05067227 */ /* 0x040fe200078e00ff */
[----:B------:R-:W-:Y:S01]  /*1220*/  STL [R1+0xe64], R104 ;  /* 0x000e646801007387 */ /* 0x000fe20000100800 */
[----:B------:R-:W-:Y:S02]  /*1230*/  IADD3 R68, R18, 0x22, RZ ;  /* 0x0000002212447810 */ /* 0x000fe40007ffe0ff */
[----:B------:R-:W-:Y:S01]  /*1240*/  IMAD R73, R0, R10, R73 ;  /* 0x0000000a00497224 */ /* 0x000fe200078e0249 */
[----:B------:R-:W-:Y:S01]  /*1250*/  IADD3 R12, -R6, RZ, RZ ;  /* 0x000000ff060c7210 */ /* 0x000fe20007ffe1ff */
[----:B------:R-:W-:Y:S01]  /*1260*/  IMAD.HI.U32 R6, R5, R79, RZ ;  /* 0x0000004f05067227 */ /* 0x000fe200078e00ff */
[----:B------:R-:W-:Y:S01]  /*1270*/  STL [R1+0xe70], R102 ;  /* 0x000e706601007387 */ /* 0x000fe20000100800 */
[----:B------:R-:W-:-:S02]  /*1280*/  IABS R71, R28 ;  /* 0x0000001c00477213 */ /* 0x000fc40000000000 */
[C---:B------:R-:W-:Y:S01]  /*1290*/  IMAD.HI.U32 R10, R5.reuse, R75, RZ ;  /* 0x0000004b050a7227 */ /* 0x040fe200078e00ff */
[----:B------:R-:W-:Y:S01]  /*12a0*/  IADD3 R6, -R6, RZ, RZ ;  /* 0x000000ff06067210 */ /* 0x000fe20007ffe1ff */
[----:B------:R-:W-:Y:S01]  /*12b0*/  STL [R1+0xe88], R101 ;  /* 0x000e886501007387 */ /* 0x000fe20000100800 */
[----:B------:R-:W-:Y:S01]  /*12c0*/  IABS R81, R68 ;  /* 0x0000004400517213 */ /* 0x000fe20000000000 */
[----:B------:R-:W-:Y:S01]  /*12d0*/  IMAD.MOV R10, RZ, RZ, -R10 ;  /* 0x000000ffff0a7224 */ /* 0x000fe200078e0a0a */
[----:B------:R-:W-:Y:S01]  /*12e0*/  IADD3 R40, R18, 0x27, RZ ;  /* 0x0000002712287810 */ /* 0x000fe20007ffe0ff */
[C---:B------:R-:W-:Y:S01]  /*12f0*/  IMAD R79, R0.reuse, R6, R79 ;  /* 0x00000006004f7224 */ /* 0x040fe200078e024f */
[----:B------:R-:W-:Y:S01]  /*1300*/  STL [R1+0xe84], R100 ;  /* 0x000e846401007387 */ /* 0x000fe20000100800 */
[C---:B------:R-:W-:Y:S01]  /*1310*/  IMAD.HI.U32 R6, R5.reuse, R83, RZ ;  /* 0x0000005305067227 */ /* 0x040fe200078e00ff */
[----:B------:R-:W-:Y:S02]  /*1320*/  IABS R91, R40 ;  /* 0x00000028005b7213 */ /* 0x000fe40000000000 */
[----:B------:R1:W-:Y:S01]  /*1330*/  STL [R1+0xe98], R99 ;  /* 0x000e986301007387 */ /* 0x0003e20000100800 */
[----:B------:R-:W-:Y:S01]  /*1340*/  IMAD R75, R0, R10, R75 ;  /* 0x0000000a004b7224 */ /* 0x000fe200078e024b */
[C---:B------:R-:W-:Y:S01]  /*1350*/  IADD3 R22, R18.reuse, 0x2c, RZ ;  /* 0x0000002c12167810 */ /* 0x040fe20007ffe0ff */
[----:B------:R-:W-:Y:S01]  /*1360*/  IMAD.MOV R10, RZ, RZ, -R6 ;  /* 0x000000ffff0a7224 */ /* 0x000fe200078e0a06 */
[----:B------:R-:W-:Y:S01]  /*1370*/  IADD3 R46, R18, 0x30, RZ ;  /* 0x00000030122e7810 */ /* 0x000fe20007ffe0ff */
[C---:B------:R-:W-:Y:S01]  /*1380*/  IMAD.HI.U32 R6, R5.reuse, R89, RZ ;  /* 0x0000005905067227 */ /* 0x040fe200078e00ff */
[----:B------:R-:W-:Y:S01]  /*1390*/  IABS R105, R22 ;  /* 0x0000001600697213 */ /* 0x000fe20000000000 */
[----:B------:R-:W-:Y:S01]  /*13a0*/  STL [R1+0xea0], R36 ;  /* 0x000ea02401007387 */ /* 0x000fe20000100800 */
[----:B------:R-:W-:Y:S01]  /*13b0*/  IABS R109, R46 ;  /* 0x0000002e006d7213 */ /* 0x000fe20000000000 */
        /* <DEDUP_REMOVED lines=25> */
[----:B------:R-:W-:Y:S01]  /*1550*/  IADD3 R10, -R6, RZ, RZ ;  /* 0x000000ff060a7210 */ /* 0x000fe20007ffe1ff */
[----:B------:R-:W-:Y:S01]  /*1560*/  IMAD.HI.U32 R6, R5, R103, RZ ;  /* 0x0000006705067227 */ /* 0x000fe200078e00ff */
[----:B------:R-:W-:Y:S03]  /*1570*/  STL [R1+0xed0], R92 ;  /* 0x000ed05c01007387 */ /* 0x000fe60000100800 */
[----:B------:R-:W-:Y:S01]  /*1580*/  IMAD R89, R0, R12, R89 ;  /* 0x0000000c00597224 */ /* 0x000fe200078e0259 */
[----:B------:R-:W-:Y:S01]  /*1590*/  STL [R1+0xee8], R34 ;  /* 0x000ee82201007387 */ /* 0x000fe20000100800 */
[----:B------:R-:W-:-:S02]  /*15a0*/  IMAD.MOV R12, RZ, RZ, -R6 ;  /* 0x000000ffff0c7224 */ /* 0x000fc400078e0a06 */
[C---:B------:R-:W-:Y:S01]  /*15b0*/  IMAD.HI.U32 R6, R5.reuse, R97, RZ ;  /* 0x0000006105067227 */ /* 0x040fe200078e00ff */
[----:B------:R-:W-:Y:S03]  /*15c0*/  STL [R1+0xee4], R90 ;  /* 0x000ee45a01007387 */ /* 0x000fe60000100800 */
[----:B------:R-:W-:Y:S01]  /*15d0*/  IMAD R93, R0, R10, R93 ;  /* 0x0000000a005d7224 */ /* 0x000fe200078e025d */
[----:B------:R-:W-:Y:S01]  /*15e0*/  STL [R1+0xef8], R88 ;  /* 0x000ef85801007387 */ /* 0x000fe20000100800 */
[----:B------:R-:W-:-:S03]  /*15f0*/  IMAD.HI.U32 R10, R5, R95, RZ ;  /* 0x0000005f050a7227 */ /* 0x000fc600078e00ff */
[----:B------:R-:W-:Y:S01]  /*1600*/  STL [R1+0xf00], R86 ;  /* 0x000f005601007387 */ /* 0x000fe20000100800 */
[----:B------:R-:W-:Y:S01]  /*1610*/  IMAD.MOV R6, RZ, RZ, -R6 ;  /* 0x000000ffff067224 */ /* 0x000fe200078e0a06 */
[----:B------:R-:W-:Y:S01]  /*1620*/  IADD3 R10, -R10, RZ, RZ ;  /* 0x000000ff0a0a7210 */ /* 0x000fe20007ffe1ff */
[C---:B------:R-:W-:Y:S01]  /*1630*/  IMAD.HI.U32 R8, R5.reuse, R17, RZ ;  /* 0x0000001105087227 */ /* 0x040fe200078e00ff */
[----:B------:R-:W-:Y:S03]  /*1640*/  STL [R1+0xf18], R84 ;  /* 0x000f185401007387 */ /* 0x000fe60000100800 */
[----:B------:R-:W-:Y:S01]  /*1650*/  IMAD R97, R0, R6, R97 ;  /* 0x0000000600617224 */ /* 0x000fe200078e0261 */
[----:B------:R-:W-:Y:S01]  /*1660*/  STL [R1+0xf14], R32 ;  /* 0x000f142001007387 */ /* 0x000fe20000100800 */
[----:B------:R-:W-:-:S03]  /*1670*/  IMAD.HI.U32 R6, R5, R107, RZ ;  /* 0x0000006b05067227 */ /* 0x000fc600078e00ff */
[----:B------:R-:W-:Y:S01]  /*1680*/  STL [R1+0xf28], R82 ;  /* 0x000f285201007387 */ /* 0x000fe20000100800 */
[C---:B------:R-:W-:Y:S02]  /*1690*/  IMAD R95, R0.reuse, R10, R95 ;  /* 0x0000000a005f7224 */ /* 0x040fe400078e025f */
[----:B------:R-:W-:Y:S01]  /*16a0*/  IMAD.MOV R10, RZ, RZ, -R6 ;  /* 0x000000ffff0a7224 */ /* 0x000fe200078e0a06 */
[----:B------:R-:W-:Y:S01]  /*16b0*/  STL [R1+0xf2c], R80 ;  /* 0x000f2c5001007387 */ /* 0x000fe20000100800 */
[----:B------:R-:W-:Y:S02]  /*16c0*/  IMAD.MOV R8, RZ, RZ, -R8 ;  /* 0x000000ffff087224 */ /* 0x000fe400078e0a08 */
[----:B------:R-:W-:Y:S01]  /*16d0*/  IMAD R107, R0, R10, R107 ;  /* 0x0000000a006b7224 */ /* 0x000fe200078e026b */
[----:B------:R-:W-:Y:S01]  /*16e0*/  STL [R1+0xf24], R78 ;  /* 0x000f244e01007387 */ /* 0x000fe20000100800 */
[----:B------:R-:W-:-:S03]  /*16f0*/  IMAD.HI.U32 R10, R5, R57, RZ ;  /* 0x00000039050a7227 */ /* 0x000fc600078e00ff */
[----:B------:R-:W-:Y:S01]  /*1700*/  STL [R1+0xf20], R30 ;  /* 0x000f201e01007387 */ /* 0x000fe20000100800 */
[----:B------:R-:W-:Y:S02]  /*1710*/  IMAD.MOV R10, RZ, RZ, -R10 ;  /* 0x000000ffff0a7224 */ /* 0x000fe400078e0a0a */
[C---:B------:R-:W-:Y:S01]  /*1720*/  IMAD R17, R0.reuse, R8, R17 ;  /* 0x0000000800117224 */ /* 0x040fe200078e0211 */
[----:B------:R-:W-:Y:S01]  /*1730*/  STL [R1+0xf1c], R28 ;  /* 0x000f1c1c01007387 */ /* 0x000fe20000100800 */
[C---:B------:R-:W-:Y:S02]  /*1740*/  IMAD R57, R0.reuse, R10, R57 ;  /* 0x0000000a00397224 */ /* 0x040fe400078e0239 */
[--C-:B------:R-:W-:Y:S01]  /*1750*/  @!P3 IMAD.IADD R7, R7, 0x1, -R0.reuse ;  /* 0x000000010707b824 */ /* 0x100fe200078e0a00 */
[C---:B------:R-:W-:Y:S01]  /*1760*/  ISETP.GT.U32.AND P4, PT, R0.reuse, R17, PT ;  /* 0x000000110000720c */ /* 0x040fe20003f84070 */
[--C-:B------:R-:W-:Y:S01]  /*1770*/  @!P2 IMAD.IADD R11, R11, 0x1, -R0.reuse ;  /* 0x000000010b0ba824 */ /* 0x100fe200078e0a00 */
[C---:B------:R-:W-:Y:S01]  /*1780*/  ISETP.GT.U32.AND P6, PT, R0.reuse, R57, PT ;  /* 0x000000390000720c */ /* 0x040fe20003fc4070 */
[----:B------:R-:W-:Y:S01]  /*1790*/  @!P5 IMAD.IADD R13, R13, 0x1, -R0 ;  /* 0x000000010d0dd824 */ /* 0x000fe200078e0a00 */
[C---:B------:R-:W-:Y:S01]  /*17a0*/  ISETP.GT.U32.AND P1, PT, R0.reuse, R7, PT ;  /* 0x000000070000720c */ /* 0x040fe20003f24070 */
[C---:B------:R-:W-:Y:S01]  /*17b0*/  IMAD.HI.U32 R8, R5.reuse, R27, RZ ;  /* 0x0000001b05087227 */ /* 0x040fe200078e00ff */
[C---:B------:R-:W-:Y:S01]  /*17c0*/  ISETP.GT.U32.AND P5, PT, R0.reuse, R11, PT ;  /* 0x0000000b0000720c */ /* 0x040fe20003fa4070 */
[----:B------:R-:W-:Y:S01]  /*17d0*/  STL [R1+0xf10], R76 ;  /* 0x000f104c01007387 */ /* 0x000fe20000100800 */
[C---:B------:R-:W-:Y:S01]  /*17e0*/  ISETP.GT.U32.AND P2, PT, R0.reuse, R9, PT ;  /* 0x000000090000720c */ /* 0x040fe20003f44070 */
[----:B------:R-:W-:Y:S01]  /*17f0*/  IMAD R103, R0, R12, R103 ;  /* 0x0000000c00677224 */ /* 0x000fe200078e0267 */
[----:B------:R-:W-:Y:S01]  /*1800*/  IADD3 R8, -R8, RZ, RZ ;  /* 0x000000ff08087210 */ /* 0x000fe20007ffe1ff */
[----:B------:R-:W-:Y:S01]  /*1810*/  IMAD.HI.U32 R6, R5, R109, RZ ;  /* 0x0000006d05067227 */ /* 0x000fe200078e00ff */
[----:B------:R-:W-:Y:S01]  /*1820*/  STL [R1+0xf0c], R74 ;  /* 0x000f0c4a01007387 */ /* 0x000fe20000100800 */
[----:B------:R-:W-:-:S02]  /*1830*/  @!P4 IADD3 R17, R17, -R0, RZ ;  /* 0x800000001111c210 */ /* 0x000fc40007ffe0ff */
[--C-:B------:R-:W-:Y:S01]  /*1840*/  @!P6 IMAD.IADD R57, R57, 0x1, -R0.reuse ;  /* 0x000000013939e824 */ /* 0x100fe200078e0a00 */
[C---:B------:R-:W-:Y:S01]  /*1850*/  ISETP.GT.U32.AND P4, PT, R0.reuse, R13, PT ;  /* 0x0000000d0000720c */ /* 0x040fe20003f84070 */
[--C-:B------:R-:W-:Y:S01]  /*1860*/  @!P1 IMAD.IADD R7, R7, 0x1, -R0.reuse ;  /* 0x0000000107079824 */ /* 0x100fe200078e0a00 */
[C---:B------:R-:W-:Y:S01]  /*1870*/  ISETP.GT.U32.AND P1, PT, R0.reuse, R19, PT ;  /* 0x000000130000720c */ /* 0x040fe20003f24070 */
[----:B------:R-:W-:Y:S01]  /*1880*/  @!P5 IMAD.IADD R11, R11, 0x1, -R0 ;  /* 0x000000010b0bd824 */ /* 0x000fe200078e0a00 */
[C---:B------:R-:W-:Y:S01]  /*1890*/  ISETP.GT.U32.AND P3, PT, R0.reuse, R57, PT ;  /* 0x000000390000720c */ /* 0x040fe20003f64070 */
[C---:B------:R-:W-:Y:S01]  /*18a0*/  IMAD R27, R0.reuse, R8, R27 ;  /* 0x00000008001b7224 */ /* 0x040fe200078e021b */
[C---:B------:R-:W-:Y:S01]  /*18b0*/  ISETP.GT.U32.AND P5, PT, R0.reuse, R25, PT ;  /* 0x000000190000720c */ /* 0x040fe20003fa4070 */
[----:B------:R-:W-:Y:S01]  /*18c0*/  IMAD.HI.U32 R8, R5, R39, RZ ;  /* 0x0000002705087227 */ /* 0x000fe200078e00ff */
[----:B------:R-:W-:Y:S01]  /*18d0*/  @!P2 IADD3 R9, R9, -R0, RZ ;  /* 0x800000000909a210 */ /* 0x000fe20007ffe0ff */
[----:B------:R-:W-:Y:S01]  /*18e0*/  STL [R1+0xf08], R72 ;  /* 0x000f084801007387 */ /* 0x000fe20000100800 */
[C---:B------:R-:W-:Y:S01]  /*18f0*/  ISETP.GT.U32.AND P2, PT, R0.reuse, R21, PT ;  /* 0x000000150000720c */ /* 0x040fe20003f44070 */
[----:B------:R-:W-:Y:S01]  /*1900*/  IMAD.MOV R8, RZ, RZ, -R8 ;  /* 0x000000ffff087224 */ /* 0x000fe200078e0a08 */
[----:B------:R-:W-:Y:S01]  /*1910*/  ISETP.GT.U32.AND P6, PT, R0, R17, PT ;  /* 0x000000110000720c */ /* 0x000fe20003fc4070 */
[--C-:B------:R-:W-:Y:S01]  /*1920*/  @!P4 IMAD.IADD R13, R13, 0x1, -R0.reuse ;  /* 0x000000010d0dc824 */ /* 0x100fe200078e0a00 */
[----:B------:R-:W-:Y:S01]  /*1930*/  ISETP.GE.AND P4, PT, R18, RZ, PT ;  /* 0x000000ff1200720c */ /* 0x000fe20003f86270 */
[--C-:B------:R-:W-:Y:S01]  /*1940*/  @!P1 IMAD.IADD R19, R19, 0x1, -R0.reuse ;  /* 0x0000000113139824 */ /* 0x100fe200078e0a00 */
[----:B------:R-:W-:Y:S01]  /*1950*/  ISETP.GE.AND P1, PT, R118, RZ, PT ;  /* 0x000000ff7600720c */ /* 0x000fe20003f26270 */
[--C-:B------:R-:W-:Y:S01]  /*1960*/  @!P3 IMAD.IADD R57, R57, 0x1, -R0.reuse ;  /* 0x000000013939b824 */ /* 0x100fe200078e0a00 */
[----:B------:R-:W-:Y:S01]  /*1970*/  ISETP.GT.U32.AND P3, PT, R0, R15, PT ;  /* 0x0000000f0000720c */ /* 0x000fe20003f64070 */
[----:B------:R-:W-:Y:S01]  /*1980*/  @!P5 IMAD.IADD R25, R25, 0x1, -R0 ;  /* 0x000000011919d824 */ /* 0x000fe200078e0a00 */
[----:B------:R-:W-:Y:S01]  /*1990*/  ISETP.GE.AND P5, PT, R114, RZ, PT ;  /* 0x000000ff7200720c */ /* 0x000fe20003fa6270 */
[----:B------:R-:W-:Y:S01]  /*19a0*/  IMAD R39, R0, R8, R39 ;  /* 0x0000000800277224 */ /* 0x000fe200078e0227 */
[----:B------:R-:W-:Y:S01]  /*19b0*/  IADD3 R12, -R6, RZ, RZ ;  /* 0x000000ff060c7210 */ /* 0x000fe20007ffe1ff */
[----:B------:R-:W-:Y:S01]  /*19c0*/  IMAD.HI.U32 R8, R5, R47, RZ ;  /* 0x0000002f05087227 */ /* 0x000fe200078e00ff */
[-C--:B------:R-:W-:Y:S01]  /*19d0*/  @!P2 IADD3 R21, R21, -R0.reuse, RZ ;  /* 0x800000001515a210 */ /* 0x080fe20007ffe0ff */
[----:B------:R-:W-:Y:S01]  /*19e0*/  STL [R1+0xf04], R70 ;  /* 0x000f044601007387 */ /* 0x000fe20000100800 */
[----:B------:R-:W-:Y:S01]  /*19f0*/  ISETP.GE.AND P2, PT, R116, RZ, PT ;  /* 0x000000ff7400720c */ /* 0x000fe20003f46270 */
[----:B------:R-:W-:Y:S01]  /*1a00*/  @!P4 IMAD.MOV R7, RZ, RZ, -R7 ;  /* 0x000000ffff07c224 */ /* 0x000fe200078e0a07 */
[----:B------:R-:W-:Y:S01]  /*1a10*/  @!P6 IADD3 R17, R17, -R0, RZ ;  /* 0x800000001111e210 */ /* 0x000fe20007ffe0ff */
[----:B------:R-:W-:Y:S01]  /*1a20*/  IMAD.MOV R8, RZ, RZ, -R8 ;  /* 0x000000ffff087224 */ /* 0x000fe200078e0a08 */
[----:B------:R-:W-:Y:S01]  /*1a30*/  ISETP.GT.U32.AND P6, PT, R0, R27, PT ;  /* 0x0000001b0000720c */ /* 0x000fe20003fc4070 */
[--C-:B------:R-:W-:Y:S01]  /*1a40*/  @!P3 IMAD.IADD R15, R15, 0x1, -R0.reuse ;  /* 0x000000010f0fb824 */ /* 0x100fe200078e0a00 */
[----:B------:R-:W-:Y:S01]  /*1a50*/  ISETP.GE.AND P3, PT, R120, RZ, PT ;  /* 0x000000ff7800720c */ /* 0x000fe20003f66270 */
[----:B------:R-:W-:Y:S01]  /*1a60*/  @!P5 IMAD.MOV R17, RZ, RZ, -R17 ;  /* 0x000000ffff11d224 */ /* 0x000fe200078e0a11 */
[----:B------:R-:W-:Y:S01]  /*1a70*/  @!P1 IADD3 R11, -R11, RZ, RZ ;  /* 0x000000ff0b0b9210 */ /* 0x000fe20007ffe1ff */
[C---:B------:R-:W-:Y:S01]  /*1a80*/  IMAD R47, R0.reuse, R8, R47 ;  /* 0x00000008002f7224 */ /* 0x040fe200078e022f */
[C---:B------:R-:W-:Y:S01]  /*1a90*/  ISETP.GT.U32.AND P4, PT, R0.reuse, R15, PT ;  /* 0x0000000f0000720c */ /* 0x040fe20003f84070 */
[----:B------:R-:W-:Y:S01]  /*1aa0*/  IMAD.HI.U32 R8, R5, R61, RZ ;  /* 0x0000003d05087227 */ /* 0x000fe200078e00ff */
[C---:B------:R-:W-:Y:S01]  /*1ab0*/  ISETP.GT.U32.AND P5, PT, R0.reuse, R23, PT ;  /* 0x000000170000720c */ /* 0x040fe20003fa4070 */
[----:B------:R-:W-:Y:S01]  /*1ac0*/  STL [R1+0xefc], R68 ;  /* 0x000efc4401007387 */ /* 0x000fe20000100800 */
[C---:B------:R-:W-:Y:S01]  /*1ad0*/  ISETP.GT.U32.AND P1, PT, R0.reuse, R21, PT ;  /* 0x000000150000720c */ /* 0x040fe20003f24070 */
[----:B------:R-:W-:Y:S01]  /*1ae0*/  @!P2 IMAD.MOV R13, RZ, RZ, -R13 ;  /* 0x000000ffff0da224 */ /* 0x000fe200078e0a0d */
[C---:B------:R-:W-:Y:S01]  /*1af0*/  ISETP.GT.U32.AND P2, PT, R0.reuse, R25, PT ;  /* 0x000000190000720c */ /* 0x040fe20003f44070 */
[C---:B------:R-:W-:Y:S01]  /*1b00*/  IMAD R109, R0.reuse, R12, R109 ;  /* 0x0000000c006d7224 */ /* 0x040fe200078e026d */
[-C--:B------:R-:W-:Y:S01]  /*1b10*/  @!P6 IADD3 R27, R27, -R0.reuse, RZ ;  /* 0x800000001b1be210 */ /* 0x080fe20007ffe0ff */
[----:B------:R-:W-:Y:S01]  /*1b20*/  @!P3 IMAD.MOV R9, RZ, RZ, -R9 ;  /* 0x000000ffff09b224 */ /* 0x000fe200078e0a09 */
[C---:B------:R-:W-:Y:S01]  /*1b30*/  ISETP.GT.U32.AND P3, PT, R0.reuse, R19, PT ;  /* 0x000000130000720c */ /* 0x040fe20003f64070 */
[----:B------:R-:W-:Y:S01]  /*1b40*/  IMAD.HI.U32 R6, R5, R113, RZ ;  /* 0x0000007105067227 */ /* 0x000fe200078e00ff */
[C---:B------:R-:W-:Y:S01]  /*1b50*/  ISETP.GT.U32.AND P6, PT, R0.reuse, R27, PT ;  /* 0x0000001b0000720c */ /* 0x040fe20003fc4070 */
[----:B------:R-:W-:Y:S01]  /*1b60*/  STL [R1+0xef4], R66 ;  /* 0x000ef44201007387 */ /* 0x000fe20000100800 */
[----:B------:R-:W-:Y:S01]  /*1b70*/  @!P4 IADD3 R15, R15, -R0, RZ ;  /* 0x800000000f0fc210 */ /* 0x000fe20007ffe0ff */
[--C-:B------:R-:W-:Y:S01]  /*1b80*/  @!P5 IMAD.IADD R23, R23, 0x1, -R0.reuse ;  /* 0x000000011717d824 */ /* 0x100fe200078e0a00 */
[----:B------:R-:W-:Y:S01]  /*1b90*/  ISETP.GT.U32.AND P4, PT, R0, R29, PT ;  /* 0x0000001d0000720c */ /* 0x000fe20003f84070 */
[----:B------:R-:W-:Y:S01]  /*1ba0*/  @!P1 IMAD.IADD R21, R21, 0x1, -R0 ;  /* 0x0000000115159824 */ /* 0x000fe200078e0a00 */
[----:B------:R-:W-:Y:S01]  /*1bb0*/  ISETP.GE.AND P5, PT, R110, RZ, PT ;  /* 0x000000ff6e00720c */ /* 0x000fe20003fa6270 */
[----:B------:R-:W-:Y:S01]  /*1bc0*/  STL [R1+0xef0], R64 ;  /* 0x000ef04001007387 */ /* 0x000fe20000100800 */
[----:B------:R-:W-:-:S02]  /*1bd0*/  ISETP.GT.U32.AND P1, PT, R0, R33, PT ;  /* 0x000000210000720c */ /* 0x000fc40003f24070 */
[-C--:B------:R-:W-:Y:S01]  /*1be0*/  @!P2 IADD3 R25, R25, -R0.reuse, RZ ;  /* 0x800000001919a210 */ /* 0x080fe20007ffe0ff */
[--C-:B------:R-:W-:Y:S01]  /*1bf0*/  @!P3 IMAD.IADD R19, R19, 0x1, -R0.reuse ;  /* 0x000000011313b824 */ /* 0x100fe200078e0a00 */
[----:B------:R-:W-:Y:S01]  /*1c00*/  ISETP.GT.U32.AND P3, PT, R0, R31, PT ;  /* 0x0000001f0000720c */ /* 0x000fe20003f64070 */
[--C-:B------:R-:W-:Y:S01]  /*1c10*/  @!P6 IMAD.IADD R27, R27, 0x1, -R0.reuse ;  /* 0x000000011b1be824 */ /* 0x100fe200078e0a00 */
[----:B------:R-:W-:Y:S01]  /*1c20*/  ISETP.GE.AND P2, PT, R112, RZ, PT ;  /* 0x000000ff7000720c */ /* 0x000fe20003f46270 */
[----:B------:R-:W-:Y:S01]  /*1c30*/  STL [R1+0xeec], R62 ;  /* 0x000eec3e01007387 */ /* 0x000fe20000100800 */
[----:B------:R-:W-:Y:S02]  /*1c40*/  ISETP.GT.U32.AND P6, PT, R0, R39, PT ;  /* 0x000000270000720c */ /* 0x000fe40003fc4070 */
[----:B------:R-:W-:Y:S01]  /*1c50*/  @!P4 IADD3 R29, R29, -R0, RZ ;  /* 0x800000001d1dc210 */ /* 0x000fe20007ffe0ff */
[----:B------:R-:W-:Y:S01]  /*1c60*/  STL [R1+0xee0], R60 ;  /* 0x000ee03c01007387 */ /* 0x000fe20000100800 */
[----:B------:R-:W-:Y:S01]  /*1c70*/  ISETP.GE.AND P4, PT, R108, RZ, PT ;  /* 0x000000ff6c00720c */ /* 0x000fe20003f86270 */
[--C-:B------:R-:W-:Y:S01]  /*1c80*/  @!P1 IMAD.IADD R33, R33, 0x1, -R0.reuse ;  /* 0x0000000121219824 */ /* 0x100fe200078e0a00 */
[----:B------:R-:W-:Y:S01]  /*1c90*/  @!P5 IADD3 R19, -R19, RZ, RZ ;  /* 0x000000ff1313d210 */ /* 0x000fe20007ffe1ff */
[----:B------:R2:W-:Y:S01]  /*1ca0*/  STL [R1+0xedc], R40 ;  /* 0x000edc2801007387 */ /* 0x0005e20000100800 */
[----:B------:R-:W-:Y:S01]  /*1cb0*/  ISETP.GT.U32.AND P5, PT, R0, R29, PT ;  /* 0x0000001d0000720c */ /* 0x000fe20003fa4070 */
[--C-:B------:R-:W-:Y:S01]  /*1cc0*/  @!P3 IMAD.IADD R31, R31, 0x1, -R0.reuse ;  /* 0x000000011f1fb824 */ /* 0x100fe200078e0a00 */
[----:B------:R-:W-:Y:S01]  /*1cd0*/  ISETP.GE.AND P3, PT, R106, RZ, PT ;  /* 0x000000ff6a00720c */ /* 0x000fe20003f66270 */
[----:B------:R-:W-:Y:S01]  /*1ce0*/  @!P2 IMAD.MOV R15, RZ, RZ, -R15 ;  /* 0x000000ffff0fa224 */ /* 0x000fe200078e0a0f */
[----:B------:R-:W-:Y:S01]  /*1cf0*/  ISETP.GE.AND P1, PT, R104, RZ, PT ;  /* 0x000000ff6800720c */ /* 0x000fe20003f26270 */
[--C-:B------:R-:W-:Y:S01]  /*1d00*/  @!P6 IMAD.IADD R39, R39, 0x1, -R0.reuse ;  /* 0x000000012727e824 */ /* 0x100fe200078e0a00 */
[----:B------:R-:W-:Y:S01]  /*1d10*/  ISETP.GT.U32.AND P2, PT, R0, R23, PT ;  /* 0x000000170000720c */ /* 0x000fe20003f44070 */
[----:B------:R-:W-:Y:S01]  /*1d20*/  STL [R1+0xed8], R58 ;  /* 0x000ed83a01007387 */ /* 0x000fe20000100800 */
[----:B------:R-:W-:Y:S01]  /*1d30*/  IADD3 R8, -R8, RZ, RZ ;  /* 0x000000ff08087210 */ /* 0x000fe20007ffe1ff */
[----:B------:R-:W-:Y:S01]  /*1d40*/  @!P4 IMAD.MOV R21, RZ, RZ, -R21 ;  /* 0x000000ffff15c224 */ /* 0x000fe200078e0a15 */
[C---:B------:R-:W-:Y:S01]  /*1d50*/  ISETP.GT.U32.AND P4, PT, R0.reuse, R31, PT ;  /* 0x0000001f0000720c */ /* 0x040fe20003f84070 */
[----:B------:R-:W-:Y:S01]  /*1d60*/  STL [R1+0xed4], R56 ;  /* 0x000ed43801007387 */ /* 0x000fe20000100800 */
[C---:B------:R-:W-:Y:S01]  /*1d70*/  ISETP.GT.U32.AND P6, PT, R0.reuse, R39, PT ;  /* 0x000000270000720c */ /* 0x040fe20003fc4070 */
[--C-:B------:R-:W-:Y:S01]  /*1d80*/  @!P5 IMAD.IADD R29, R29, 0x1, -R0.reuse ;  /* 0x000000011d1dd824 */ /* 0x100fe200078e0a00 */
[C---:B------:R-:W-:Y:S01]  /*1d90*/  ISETP.GT.U32.AND P5, PT, R0.reuse, R41, PT ;  /* 0x000000290000720c */ /* 0x040fe20003fa4070 */
[----:B------:R-:W-:Y:S01]  /*1da0*/  @!P3 IMAD.MOV R25, RZ, RZ, -R25 ;  /* 0x000000ffff19b224 */ /* 0x000fe200078e0a19 */
[C---:B------:R-:W-:Y:S01]  /*1db0*/  ISETP.GT.U32.AND P3, PT, R0.reuse, R33, PT ;  /* 0x000000210000720c */ /* 0x040fe20003f64070 */
[C---:B------:R-:W-:Y:S01]  /*1dc0*/  IMAD R61, R0.reuse, R8, R61 ;  /* 0x00000008003d7224 */ /* 0x040fe200078e023d */
[----:B------:R-:W-:Y:S01]  /*1dd0*/  @!P1 IADD3 R27, -R27, RZ, RZ ;  /* 0x000000ff1b1b9210 */ /* 0x000fe20007ffe1ff */
[--C-:B------:R-:W-:Y:S01]  /*1de0*/  @!P2 IMAD.IADD R23, R23, 0x1, -R0.reuse ;  /* 0x000000011717a824 */ /* 0x100fe200078e0a00 */
[C---:B------:R-:W-:Y:S01]  /*1df0*/  ISETP.GT.U32.AND P1, PT, R0.reuse, R35, PT ;  /* 0x000000230000720c */ /* 0x040fe20003f24070 */
[----:B------:R-:W-:Y:S01]  /*1e00*/  IMAD.HI.U32 R8, R5, R71, RZ ;  /* 0x0000004705087227 */ /* 0x000fe200078e00ff */
[C---:B------:R-:W-:Y:S01]  /*1e10*/  ISETP.GT.U32.AND P2, PT, R0.reuse, R37, PT ;  /* 0x000000250000720c */ /* 0x040fe20003f44070 */
[----:B------:R-:W-:Y:S01]  /*1e20*/  STL [R1+0xecc], R54 ;  /* 0x000ecc3601007387 */ /* 0x000fe20000100800 */
[-C--:B------:R-:W-:Y:S01]  /*1e30*/  @!P4 IADD3 R31, R31, -R0.reuse, RZ ;  /* 0x800000001f1fc210 */ /* 0x080fe20007ffe0ff */
[--C-:B------:R-:W-:Y:S01]  /*1e40*/  @!P6 IMAD.IADD R39, R39, 0x1, -R0.reuse ;  /* 0x000000012727e824 */ /* 0x100fe200078e0a00 */
[----:B------:R-:W-:Y:S01]  /*1e50*/  ISETP.GT.U32.AND P4, PT, R0, R45, PT ;  /* 0x0000002d0000720c */ /* 0x000fe20003f84070 */
[--C-:B------:R-:W-:Y:S01]  /*1e60*/  @!P5 IMAD.IADD R41, R41, 0x1, -R0.reuse ;  /* 0x000000012929d824 */ /* 0x100fe200078e0a00 */
[----:B------:R-:W-:Y:S01]  /*1e70*/  ISETP.GE.AND P5, PT, R99, RZ, PT ;  /* 0x000000ff6300720c */ /* 0x000fe20003fa6270 */
[----:B------:R-:W-:Y:S01]  /*1e80*/  @!P3 IMAD.IADD R33, R33, 0x1, -R0 ;  /* 0x000000012121b824 */ /* 0x000fe200078e0a00 */
[----:B------:R-:W-:Y:S01]  /*1e90*/  ISETP.GE.AND P3, PT, R102, RZ, PT ;  /* 0x000000ff6600720c */ /* 0x000fe20003f66270 */
[----:B-1----:R-:W-:Y:S01]  /*1ea0*/  IMAD.MOV.U32 R99, RZ, RZ, R23 ;  /* 0x000000ffff637224 */ /* 0x002fe200078e0017 */
[----:B------:R-:W-:Y:S01]  /*1eb0*/  ISETP.GT.U32.AND P6, PT, R0, R47, PT ;  /* 0x0000002f0000720c */ /* 0x000fe20003fc4070 */
[----:B------:R-:W-:Y:S01]  /*1ec0*/  IMAD.MOV R8, RZ, RZ, -R8 ;  /* 0x000000ffff087224 */ /* 0x000fe200078e0a08 */
[----:B------:R-:W-:Y:S01]  /*1ed0*/  @!P1 IADD3 R35, R35, -R0, RZ ;  /* 0x8000000023239210 */ /* 0x000fe20007ffe0ff */
[----:B------:R-:W-:Y:S01]  /*1ee0*/  @!P2 IMAD.IADD R37, R37, 0x1, -R0 ;  /* 0x000000012525a824 */ /* 0x000fe200078e0a00 */
[----:B------:R-:W-:Y:S01]  /*1ef0*/  ISETP.GE.AND P1, PT, R101, RZ, PT ;  /* 0x000000ff6500720c */ /* 0x000fe20003f26270 */
[----:B------:R-:W-:Y:S01]  /*1f00*/  IMAD.MOV.U32 R101, RZ, RZ, R29 ;  /* 0x000000ffff657224 */ /* 0x000fe200078e001d */
[----:B------:R-:W-:Y:S01]  /*1f10*/  ISETP.GE.AND P2, PT, R100, RZ, PT ;  /* 0x000000ff6400720c */ /* 0x000fe20003f46270 */
[----:B------:R-:W-:Y:S01]  /*1f20*/  IMAD R71, R0, R8, R71 ;  /* 0x0000000800477224 */ /* 0x000fe200078e0247 */
[-C--:B------:R-:W-:Y:S01]  /*1f30*/  @!P4 IADD3 R45, R45, -R0.reuse, RZ ;  /* 0x800000002d2dc210 */ /* 0x080fe20007ffe0ff */
[----:B------:R-:W-:Y:S01]  /*1f40*/  @!P5 IMAD.MOV R33, RZ, RZ, -R33 ;  /* 0x000000ffff21d224 */ /* 0x000fe200078e0a21 */
[----:B------:R-:W-:Y:S01]  /*1f50*/  ISETP.GE.AND P4, PT, R36, RZ, PT ;  /* 0x000000ff2400720c */ /* 0x000fe20003f86270 */
[----:B------:R-:W-:Y:S01]  /*1f60*/  @!P3 IMAD.MOV R99, RZ, RZ, -R99 ;  /* 0x000000ffff63b224 */ /* 0x000fe200078e0a63 */
[C---:B------:R-:W-:Y:S01]  /*1f70*/  ISETP.GT.U32.AND P3, PT, R0.reuse, R35, PT ;  /* 0x000000230000720c */ /* 0x040fe20003f64070 */
[----:B------:R-:W-:Y:S01]  /*1f80*/  IMAD.HI.U32 R8, R5, R81, RZ ;  /* 0x0000005105087227 */ /* 0x000fe200078e00ff */
[C---:B------:R-:W-:Y:S01]  /*1f90*/  ISETP.GT.U32.AND P5, PT, R0.reuse, R45, PT ;  /* 0x0000002d0000720c */ /* 0x040fe20003fa4070 */
[----:B------:R-:W-:Y:S01]  /*1fa0*/  STL [R1+0xec4], R26 ;  /* 0x000ec41a01007387 */ /* 0x000fe20000100800 */
[----:B------:R-:W-:Y:S01]  /*1fb0*/  @!P6 IADD3 R47, R47, -R0, RZ ;  /* 0x800000002f2fe210 */ /* 0x000fe20007ffe0ff */
[----:B------:R-:W-:Y:S01]  /*1fc0*/  IMAD.MOV R8, RZ, RZ, -R8 ;  /* 0x000000ffff087224 */ /* 0x000fe200078e0a08 */
[----:B------:R-:W-:Y:S01]  /*1fd0*/  @!P1 IADD3 R101, -R101, RZ, RZ ;  /* 0x000000ff65659210 */ /* 0x000fe20007ffe1ff */
[----:B------:R-:W-:Y:S01]  /*1fe0*/  @!P2 IMAD.MOV R31, RZ, RZ, -R31 ;  /* 0x000000ffff1fa224 */ /* 0x000fe200078e0a1f */
[C---:B------:R-:W-:Y:S01]  /*1ff0*/  ISETP.GT.U32.AND P1, PT, R0.reuse, R37, PT ;  /* 0x000000250000720c */ /* 0x040fe20003f24070 */
[C---:B------:R-:W-:Y:S01]  /*2000*/  IMAD R81, R0.reuse, R8, R81 ;  /* 0x0000000800517224 */ /* 0x040fe200078e0251 */
[C---:B------:R-:W-:Y:S01]  /*2010*/  ISETP.GT.U32.AND P2, PT, R0.reuse, R41, PT ;  /* 0x000000290000720c */ /* 0x040fe20003f44070 */
[----:B------:R-:W-:Y:S01]  /*2020*/  IMAD.HI.U32 R8, R5, R91, RZ ;  /* 0x0000005b05087227 */ /* 0x000fe200078e00ff */
[C---:B------:R-:W-:Y:S01]  /*2030*/  ISETP.GT.U32.AND P6, PT, R0.reuse, R47, PT ;  /* 0x0000002f0000720c */ /* 0x040fe20003fc4070 */
[----:B------:R1:W-:Y:S01]  /*2040*/  STL [R1+0xec0], R22 ;  /* 0x000ec01601007387 */ /* 0x0003e20000100800 */
[----:B------:R-:W-:Y:S01]  /*2050*/  @!P4 IADD3 R39, -R39, RZ, RZ ;  /* 0x000000ff2727c210 */ /* 0x000fe20007ffe1ff */
[--C-:B------:R-:W-:Y:S01]  /*2060*/  @!P3 IMAD.IADD R35, R35, 0x1, -R0.reuse ;  /* 0x000000012323b824 */ /* 0x100fe200078e0a00 */
[C---:B------:R-:W-:Y:S01]  /*2070*/  ISETP.GT.U32.AND P4, PT, R0.reuse, R43, PT ;  /* 0x0000002b0000720c */ /* 0x040fe20003f84070 */
[--C-:B------:R-:W-:Y:S01]  /*2080*/  @!P5 IMAD.IADD R45, R45, 0x1, -R0.reuse ;  /* 0x000000012d2dd824 */ /* 0x100fe200078e0a00 */
[----:B------:R-:W-:Y:S01]  /*2090*/  ISETP.GT.U32.AND P3, PT, R0, R49, PT ;  /* 0x000000310000720c */ /* 0x000fe20003f64070 */
[----:B------:R-:W-:Y:S01]  /*20a0*/  STL [R1+0xebc], R52 ;  /* 0x000ebc3401007387 */ /* 0x000fe20000100800 */
[----:B------:R-:W-:Y:S01]  /*20b0*/  ISETP.GE.AND P5, PT, R98, RZ, PT ;  /* 0x000000ff6200720c */ /* 0x000fe20003fa6270 */
[--C-:B------:R-:W-:Y:S01]  /*20c0*/  @!P1 IMAD.IADD R37, R37, 0x1, -R0.reuse ;  /* 0x0000000125259824 */ /* 0x100fe200078e0a00 */
[C---:B------:R-:W-:Y:S01]  /*20d0*/  ISETP.GT.U32.AND P1, PT, R0.reuse, R51, PT ;  /* 0x000000330000720c */ /* 0x040fe20003f24070 */
[----:B------:R-:W-:Y:S01]  /*20e0*/  STL [R1+0xeb0], R50 ;  /* 0x000eb03201007387 */ /* 0x000fe20000100800 */
[----:B------:R-:W-:Y:S01]  /*20f0*/  @!P2 IADD3 R41, R41, -R0, RZ ;  /* 0x800000002929a210 */ /* 0x000fe20007ffe0ff */
[----:B------:R-:W-:Y:S01]  /*2100*/  @!P6 IMAD.IADD R47, R47, 0x1, -R0 ;  /* 0x000000012f2fe824 */ /* 0x000fe200078e0a00 */
[C---:B------:R-:W-:Y:S01]  /*2110*/  ISETP.GT.U32.AND P2, PT, R0.reuse, R59, PT ;  /* 0x0000003b0000720c */ /* 0x040fe20003f44070 */
[----:B------:R-:W-:Y:S01]  /*2120*/  STL [R1+0xeac], R48 ;  /* 0x000eac3001007387 */ /* 0x000fe20000100800 */
[----:B------:R-:W-:-:S02]  /*2130*/  ISETP.GT.U32.AND P6, PT, R0, R61, PT ;  /* 0x0000003d0000720c */ /* 0x000fc40003fc4070 */
[-C--:B------:R-:W-:Y:S01]  /*2140*/  @!P4 IADD3 R43, R43, -R0.reuse, RZ ;  /* 0x800000002b2bc210 */ /* 0x080fe20007ffe0ff */
[--C-:B------:R-:W-:Y:S01]  /*2150*/  @!P3 IMAD.IADD R49, R49, 0x1, -R0.reuse ;  /* 0x000000013131b824 */ /* 0x100fe200078e0a00 */
[----:B------:R-:W-:Y:S01]  /*2160*/  ISETP.GE.AND P4, PT, R96, RZ, PT ;  /* 0x000000ff6000720c */ /* 0x000fe20003f86270 */
[----:B------:R-:W-:Y:S01]  /*2170*/  STL [R1+0xea8], R46 ;  /* 0x000ea82e01007387 */ /* 0x000fe20000100800 */
[----:B------:R-:W-:Y:S01]  /*2180*/  ISETP.GE.AND P3, PT, R94, RZ, PT ;  /* 0x000000ff5e00720c */ /* 0x000fe20003f66270 */
[--C-:B------:R-:W-:Y:S01]  /*2190*/  @!P1 IMAD.IADD R51, R51, 0x1, -R0.reuse ;  /* 0x0000000133339824 */ /* 0x100fe200078e0a00 */
[----:B------:R-:W-:Y:S01]  /*21a0*/  @!P5 IADD3 R35, -R35, RZ, RZ ;  /* 0x000000ff2323d210 */ /* 0x000fe20007ffe1ff */
[----:B------:R-:W-:Y:S01]  /*21b0*/  STL [R1+0xea4], R44 ;  /* 0x000ea42c01007387 */ /* 0x000fe20000100800 */
[----:B------:R-:W-:Y:S02]  /*21c0*/  ISETP.GT.U32.AND P5, PT, R0, R43, PT ;  /* 0x0000002b0000720c */ /* 0x000fe40003fa4070 */
[----:B------:R-:W-:Y:S01]  /*21d0*/  ISETP.GE.AND P1, PT, R92, RZ, PT ;  /* 0x000000ff5c00720c */ /* 0x000fe20003f26270 */
[--C-:B------:R-:W-:Y:S01]  /*21e0*/  @!P6 IMAD.IADD R61, R61, 0x1, -R0.reuse ;  /* 0x000000013d3de824 */ /* 0x100fe200078e0a00 */
[----:B------:R-:W-:Y:S01]  /*21f0*/  @!P2 IADD3 R59, R59, -R0, RZ ;  /* 0x800000003b3ba210 */ /* 0x000fe20007ffe0ff */
[----:B------:R-:W-:Y:S01]  /*2200*/  STL [R1+0xe4c], R20 ;  /* 0x000e4c1401007387 */ /* 0x000fe20000100800 */
[----:B------:R-:W-:Y:S01]  /*2210*/  ISETP.GE.AND P2, PT, R34, RZ, PT ;  /* 0x000000ff2200720c */ /* 0x000fe20003f46270 */
[----:B------:R-:W-:Y:S01]  /*2220*/  @!P4 IMAD.MOV R37, RZ, RZ, -R37 ;  /* 0x000000ffff25c224 */ /* 0x000fe200078e0a25 */
[C---:B------:R-:W-:Y:S01]  /*2230*/  ISETP.GT.U32.AND P4, PT, R0.reuse, R49, PT ;  /* 0x000000310000720c */ /* 0x040fe20003f84070 */
[----:B------:R-:W-:Y:S01]  /*2240*/  @!P3 IMAD.MOV R41, RZ, RZ, -R41 ;  /* 0x000000ffff29b224 */ /* 0x000fe200078e0a29 */
[C---:B------:R-:W-:Y:S01]  /*2250*/  ISETP.GT.U32.AND P3, PT, R0.reuse, R51, PT ;  /* 0x000000330000720c */ /* 0x040fe20003f64070 */
[----:B------:R-:W-:Y:S01]  /*2260*/  STL [R1+0xe9c], R42 ;  /* 0x000e9c2a01007387 */ /* 0x000fe20000100800 */
[C---:B------:R-:W-:Y:S01]  /*2270*/  ISETP.GT.U32.AND P6, PT, R0.reuse, R61, PT ;  /* 0x0000003d0000720c */ /* 0x040fe20003fc4070 */
[----:B------:R-:W-:Y:S01]  /*2280*/  @!P5 IMAD.IADD R43, R43, 0x1, -R0 ;  /* 0x000000012b2bd824 */ /* 0x000fe200078e0a00 */
[----:B------:R-:W-:Y:S01]  /*2290*/  ISETP.GT.U32.AND P5, PT, R0, R55, PT ;  /* 0x000000370000720c */ /* 0x000fe20003fa4070 */
[----:B------:R-:W-:Y:S01]  /*22a0*/  STL [R1+0xe94], R38 ;  /* 0x000e942601007387 */ /* 0x000fe20000100800 */
[----:B------:R-:W-:-:S02]  /*22b0*/  @!P1 IADD3 R45, -R45, RZ, RZ ;  /* 0x000000ff2d2d9210 */ /* 0x000fc40007ffe1ff */
[C---:B------:R-:W-:Y:S01]  /*22c0*/  ISETP.GT.U32.AND P1, PT, R0.reuse, R59, PT ;  /* 0x0000003b0000720c */ /* 0x040fe20003f24070 */
[----:B------:R-:W-:Y:S01]  /*22d0*/  @!P2 IMAD.MOV R47, RZ, RZ, -R47 ;  /* 0x000000ffff2fa224 */ /* 0x000fe200078e0a2f */
[C---:B------:R-:W-:Y:S01]  /*22e0*/  ISETP.GT.U32.AND P2, PT, R0.reuse, R53, PT ;  /* 0x000000350000720c */ /* 0x040fe20003f44070 */
[----:B------:R3:W-:Y:S01]  /*22f0*/  STL [R1+0xe90], R24 ;  /* 0x000e901801007387 */ /* 0x0007e20000100800 */
[-C--:B------:R-:W-:Y:S01]  /*2300*/  @!P4 IADD3 R49, R49, -R0.reuse, RZ ;  /* 0x800000003131c210 */ /* 0x080fe20007ffe0ff */
[--C-:B------:R-:W-:Y:S01]  /*2310*/  @!P3 IMAD.IADD R51, R51, 0x1, -R0.reuse ;  /* 0x000000013333b824 */ /* 0x100fe200078e0a00 */
[C---:B------:R-:W-:Y:S01]  /*2320*/  ISETP.GT.U32.AND P4, PT, R0.reuse, R63, PT ;  /* 0x0000003f0000720c */ /* 0x040fe20003f84070 */
[----:B------:R4:W-:Y:S01]  /*2330*/  STL [R1+0xe8c], R16 ;  /* 0x000e8c1001007387 */ /* 0x0009e20000100800 */
[C---:B------:R-:W-:Y:S01]  /*2340*/  ISETP.GT.U32.AND P3, PT, R0.reuse, R69, PT ;  /* 0x000000450000720c */ /* 0x040fe20003f64070 */
[--C-:B------:R-:W-:Y:S01]  /*2350*/  @!P5 IMAD.IADD R55, R55, 0x1, -R0.reuse ;  /* 0x000000013737d824 */ /* 0x100fe200078e0a00 */
[----:B------:R-:W-:Y:S01]  /*2360*/  @!P6 IADD3 R61, R61, -R0, RZ ;  /* 0x800000003d3de210 */ /* 0x000fe20007ffe0ff */
[----:B------:R1:W-:Y:S01]  /*2370*/  STL [R1+0xe80], R14 ;  /* 0x000e800e01007387 */ /* 0x0003e20000100800 */
[----:B------:R-:W-:Y:S01]  /*2380*/  ISETP.GT.U32.AND P6, PT, R0, R71, PT ;  /* 0x000000470000720c */ /* 0x000fe20003fc4070 */
[--C-:B------:R-:W-:Y:S01]  /*2390*/  @!P1 IMAD.IADD R59, R59, 0x1, -R0.reuse ;  /* 0x000000013b3b9824 */ /* 0x100fe200078e0a00 */
[----:B------:R-:W-:Y:S01]  /*23a0*/  ISETP.GE.AND P5, PT, R86, RZ, PT ;  /* 0x000000ff5600720c */ /* 0x000fe20003fa6270 */
[----:B------:R-:W-:Y:S01]  /*23b0*/  @!P2 IMAD.IADD R53, R53, 0x1, -R0 ;  /* 0x000000013535a824 */ /* 0x000fe200078e0a00 */
[----:B------:R-:W-:-:S02]  /*23c0*/  ISETP.GE.AND P1, PT, R90, RZ, PT ;  /* 0x000000ff5a00720c */ /* 0x000fc40003f26270 */
[----:B------:R-:W-:Y:S02]  /*23d0*/  ISETP.GE.AND P2, PT, R88, RZ, PT ;  /* 0x000000ff5800720c */ /* 0x000fe40003f46270 */
[-C--:B------:R-:W-:Y:S01]  /*23e0*/  @!P4 IADD3 R63, R63, -R0.reuse, RZ ;  /* 0x800000003f3fc210 */ /* 0x080fe20007ffe0ff */
[----:B------:R-:W-:Y:S01]  /*23f0*/  @!P3 IMAD.IADD R69, R69, 0x1, -R0 ;  /* 0x000000014545b824 */ /* 0x000fe200078e0a00 */
[----:B------:R-:W-:Y:S02]  /*2400*/  ISETP.GE.AND P4, PT, R84, RZ, PT ;  /* 0x000000ff5400720c */ /* 0x000fe40003f86270 */
[----:B------:R-:W-:Y:S02]  /*2410*/  ISETP.GE.AND P3, PT, R32, RZ, PT ;  /* 0x000000ff2000720c */ /* 0x000fe40003f66270 */
[----:B------:R-:W-:Y:S02]  /*2420*/  @!P6 IADD3 R71, R71, -R0, RZ ;  /* 0x800000004747e210 */ /* 0x000fe40007ffe0ff */
[----:B------:R-:W-:Y:S01]  /*2430*/  @!P5 IADD3 R51, -R51, RZ, RZ ;  /* 0x000000ff3333d210 */ /* 0x000fe20007ffe1ff */
[----:B------:R-:W-:Y:S01]  /*2440*/  @!P1 IMAD.MOV R43, RZ, RZ, -R43 ;  /* 0x000000ffff2b9224 */ /* 0x000fe200078e0a2b */
[C---:B------:R-:W-:Y:S01]  /*2450*/  ISETP.GT.U32.AND P5, PT, R0.reuse, R71, PT ;  /* 0x000000470000720c */ /* 0x040fe20003fa4070 */
[----:B------:R-:W-:Y:S01]  /*2460*/  @!P2 IMAD.MOV R49, RZ, RZ, -R49 ;  /* 0x000000ffff31a224 */ /* 0x000fe200078e0a31 */
[----:B------:R-:W-:-:S02]  /*2470*/  ISETP.GT.U32.AND P1, PT, R0, R53, PT ;  /* 0x000000350000720c */ /* 0x000fc40003f24070 */
[C---:B------:R-:W-:Y:S01]  /*2480*/  ISETP.GT.U32.AND P2, PT, R0.reuse, R55, PT ;  /* 0x000000370000720c */ /* 0x040fe20003f44070 */
[----:B------:R-:W-:Y:S01]  /*2490*/  @!P4 IMAD.MOV R59, RZ, RZ, -R59 ;  /* 0x000000ffff3bc224 */ /* 0x000fe200078e0a3b */
[C---:B------:R-:W-:Y:S01]  /*24a0*/  ISETP.GT.U32.AND P4, PT, R0.reuse, R69, PT ;  /* 0x000000450000720c */ /* 0x040fe20003f84070 */
[----:B------:R-:W-:Y:S01]  /*24b0*/  @!P3 IMAD.MOV R61, RZ, RZ, -R61 ;  /* 0x000000ffff3db224 */ /* 0x000fe200078e0a3d */
[C---:B------:R-:W-:Y:S02]  /*24c0*/  ISETP.GT.U32.AND P3, PT, R0.reuse, R65, PT ;  /* 0x000000410000720c */ /* 0x040fe40003f64070 */
[----:B------:R-:W-:Y:S02]  /*24d0*/  ISETP.GT.U32.AND P6, PT, R0, R63, PT ;  /* 0x0000003f0000720c */ /* 0x000fe40003fc4070 */
[----:B------:R-:W-:Y:S01]  /*24e0*/  IADD3 R8, -R8, RZ, RZ ;  /* 0x000000ff08087210 */ /* 0x000fe20007ffe1ff */
[----:B------:R-:W-:Y:S01]  /*24f0*/  @!P5 IMAD.IADD R71, R71, 0x1, -R0 ;  /* 0x000000014747d824 */ /* 0x000fe200078e0a00 */
[----:B------:R-:W-:-:S02]  /*2500*/  ISETP.GT.U32.AND P5, PT, R0, R81, PT ;  /* 0x000000510000720c */ /* 0x000fc40003fa4070 */
[----:B------:R-:W-:Y:S01]  /*2510*/  @!P1 IADD3 R53, R53, -R0, RZ ;  /* 0x8000000035359210 */ /* 0x000fe20007ffe0ff */
[--C-:B------:R-:W-:Y:S01]  /*2520*/  @!P2 IMAD.IADD R55, R55, 0x1, -R0.reuse ;  /* 0x000000013737a824 */ /* 0x100fe200078e0a00 */
[C---:B------:R-:W-:Y:S01]  /*2530*/  ISETP.GT.U32.AND P1, PT, R0.reuse, R67, PT ;  /* 0x000000430000720c */ /* 0x040fe20003f24070 */
[C---:B------:R-:W-:Y:S01]  /*2540*/  IMAD R91, R0.reuse, R8, R91 ;  /* 0x00000008005b7224 */ /* 0x040fe200078e025b */
[----:B------:R-:W-:Y:S01]  /*2550*/  ISETP.GT.U32.AND P2, PT, R0, R73, PT ;  /* 0x000000490000720c */ /* 0x000fe20003f44070 */
[--C-:B------:R-:W-:Y:S01]  /*2560*/  @!P3 IMAD.IADD R65, R65, 0x1, -R0.reuse ;  /* 0x000000014141b824 */ /* 0x100fe200078e0a00 */
[----:B------:R-:W-:Y:S01]  /*2570*/  @!P4 IADD3 R69, R69, -R0, RZ ;  /* 0x800000004545c210 */ /* 0x000fe20007ffe0ff */
[----:B------:R-:W-:Y:S01]  /*2580*/  @!P6 IMAD.IADD R63, R63, 0x1, -R0 ;  /* 0x000000013f3fe824 */ /* 0x000fe200078e0a00 */
[----:B------:R-:W-:Y:S01]  /*2590*/  ISETP.GE.AND P4, PT, R82, RZ, PT ;  /* 0x000000ff5200720c */ /* 0x000fe20003f86270 */
[----:B------:R-:W-:Y:S01]  /*25a0*/  IMAD.HI.U32 R8, R5, R105, RZ ;  /* 0x0000006905087227 */ /* 0x000fe200078e00ff */
[----:B------:R-:W-:-:S02]  /*25b0*/  ISETP.GT.U32.AND P6, PT, R0, R77, PT ;  /* 0x0000004d0000720c */ /* 0x000fc40003fc4070 */
[----:B------:R-:W-:Y:S01]  /*25c0*/  ISETP.GE.AND P3, PT, R80, RZ, PT ;  /* 0x000000ff5000720c */ /* 0x000fe20003f66270 */
[----:B------:R-:W-:Y:S01]  /*25d0*/  @!P5 IMAD.IADD R81, R81, 0x1, -R0 ;  /* 0x000000015151d824 */ /* 0x000fe200078e0a00 */
[----:B------:R-:W-:Y:S01]  /*25e0*/  ISETP.GT.U32.AND P5, PT, R0, R65, PT ;  /* 0x000000410000720c */ /* 0x000fe20003fa4070 */
[----:B------:R-:W-:Y:S01]  /*25f0*/  IMAD.MOV R8, RZ, RZ, -R8 ;  /* 0x000000ffff087224 */ /* 0x000fe200078e0a08 */
[----:B------:R-:W-:Y:S01]  /*2600*/  @!P1 IADD3 R67, R67, -R0, RZ ;  /* 0x8000000043439210 */ /* 0x000fe20007ffe0ff */
[--C-:B------:R-:W-:Y:S01]  /*2610*/  @!P2 IMAD.IADD R73, R73, 0x1, -R0.reuse ;  /* 0x000000014949a824 */ /* 0x100fe200078e0a00 */
[----:B------:R-:W-:Y:S01]  /*2620*/  ISETP.GE.AND P1, PT, R78, RZ, PT ;  /* 0x000000ff4e00720c */ /* 0x000fe20003f26270 */
[----:B------:R-:W-:Y:S01]  /*2630*/  IMAD R105, R0, R8, R105 ;  /* 0x0000000800697224 */ /* 0x000fe200078e0269 */
[----:B------:R-:W-:Y:S01]  /*2640*/  ISETP.GE.AND P2, PT, R30, RZ, PT ;  /* 0x000000ff1e00720c */ /* 0x000fe20003f46270 */
[----:B------:R-:W-:Y:S01]  /*2650*/  @!P4 IMAD.MOV R53, RZ, RZ, -R53 ;  /* 0x000000ffff35c224 */ /* 0x000fe200078e0a35 */
[----:B------:R-:W-:Y:S01]  /*2660*/  ISETP.GT.U32.AND P4, PT, R0, R67, PT ;  /* 0x000000430000720c */ /* 0x000fe20003f84070 */
[----:B------:R-:W-:Y:S01]  /*2670*/  @!P6 IMAD.IADD R77, R77, 0x1, -R0 ;  /* 0x000000014d4de824 */ /* 0x000fe200078e0a00 */
[----:B------:R-:W-:Y:S01]  /*2680*/  ISETP.GE.AND P6, PT, R28, RZ, PT ;  /* 0x000000ff1c00720c */ /* 0x000fe20003fc6270 */
[----:B------:R-:W-:Y:S01]  /*2690*/  IMAD.HI.U32 R8, R5, R111, RZ ;  /* 0x0000006f05087227 */ /* 0x000fe200078e00ff */
[----:B------:R-:W-:-:S02]  /*26a0*/  @!P3 IADD3 R55, -R55, RZ, RZ ;  /* 0x000000ff3737b210 */ /* 0x000fc40007ffe1ff */
[C---:B------:R-:W-:Y:S01]  /*26b0*/  ISETP.GT.U32.AND P3, PT, R0.reuse, R81, PT ;  /* 0x000000510000720c */ /* 0x040fe20003f64070 */
[--C-:B------:R-:W-:Y:S01]  /*26c0*/  @!P5 IMAD.IADD R65, R65, 0x1, -R0.reuse ;  /* 0x000000014141d824 */ /* 0x100fe200078e0a00 */
[C---:B------:R-:W-:Y:S01]  /*26d0*/  ISETP.GT.U32.AND P5, PT, R0.reuse, R79, PT ;  /* 0x0000004f0000720c */ /* 0x040fe20003fa4070 */
[----:B------:R-:W-:Y:S01]  /*26e0*/  @!P1 IMAD.MOV R63, RZ, RZ, -R63 ;  /* 0x000000ffff3f9224 */ /* 0x000fe200078e0a3f */
[C---:B------:R-:W-:Y:S01]  /*26f0*/  ISETP.GT.U32.AND P1, PT, R0.reuse, R73, PT ;  /* 0x000000490000720c */ /* 0x040fe20003f24070 */
[----:B------:R-:W-:Y:S01]  /*2700*/  @!P2 IMAD.MOV R69, RZ, RZ, -R69 ;  /* 0x000000ffff45a224 */ /* 0x000fe200078e0a45 */
[C---:B------:R-:W-:Y:S01]  /*2710*/  ISETP.GT.U32.AND P2, PT, R0.reuse, R77, PT ;  /* 0x0000004d0000720c */ /* 0x040fe20003f44070 */
[----:B------:R-:W-:Y:S01]  /*2720*/  @!P4 IMAD.IADD R67, R67, 0x1, -R0 ;  /* 0x000000014343c824 */ /* 0x000fe200078e0a00 */
[----:B------:R-:W-:Y:S01]  /*2730*/  ISETP.GT.U32.AND P4, PT, R0, R83, PT ;  /* 0x000000530000720c */ /* 0x000fe20003f84070 */
[----:B------:R-:W-:Y:S01]  /*2740*/  IMAD.MOV R8, RZ, RZ, -R8 ;  /* 0x000000ffff087224 */ /* 0x000fe200078e0a08 */
[----:B------:R-:W-:-:S02]  /*2750*/  @!P6 IADD3 R71, -R71, RZ, RZ ;  /* 0x000000ff4747e210 */ /* 0x000fc40007ffe1ff */
[----:B------:R-:W-:Y:S01]  /*2760*/  ISETP.GT.U32.AND P6, PT, R0, R75, PT ;  /* 0x0000004b0000720c */ /* 0x000fe20003fc4070 */
[--C-:B------:R-:W-:Y:S01]  /*2770*/  @!P3 IMAD.IADD R81, R81, 0x1, -R0.reuse ;  /* 0x000000015151b824 */ /* 0x100fe200078e0a00 */
[----:B------:R-:W-:Y:S01]  /*2780*/  ISETP.GE.AND P3, PT, R74, RZ, PT ;  /* 0x000000ff4a00720c */ /* 0x000fe20003f66270 */
[--C-:B------:R-:W-:Y:S01]  /*2790*/  @!P5 IMAD.IADD R79, R79, 0x1, -R0.reuse ;  /* 0x000000014f4fd824 */ /* 0x100fe200078e0a00 */
[----:B------:R-:W-:Y:S01]  /*27a0*/  ISETP.GE.AND P5, PT, R72, RZ, PT ;  /* 0x000000ff4800720c */ /* 0x000fe20003fa6270 */
[----:B------:R-:W-:Y:S01]  /*27b0*/  IMAD R111, R0, R8, R111 ;  /* 0x00000008006f7224 */ /* 0x000fe200078e026f */
[----:B------:R-:W-:Y:S01]  /*27c0*/  @!P1 IADD3 R73, R73, -R0, RZ ;  /* 0x8000000049499210 */ /* 0x000fe20007ffe0ff */
[--C-:B------:R-:W-:Y:S01]  /*27d0*/  @!P2 IMAD.IADD R77, R77, 0x1, -R0.reuse ;  /* 0x000000014d4da824 */ /* 0x100fe200078e0a00 */
[----:B------:R-:W-:Y:S01]  /*27e0*/  ISETP.GE.AND P1, PT, R76, RZ, PT ;  /* 0x000000ff4c00720c */ /* 0x000fe20003f26270 */
[----:B------:R-:W-:Y:S01]  /*27f0*/  @!P4 IMAD.IADD R83, R83, 0x1, -R0 ;  /* 0x000000015353c824 */ /* 0x000fe200078e0a00 */
[----:B------:R-:W-:Y:S01]  /*2800*/  ISETP.GT.U32.AND P2, PT, R0, R89, PT ;  /* 0x000000590000720c */ /* 0x000fe20003f44070 */
[----:B------:R-:W-:Y:S01]  /*2810*/  IMAD.HI.U32 R8, R5, R119, RZ ;  /* 0x0000007705087227 */ /* 0x000fe200078e00ff */
[----:B------:R-:W-:-:S02]  /*2820*/  ISETP.GE.AND P4, PT, R70, RZ, PT ;  /* 0x000000ff4600720c */ /* 0x000fc40003f86270 */
[----:B------:R-:W-:Y:S01]  /*2830*/  @!P6 IADD3 R75, R75, -R0, RZ ;  /* 0x800000004b4be210 */ /* 0x000fe20007ffe0ff */
[----:B------:R-:W-:Y:S01]  /*2840*/  @!P3 IMAD.MOV R67, RZ, RZ, -R67 ;  /* 0x000000ffff43b224 */ /* 0x000fe200078e0a43 */
[C---:B------:R-:W-:Y:S01]  /*2850*/  ISETP.GT.U32.AND P6, PT, R0.reuse, R91, PT ;  /* 0x0000005b0000720c */ /* 0x040fe20003fc4070 */
[----:B------:R-:W-:Y:S01]  /*2860*/  @!P5 IMAD.MOV R73, RZ, RZ, -R73 ;  /* 0x000000ffff49d224 */ /* 0x000fe200078e0a49 */
[C---:B------:R-:W-:Y:S01]  /*2870*/  ISETP.GT.U32.AND P5, PT, R0.reuse, R83, PT ;  /* 0x000000530000720c */ /* 0x040fe20003fa4070 */
[----:B------:R-:W-:Y:S01]  /*2880*/  IMAD.MOV R8, RZ, RZ, -R8 ;  /* 0x000000ffff087224 */ /* 0x000fe200078e0a08 */
[C---:B------:R-:W-:Y:S02]  /*2890*/  ISETP.GT.U32.AND P3, PT, R0.reuse, R79, PT ;  /* 0x0000004f0000720c */ /* 0x040fe40003f64070 */
[----:B------:R-:W-:Y:S01]  /*28a0*/  @!P1 IADD3 R65, -R65, RZ, RZ ;  /* 0x000000ff41419210 */ /* 0x000fe20007ffe1ff */
[C---:B------:R-:W-:Y:S01]  /*28b0*/  IMAD R119, R0.reuse, R8, R119 ;  /* 0x0000000800777224 */ /* 0x040fe200078e0277 */
[----:B------:R-:W-:-:S02]  /*28c0*/  ISETP.GT.U32.AND P1, PT, R0, R75, PT ;  /* 0x0000004b0000720c */ /* 0x000fc40003f24070 */
[-C--:B------:R-:W-:Y:S02]  /*28d0*/  @!P2 IADD3 R89, R89, -R0.reuse, RZ ;  /* 0x800000005959a210 */ /* 0x080fe40007ffe0ff */
[----:B------:R-:W-:Y:S01]  /*28e0*/  ISETP.GE.AND P2, PT, R68, RZ, PT ;  /* 0x000000ff4400720c */ /* 0x000fe20003f46270 */
[--C-:B------:R-:W-:Y:S01]  /*28f0*/  @!P6 IMAD.IADD R91, R91, 0x1, -R0.reuse ;  /* 0x000000015b5be824 */ /* 0x100fe200078e0a00 */
[----:B------:R-:W-:Y:S01]  /*2900*/  @!P4 IADD3 R77, -R77, RZ, RZ ;  /* 0x000000ff4d4dc210 */ /* 0x000fe20007ffe1ff */
[--C-:B------:R-:W-:Y:S01]  /*2910*/  @!P5 IMAD.IADD R83, R83, 0x1, -R0.reuse ;  /* 0x000000015353d824 */ /* 0x100fe200078e0a00 */
[C---:B------:R-:W-:Y:S02]  /*2920*/  ISETP.GT.U32.AND P4, PT, R0.reuse, R89, PT ;  /* 0x000000590000720c */ /* 0x040fe40003f84070 */
[C---:B------:R-:W-:Y:S02]  /*2930*/  ISETP.GT.U32.AND P5, PT, R0.reuse, R103, PT ;  /* 0x000000670000720c */ /* 0x040fe40003fa4070 */
[----:B------:R-:W-:Y:S01]  /*2940*/  @!P3 IADD3 R79, R79, -R0, RZ ;  /* 0x800000004f4fb210 */ /* 0x000fe20007ffe0ff */
[----:B------:R-:W-:Y:S01]  /*2950*/  @!P1 IMAD.IADD R75, R75, 0x1, -R0 ;  /* 0x000000014b4b9824 */ /* 0x000fe200078e0a00 */
[----:B------:R-:W-:-:S02]  /*2960*/  ISETP.GT.U32.AND P1, PT, R0, R87, PT ;  /* 0x000000570000720c */ /* 0x000fc40003f24070 */
[C---:B------:R-:W-:Y:S01]  /*2970*/  ISETP.GT.U32.AND P3, PT, R0.reuse, R93, PT ;  /* 0x0000005d0000720c */ /* 0x040fe20003f64070 */
[----:B------:R-:W-:Y:S01]  /*2980*/  @!P2 IMAD.MOV R81, RZ, RZ, -R81 ;  /* 0x000000ffff51a224 */ /* 0x000fe200078e0a51 */
[C---:B------:R-:W-:Y:S02]  /*2990*/  ISETP.GT.U32.AND P6, PT, R0.reuse, R91, PT ;  /* 0x0000005b0000720c */ /* 0x040fe40003fc4070 */
[C---:B------:R-:W-:Y:S02]  /*29a0*/  ISETP.GT.U32.AND P2, PT, R0.reuse, R85, PT ;  /* 0x000000550000720c */ /* 0x040fe40003f44070 */
[----:B------:R-:W-:Y:S01]  /*29b0*/  @!P4 IADD3 R89, R89, -R0, RZ ;  /* 0x800000005959c210 */ /* 0x000fe20007ffe0ff */
[----:B------:R-:W-:Y:S01]  /*29c0*/  @!P5 IMAD.IADD R103, R103, 0x1, -R0 ;  /* 0x000000016767d824 */ /* 0x000fe200078e0a00 */
[----:B------:R-:W-:Y:S02]  /*29d0*/  ISETP.GT.U32.AND P4, PT, R0, R105, PT ;  /* 0x000000690000720c */ /* 0x000fe40003f84070 */
[----:B------:R-:W-:-:S02]  /*29e0*/  ISETP.GE.AND P5, PT, R40, RZ, PT ;  /* 0x000000ff2800720c */ /* 0x000fc40003fa6270 */
[-C--:B------:R-:W-:Y:S01]  /*29f0*/  @!P1 IADD3 R87, R87, -R0.reuse, RZ ;  /* 0x8000000057579210 */ /* 0x080fe20007ffe0ff */
[--C-:B------:R-:W-:Y:S01]  /*2a00*/  @!P3 IMAD.IADD R93, R93, 0x1, -R0.reuse ;  /* 0x000000015d5db824 */ /* 0x100fe200078e0a00 */
[----:B------:R-:W-:Y:S01]  /*2a10*/  ISETP.GE.AND P1, PT, R62, RZ, PT ;  /* 0x000000ff3e00720c */ /* 0x000fe20003f26270 */
[--C-:B------:R-:W-:Y:S01]  /*2a20*/  @!P6 IMAD.IADD R91, R91, 0x1, -R0.reuse ;  /* 0x000000015b5be824 */ /* 0x100fe200078e0a00 */
[----:B------:R-:W-:Y:S01]  /*2a30*/  ISETP.GE.AND P3, PT, R60, RZ, PT ;  /* 0x000000ff3c00720c */ /* 0x000fe20003f66270 */
[----:B------:R-:W-:Y:S01]  /*2a40*/  @!P2 IMAD.IADD R85, R85, 0x1, -R0 ;  /* 0x000000015555a824 */ /* 0x000fe200078e0a00 */
[----:B------:R-:W-:Y:S01]  /*2a50*/  ISETP.GE.AND P6, PT, R66, RZ, PT ;  /* 0x000000ff4200720c */ /* 0x000fe20003fc6270 */
[----:B--2---:R-:W1:Y:S01]  /*2a60*/  S2R R40, SR_TID.X ;  /* 0x0000000000287919 */ /* 0x004e620000002100 */
[----:B------:R-:W-:Y:S02]  /*2a70*/  ISETP.GE.AND P2, PT, R64, RZ, PT ;  /* 0x000000ff4000720c */ /* 0x000fe40003f46270 */
[----:B------:R-:W-:Y:S01]  /*2a80*/  @!P4 IADD3 R105, R105, -R0, RZ ;  /* 0x800000006969c210 */ /* 0x000fe20007ffe0ff */
[----:B------:R-:W-:Y:S01]  /*2a90*/  @!P5 IMAD.MOV R91, RZ, RZ, -R91 ;  /* 0x000000ffff5bd224 */ /* 0x000fe200078e0a5b */
[----:B------:R-:W-:-:S02]  /*2aa0*/  ISETP.GT.U32.AND P4, PT, R0, R85, PT ;  /* 0x000000550000720c */ /* 0x000fc40003f84070 */
[C---:B------:R-:W-:Y:S02]  /*2ab0*/  ISETP.GT.U32.AND P5, PT, R0.reuse, R95, PT ;  /* 0x0000005f0000720c */ /* 0x040fe40003fa4070 */
[----:B------:R-:W-:Y:S01]  /*2ac0*/  @!P1 IADD3 R83, -R83, RZ, RZ ;  /* 0x000000ff53539210 */ /* 0x000fe20007ffe1ff */
[----:B------:R-:W-:Y:S01]  /*2ad0*/  @!P3 IMAD.MOV R89, RZ, RZ, -R89 ;  /* 0x000000ffff59b224 */ /* 0x000fe200078e0a59 */
[C---:B------:R-:W-:Y:S01]  /*2ae0*/  ISETP.GT.U32.AND P1, PT, R0.reuse, R93, PT ;  /* 0x0000005d0000720c */ /* 0x040fe20003f24070 */
[----:B------:R-:W-:Y:S01]  /*2af0*/  @!P6 IMAD.MOV R75, RZ, RZ, -R75 ;  /* 0x000000ffff4be224 */ /* 0x000fe200078e0a4b */
[C---:B------:R-:W-:Y:S01]  /*2b00*/  ISETP.GT.U32.AND P3, PT, R0.reuse, R103, PT ;  /* 0x000000670000720c */ /* 0x040fe20003f64070 */
[----:B------:R-:W-:Y:S01]  /*2b10*/  @!P2 IMAD.MOV R79, RZ, RZ, -R79 ;  /* 0x000000ffff4fa224 */ /* 0x000fe200078e0a4f */
[C---:B------:R-:W-:Y:S02]  /*2b20*/  ISETP.GT.U32.AND P6, PT, R0.reuse, R105, PT ;  /* 0x000000690000720c */ /* 0x040fe40003fc4070 */
[----:B------:R-:W-:-:S02]  /*2b30*/  ISETP.GT.U32.AND P2, PT, R0, R87, PT ;  /* 0x000000570000720c */ /* 0x000fc40003f44070 */
[-C--:B------:R-:W-:Y:S01]  /*2b40*/  @!P4 IADD3 R85, R85, -R0.reuse, RZ ;  /* 0x800000005555c210 */ /* 0x080fe20007ffe0ff */
[--C-:B------:R-:W-:Y:S01]  /*2b50*/  @!P5 IMAD.IADD R95, R95, 0x1, -R0.reuse ;  /* 0x000000015f5fd824 */ /* 0x100fe200078e0a00 */
[----:B------:R-:W-:Y:S02]  /*2b60*/  ISETP.GT.U32.AND P4, PT, R0, R97, PT ;  /* 0x000000610000720c */ /* 0x000fe40003f84070 */
[----:B------:R-:W-:Y:S01]  /*2b70*/  ISETP.GE.AND P5, PT, R56, RZ, PT ;  /* 0x000000ff3800720c */ /* 0x000fe20003fa6270 */
[--C-:B------:R-:W-:Y:S01]  /*2b80*/  @!P1 IMAD.IADD R93, R93, 0x1, -R0.reuse ;  /* 0x000000015d5d9824 */ /* 0x100fe200078e0a00 */
[----:B------:R-:W-:Y:S02]  /*2b90*/  ISETP.GT.U32.AND P1, PT, R0, R109, PT ;  /* 0x0000006d0000720c */ /* 0x000fe40003f24070 */
[----:B------:R-:W-:Y:S01]  /*2ba0*/  @!P3 IADD3 R103, R103, -R0, RZ ;  /* 0x800000006767b210 */ /* 0x000fe20007ffe0ff */
[--C-:B------:R-:W-:Y:S01]  /*2bb0*/  @!P6 IMAD.IADD R105, R105, 0x1, -R0.reuse ;  /* 0x000000016969e824 */ /* 0x100fe200078e0a00 */
[----:B------:R-:W-:Y:S01]  /*2bc0*/  IADD3 R6, -R6, RZ, RZ ;  /* 0x000000ff06067210 */ /* 0x000fe20007ffe1ff */
[----:B------:R-:W-:Y:S01]  /*2bd0*/  @!P2 IMAD.IADD R87, R87, 0x1, -R0 ;  /* 0x000000015757a824 */ /* 0x000fe200078e0a00 */
[----:B------:R-:W-:-:S02]  /*2be0*/  ISETP.GE.AND P3, PT, R58, RZ, PT ;  /* 0x000000ff3a00720c */ /* 0x000fc40003f66270 */
[C---:B------:R-:W-:Y:S01]  /*2bf0*/  ISETP.GT.U32.AND P6, PT, R0.reuse, R111, PT ;  /* 0x0000006f0000720c */ /* 0x040fe20003fc4070 */
[C---:B------:R-:W-:Y:S01]  /*2c00*/  IMAD R113, R0.reuse, R6, R113 ;  /* 0x0000000600717224 */ /* 0x040fe200078e0271 */
[C---:B------:R-:W-:Y:S01]  /*2c10*/  ISETP.GT.U32.AND P2, PT, R0.reuse, R107, PT ;  /* 0x0000006b0000720c */ /* 0x040fe20003f44070 */
[----:B------:R-:W-:Y:S01]  /*2c20*/  IMAD.HI.U32 R6, R5, R115, RZ ;  /* 0x0000007305067227 */ /* 0x000fe200078e00ff */
[----:B------:R-:W-:Y:S02]  /*2c30*/  @!P4 IADD3 R97, R97, -R0, RZ ;  /* 0x800000006161c210 */ /* 0x000fe40007ffe0ff */
[----:B------:R-:W-:Y:S01]  /*2c40*/  @!P5 IADD3 R87, -R87, RZ, RZ ;  /* 0x000000ff5757d210 */ /* 0x000fe20007ffe1ff */
[----:B------:R-:W-:Y:S01]  /*2c50*/  IMAD.MOV R10, RZ, RZ, -R6 ;  /* 0x000000ffff0a7224 */ /* 0x000fe200078e0a06 */
[----:B------:R-:W-:Y:S01]  /*2c60*/  ISETP.GT.U32.AND P5, PT, R0, R97, PT ;  /* 0x000000610000720c */ /* 0x000fe20003fa4070 */
[----:B------:R-:W-:Y:S01]  /*2c70*/  IMAD.HI.U32 R6, R5, R117, RZ ;  /* 0x0000007505067227 */ /* 0x000fe200078e00ff */
[----:B------:R-:W-:-:S02]  /*2c80*/  ISETP.GE.AND P4, PT, R54, RZ, PT ;  /* 0x000000ff3600720c */ /* 0x000fc40003f86270 */
[----:B------:R-:W-:Y:S01]  /*2c90*/  IADD3 R8, R18, 0x38, RZ ;  /* 0x0000003812087810 */ /* 0x000fe20007ffe0ff */
[--C-:B------:R-:W-:Y:S01]  /*2ca0*/  @!P1 IMAD.IADD R109, R109, 0x1, -R0.reuse ;  /* 0x000000016d6d9824 */ /* 0x100fe200078e0a00 */
[----:B------:R-:W-:Y:S01]  /*2cb0*/  ISETP.GE.AND P1, PT, R22, RZ, PT ;  /* 0x000000ff1600720c */ /* 0x000fe20003f26270 */
[----:B------:R-:W-:Y:S01]  /*2cc0*/  @!P3 IMAD.MOV R85, RZ, RZ, -R85 ;  /* 0x000000ffff55b224 */ /* 0x000fe200078e0a55 */
[----:B------:R-:W-:Y:S01]  /*2cd0*/  ISETP.GT.U32.AND P3, PT, R0, R95, PT ;  /* 0x0000005f0000720c */ /* 0x000fe20003f64070 */
[--C-:B------:R-:W-:Y:S01]  /*2ce0*/  @!P6 IMAD.IADD R111, R111, 0x1, -R0.reuse ;  /* 0x000000016f6fe824 */ /* 0x100fe200078e0a00 */
[----:B------:R-:W-:Y:S01]  /*2cf0*/  IADD3 R6, -R6, RZ, RZ ;  /* 0x000000ff06067210 */ /* 0x000fe20007ffe1ff */
[----:B------:R-:W-:Y:S01]  /*2d00*/  @!P2 IMAD.IADD R107, R107, 0x1, -R0 ;  /* 0x000000016b6ba824 */ /* 0x000fe200078e0a00 */
[C---:B------:R-:W-:Y:S01]  /*2d10*/  ISETP.GT.U32.AND P6, PT, R0.reuse, R109, PT ;  /* 0x0000006d0000720c */ /* 0x040fe20003fc4070 */
[----:B------:R-:W-:Y:S01]  /*2d20*/  IMAD R115, R0, R10, R115 ;  /* 0x0000000a00737224 */ /* 0x000fe200078e0273 */
[----:B------:R-:W-:Y:S01]  /*2d30*/  ISETP.GE.AND P2, PT, R26, RZ, PT ;  /* 0x000000ff1a00720c */ /* 0x000fe20003f46270 */
[----:B------:R-:W-:Y:S01]  /*2d40*/  IMAD R117, R0, R6, R117 ;  /* 0x0000000600757224 */ /* 0x000fe200078e0275 */
[----:B------:R-:W-:Y:S01]  /*2d50*/  @!P5 IADD3 R97, R97, -R0, RZ ;  /* 0x800000006161d210 */ /* 0x000fe20007ffe0ff */
[----:B------:R-:W-:Y:S01]  /*2d60*/  IMAD.HI.U32 R6, R5, R121, RZ ;  /* 0x0000007905067227 */ /* 0x000fe200078e00ff */
[----:B------:R-:W-:-:S02]  /*2d70*/  IADD3 R10, R18, 0x37, RZ ;  /* 0x00000037120a7810 */ /* 0x000fc40007ffe0ff */
[----:B------:R-:W-:Y:S01]  /*2d80*/  @!P1 IADD3 R105, -R105, RZ, RZ ;  /* 0x000000ff69699210 */ /* 0x000fe20007ffe1ff */
[----:B------:R-:W-:Y:S01]  /*2d90*/  @!P3 IMAD.IADD R95, R95, 0x1, -R0 ;  /* 0x000000015f5fb824 */ /* 0x000fe200078e0a00 */
[C---:B------:R-:W-:Y:S01]  /*2da0*/  ISETP.GT.U32.AND P5, PT, R0.reuse, R117, PT ;  /* 0x000000750000720c */ /* 0x040fe20003fa4070 */
[----:B------:R-:W-:Y:S01]  /*2db0*/  IMAD.MOV R6, RZ, RZ, -R6 ;  /* 0x000000ffff067224 */ /* 0x000fe200078e0a06 */
[C---:B------:R-:W-:Y:S01]  /*2dc0*/  ISETP.GT.U32.AND P1, PT, R0.reuse, R113, PT ;  /* 0x000000710000720c */ /* 0x040fe20003f24070 */
[--C-:B------:R-:W-:Y:S01]  /*2dd0*/  @!P6 IMAD.IADD R109, R109, 0x1, -R0.reuse ;  /* 0x000000016d6de824 */ /* 0x100fe200078e0a00 */
[C---:B------:R-:W-:Y:S01]  /*2de0*/  ISETP.GT.U32.AND P3, PT, R0.reuse, R115, PT ;  /* 0x000000730000720c */ /* 0x040fe20003f64070 */
[----:B------:R-:W-:Y:S01]  /*2df0*/  @!P2 IMAD.MOV R103, RZ, RZ, -R103 ;  /* 0x000000ffff67a224 */ /* 0x000fe200078e0a67 */
[C---:B------:R-:W-:Y:S01]  /*2e00*/  ISETP.GT.U32.AND P6, PT, R0.reuse, R119, PT ;  /* 0x000000770000720c */ /* 0x040fe20003fc4070 */
[----:B------:R-:W-:Y:S01]  /*2e10*/  @!P4 IMAD.MOV R93, RZ, RZ, -R93 ;  /* 0x000000ffff5dc224 */ /* 0x000fe200078e0a5d */
[----:B------:R-:W-:Y:S01]  /*2e20*/  IABS R123, R10 ;  /* 0x0000000a007b7213 */ /* 0x000fe20000000000 */
[C---:B------:R-:W-:Y:S01]  /*2e30*/  IMAD R121, R0.reuse, R6, R121 ;  /* 0x0000000600797224 */ /* 0x040fe200078e0279 */
[C---:B------:R-:W-:Y:S01]  /*2e40*/  ISETP.GT.U32.AND P2, PT, R0.reuse, R111, PT ;  /* 0x0000006f0000720c */ /* 0x040fe20003f44070 */
[----:B------:R-:W-:Y:S01]  /*2e50*/  STL [R1+0xe7c], R10 ;  /* 0x000e7c0a01007387 */ /* 0x000fe20000100800 */
[----:B------:R-:W-:Y:S01]  /*2e60*/  ISETP.GT.U32.AND P4, PT, R0, R107, PT ;  /* 0x0000006b0000720c */ /* 0x000fe20003f84070 */
[----:B------:R-:W-:Y:S01]  /*2e70*/  IMAD.HI.U32 R6, R5, R123, RZ ;  /* 0x0000007b05067227 */ /* 0x000fe200078e00ff */
[----:B------:R-:W-:Y:S01]  /*2e80*/  @!P5 IADD3 R117, R117, -R0, RZ ;  /* 0x800000007575d210 */ /* 0x000fe20007ffe0ff */
[----:B------:R2:W-:Y:S01]  /*2e90*/  STL [R1+0xe78], R8 ;  /* 0x000e780801007387 */ /* 0x0005e20000100800 */
[----:B------:R-:W-:Y:S01]  /*2ea0*/  ISETP.GE.AND P5, PT, R44, RZ, PT ;  /* 0x000000ff2c00720c */ /* 0x000fe20003fa6270 */
[--C-:B------:R-:W-:Y:S01]  /*2eb0*/  @!P1 IMAD.IADD R113, R113, 0x1, -R0.reuse ;  /* 0x0000000171719824 */ /* 0x100fe200078e0a00 */
[----:B------:R-:W-:Y:S01]  /*2ec0*/  ISETP.GE.AND P1, PT, R48, RZ, PT ;  /* 0x000000ff3000720c */ /* 0x000fe20003f26270 */
[--C-:B------:R-:W-:Y:S01]  /*2ed0*/  @!P3 IMAD.IADD R115, R115, 0x1, -R0.reuse ;  /* 0x000000017373b824 */ /* 0x100fe200078e0a00 */
[----:B------:R-:W-:Y:S01]  /*2ee0*/  ISETP.GE.AND P3, PT, R46, RZ, PT ;  /* 0x000000ff2e00720c */ /* 0x000fe20003f66270 */
[----:B------:R-:W-:Y:S01]  /*2ef0*/  @!P6 IMAD.IADD R119, R119, 0x1, -R0 ;  /* 0x000000017777e824 */ /* 0x000fe200078e0a00 */
[----:B------:R-:W-:-:S02]  /*2f00*/  IADD3 R6, -R6, RZ, RZ ;  /* 0x000000ff06067210 */ /* 0x000fc40007ffe1ff */
[C---:B------:R-:W-:Y:S01]  /*2f10*/  ISETP.GT.U32.AND P6, PT, R0.reuse, R113, PT ;  /* 0x000000710000720c */ /* 0x040fe20003fc4070 */
[----:B------:R-:W-:Y:S01]  /*2f20*/  @!P4 IMAD.IADD R107, R107, 0x1, -R0 ;  /* 0x000000016b6bc824 */ /* 0x000fe200078e0a00 */
[----:B------:R-:W-:Y:S01]  /*2f30*/  @!P2 IADD3 R111, R111, -R0, RZ ;  /* 0x800000006f6fa210 */ /* 0x000fe20007ffe0ff */
[----:B------:R-:W-:Y:S01]  /*2f40*/  IMAD R123, R0, R6, R123 ;  /* 0x00000006007b7224 */ /* 0x000fe200078e027b */
[----:B------:R-:W-:Y:S02]  /*2f50*/  IABS R125, R8 ;  /* 0x00000008007d7213 */ /* 0x000fe40000000000 */
[----:B------:R-:W-:Y:S01]  /*2f60*/  ISETP.GE.AND P4, PT, R52, RZ, PT ;  /* 0x000000ff3400720c */ /* 0x000fe20003f86270 */
[----:B------:R-:W-:Y:S01]  /*2f70*/  @!P5 IMAD.MOV R111, RZ, RZ, -R111 ;  /* 0x000000ffff6fd224 */ /* 0x000fe200078e0a6f */
[----:B------:R-:W-:Y:S01]  /*2f80*/  IADD3 R36, R18, 0x39, RZ ;  /* 0x0000003912247810 */ /* 0x000fe20007ffe0ff */
[----:B------:R-:W-:Y:S01]  /*2f90*/  IMAD.HI.U32 R6, R5, R125, RZ ;  /* 0x0000007d05067227 */ /* 0x000fe200078e00ff */
[----:B------:R-:W-:-:S02]  /*2fa0*/  ISETP.GT.U32.AND P5, PT, R0, R123, PT ;  /* 0x0000007b0000720c */ /* 0x000fc40003fa4070 */
[----:B------:R-:W-:Y:S01]  /*2fb0*/  IABS R127, R36 ;  /* 0x00000024007f7213 */ /* 0x000fe20000000000 */
[----:B------:R-:W-:Y:S01]  /*2fc0*/  @!P1 IMAD.MOV R107, RZ, RZ, -R107 ;  /* 0x000000ffff6b9224 */ /* 0x000fe200078e0a6b */
[C---:B------:R-:W-:Y:S01]  /*2fd0*/  ISETP.GT.U32.AND P1, PT, R0.reuse, R119, PT ;  /* 0x000000770000720c */ /* 0x040fe20003f24070 */
[----:B------:R-:W-:Y:S01]  /*2fe0*/  @!P3 IMAD.MOV R109, RZ, RZ, -R109 ;  /* 0x000000ffff6db224 */ /* 0x000fe200078e0a6d */
[----:B------:R-:W-:Y:S01]  /*2ff0*/  ISETP.GT.U32.AND P3, PT, R0, R121, PT ;  /* 0x000000790000720c */ /* 0x000fe20003f64070 */
[----:B------:R-:W-:Y:S01]  /*3000*/  IMAD.MOV R6, RZ, RZ, -R6 ;  /* 0x000000ffff067224 */ /* 0x000fe200078e0a06 */
[----:B------:R-:W-:Y:S01]  /*3010*/  IADD3 R34, R18, 0x3a, RZ ;  /* 0x0000003a12227810 */ /* 0x000fe20007ffe0ff */
[----:B------:R-:W-:Y:S01]  /*3020*/  @!P6 IMAD.IADD R113, R113, 0x1, -R0 ;  /* 0x000000017171e824 */ /* 0x000fe200078e0a00 */
[----:B------:R-:W-:Y:S01]  /*3030*/  ISETP.GE.AND P6, PT, R42, RZ, PT ;  /* 0x000000ff2a00720c */ /* 0x000fe20003fc6270 */
[----:B------:R-:W-:Y:S01]  /*3040*/  IMAD R125, R0, R6, R125 ;  /* 0x00000006007d7224 */ /* 0x000fe200078e027d */
[----:B------:R-:W-:Y:S01]  /*3050*/  IABS R129, R34 ;  /* 0x0000002200817213 */ /* 0x000fe20000000000 */
[----:B------:R-:W-:Y:S01]  /*3060*/  IMAD.HI.U32 R6, R5, R127, RZ ;  /* 0x0000007f05067227 */ /* 0x000fe200078e00ff */
[----:B------:R-:W-:Y:S01]  /*3070*/  ISETP.GE.AND P2, PT, R50, RZ, PT ;  /* 0x000000ff3200720c */ /* 0x000fe20003f46270 */
[----:B------:R-:W-:Y:S01]  /*3080*/  STL [R1+0xe74], R36 ;  /* 0x000e742401007387 */ /* 0x000fe20000100800 */
[----:B------:R-:W-:Y:S01]  /*3090*/  IADD3 R32, R18, 0x3b, RZ ;  /* 0x0000003b12207810 */ /* 0x000fe20007ffe0ff */
[----:B------:R-:W-:Y:S01]  /*30a0*/  @!P4 IMAD.MOV R95, RZ, RZ, -R95 ;  /* 0x000000ffff5fc224 */ /* 0x000fe200078e0a5f */
[----:B------:R-:W-:Y:S01]  /*30b0*/  ISETP.GT.U32.AND P4, PT, R0, R115, PT ;  /* 0x000000730000720c */ /* 0x000fe20003f84070 */
[----:B------:R-:W-:Y:S01]  /*30c0*/  IMAD.MOV R6, RZ, RZ, -R6 ;  /* 0x000000ffff067224 */ /* 0x000fe200078e0a06 */
[----:B------:R-:W-:Y:S01]  /*30d0*/  @!P3 IADD3 R121, R121, -R0, RZ ;  /* 0x800000007979b210 */ /* 0x000fe20007ffe0ff */
[--C-:B------:R-:W-:Y:S01]  /*30e0*/  @!P5 IMAD.IADD R123, R123, 0x1, -R0.reuse ;  /* 0x000000017b7bd824 */ /* 0x100fe200078e0a00 */
[----:B------:R-:W-:Y:S01]  /*30f0*/  IABS R131, R32 ;  /* 0x0000002000837213 */ /* 0x000fe20000000000 */
[----:B------:R-:W-:Y:S01]  /*3100*/  @!P1 IMAD.IADD R119, R119, 0x1, -R0 ;  /* 0x0000000177779824 */ /* 0x000fe200078e0a00 */
[----:B------:R-:W-:Y:S01]  /*3110*/  ISETP.GE.AND P1, PT, R16, RZ, PT ;  /* 0x000000ff1000720c */ /* 0x000fe20003f26270 */
[C---:B------:R-:W-:Y:S01]  /*3120*/  IMAD R127, R0.reuse, R6, R127 ;  /* 0x00000006007f7224 */ /* 0x040fe200078e027f */
[----:B------:R-:W-:Y:S01]  /*3130*/  ISETP.GT.U32.AND P5, PT, R0, R123, PT ;  /* 0x0000007b0000720c */ /* 0x000fe20003fa4070 */
[----:B------:R-:W-:Y:S01]  /*3140*/  IMAD.HI.U32 R6, R5, R129, RZ ;  /* 0x0000008105067227 */ /* 0x000fe200078e00ff */
[----:B------:R-:W-:Y:S01]  /*3150*/  IADD3 R30, R18, 0x3c, RZ ;  /* 0x0000003c121e7810 */ /* 0x000fe20007ffe0ff */
[----:B------:R-:W-:Y:S01]  /*3160*/  STL [R1+0xe6c], R34 ;  /* 0x000e6c2201007387 */ /* 0x000fe20000100800 */
[----:B------:R-:W-:Y:S01]  /*3170*/  @!P2 IADD3 R97, -R97, RZ, RZ ;  /* 0x000000ff6161a210 */ /* 0x000fe20007ffe1ff */
[----:B------:R-:W-:Y:S01]  /*3180*/  @!P6 IMAD.MOV R113, RZ, RZ, -R113 ;  /* 0x000000ffff71e224 */ /* 0x000fe200078e0a71 */
[----:B------:R-:W-:Y:S01]  /*3190*/  ISETP.GT.U32.AND P6, PT, R0, R121, PT ;  /* 0x000000790000720c */ /* 0x000fe20003fc4070 */
[----:B------:R-:W-:Y:S01]  /*31a0*/  IMAD.MOV R6, RZ, RZ, -R6 ;  /* 0x000000ffff067224 */ /* 0x000fe200078e0a06 */
[----:B------:R-:W-:Y:S01]  /*31b0*/  @!P4 IADD3 R115, R115, -R0, RZ ;  /* 0x800000007373c210 */ /* 0x000fe20007ffe0ff */
[----:B------:R-:W-:Y:S01]  /*31c0*/  STL [R1+0xe68], R32 ;  /* 0x000e682001007387 */ /* 0x000fe20000100800 */
[----:B------:R-:W-:Y:S01]  /*31d0*/  ISETP.GE.AND P4, PT, R38, RZ, PT ;  /* 0x000000ff2600720c */ /* 0x000fe20003f86270 */
[C---:B------:R-:W-:Y:S01]  /*31e0*/  IMAD R129, R0.reuse, R6, R129 ;  /* 0x0000000600817224 */ /* 0x040fe200078e0281 */
[----:B------:R-:W-:Y:S01]  /*31f0*/  ISETP.GT.U32.AND P2, PT, R0, R117, PT ;  /* 0x000000750000720c */ /* 0x000fe20003f44070 */
[----:B------:R-:W-:Y:S01]  /*3200*/  IMAD.HI.U32 R6, R5, R131, RZ ;  /* 0x0000008305067227 */ /* 0x000fe200078e00ff */
[----:B------:R-:W-:Y:S01]  /*3210*/  IABS R133, R30 ;  /* 0x0000001e00857213 */ /* 0x000fe20000000000 */
[----:B------:R-:W-:Y:S01]  /*3220*/  STL [R1+0xe60], R30 ;  /* 0x000e601e01007387 */ /* 0x000fe20000100800 */
[----:B------:R-:W-:Y:S01]  /*3230*/  ISETP.GE.AND P3, PT, R14, RZ, PT ;  /* 0x000000ff0e00720c */ /* 0x000fe20003f66270 */
[----:B------:R-:W-:Y:S01]  /*3240*/  @!P1 IMAD.MOV R119, RZ, RZ, -R119 ;  /* 0x000000ffff779224 */ /* 0x000fe200078e0a77 */
[----:B------:R-:W-:Y:S01]  /*3250*/  ISETP.GT.U32.AND P1, PT, R0, R125, PT ;  /* 0x0000007d0000720c */ /* 0x000fe20003f24070 */
[----:B------:R-:W-:Y:S01]  /*3260*/  @!P5 IMAD.IADD R123, R123, 0x1, -R0 ;  /* 0x000000017b7bd824 */ /* 0x000fe200078e0a00 */
[----:B------:R-:W-:-:S02]  /*3270*/  IADD3 R6, -R6, RZ, RZ ;  /* 0x000000ff06067210 */ /* 0x000fc40007ffe1ff */
[----:B------:R-:W-:Y:S02]  /*3280*/  @!P6 IADD3 R121, R121, -R0, RZ ;  /* 0x800000007979e210 */ /* 0x000fe40007ffe0ff */
[C---:B------:R-:W-:Y:S01]  /*3290*/  ISETP.GT.U32.AND P5, PT, R0.reuse, R129, PT ;  /* 0x000000810000720c */ /* 0x040fe20003fa4070 */
[C---:B------:R-:W-:Y:S01]  /*32a0*/  IMAD R131, R0.reuse, R6, R131 ;  /* 0x0000000600837224 */ /* 0x040fe200078e0283 */
[----:B------:R-:W-:Y:S01]  /*32b0*/  ISETP.GT.U32.AND P6, PT, R0, R127, PT ;  /* 0x0000007f0000720c */ /* 0x000fe20003fc4070 */
[----:B------:R-:W-:Y:S01]  /*32c0*/  IMAD.HI.U32 R6, R5, R133, RZ ;  /* 0x0000008505067227 */ /* 0x000fe200078e00ff */
[C---:B------:R-:W-:Y:S02]  /*32d0*/  IADD3 R28, R18.reuse, 0x3d, RZ ;  /* 0x0000003d121c7810 */ /* 0x040fe40007ffe0ff */
[----:B------:R-:W-:Y:S01]  /*32e0*/  IADD3 R18, R18, 0x3e, RZ ;  /* 0x0000003e12127810 */ /* 0x000fe20007ffe0ff */
[----:B------:R-:W-:Y:S01]  /*32f0*/  IMAD.MOV R6, RZ, RZ, -R6 ;  /* 0x000000ffff067224 */ /* 0x000fe200078e0a06 */
[----:B------:R-:W-:Y:S01]  /*3300*/  @!P4 IADD3 R115, -R115, RZ, RZ ;  /* 0x000000ff7373c210 */ /* 0x000fe20007ffe1ff */
[--C-:B------:R-:W-:Y:S01]  /*3310*/  @!P1 IMAD.IADD R125, R125, 0x1, -R0.reuse ;  /* 0x000000017d7d9824 */ /* 0x100fe200078e0a00 */
[----:B------:R-:W-:Y:S01]  /*3320*/  ISETP.GE.AND P4, PT, R10, RZ, PT ;  /* 0x000000ff0a00720c */ /* 0x000fe20003f86270 */
[--C-:B------:R-:W-:Y:S01]  /*3330*/  @!P2 IMAD.IADD R117, R117, 0x1, -R0.reuse ;  /* 0x000000017575a824 */ /* 0x100fe200078e0a00 */
[----:B------:R-:W-:Y:S01]  /*3340*/  IABS R135, R28 ;  /* 0x0000001c00877213 */ /* 0x000fe20000000000 */
[----:B------:R-:W-:Y:S01]  /*3350*/  @!P5 IMAD.IADD R129, R129, 0x1, -R0 ;  /* 0x000000018181d824 */ /* 0x000fe200078e0a00 */
[----:B------:R-:W-:Y:S01]  /*3360*/  IABS R137, R18 ;  /* 0x0000001200897213 */ /* 0x000fe20000000000 */
[C---:B------:R-:W-:Y:S01]  /*3370*/  IMAD R133, R0.reuse, R6, R133 ;  /* 0x0000000600857224 */ /* 0x040fe200078e0285 */
[----:B------:R-:W-:Y:S01]  /*3380*/  ISETP.GT.U32.AND P1, PT, R0, R131, PT ;  /* 0x000000830000720c */ /* 0x000fe20003f24070 */
[----:B------:R-:W-:Y:S01]  /*3390*/  IMAD.HI.U32 R6, R5, R135, RZ ;  /* 0x0000008705067227 */ /* 0x000fe200078e00ff */
[----:B------:R-:W-:Y:S01]  /*33a0*/  ISETP.GE.AND P2, PT, R24, RZ, PT ;  /* 0x000000ff1800720c */ /* 0x000fe20003f46270 */
[----:B------:R-:W-:Y:S01]  /*33b0*/  STL [R1+0xe5c], R28 ;  /* 0x000e5c1c01007387 */ /* 0x000fe20000100800 */
[----:B------:R-:W-:Y:S01]  /*33c0*/  @!P6 IADD3 R127, R127, -R0, RZ ;  /* 0x800000007f7fe210 */ /* 0x000fe20007ffe0ff */
[----:B------:R-:W-:Y:S01]  /*33d0*/  IMAD.HI.U32 R5, R5, R137, RZ ;  /* 0x0000008905057227 */ /* 0x000fe200078e00ff */
[----:B------:R-:W-:Y:S01]  /*33e0*/  ISETP.GT.U32.AND P6, PT, R0, R125, PT ;  /* 0x0000007d0000720c */ /* 0x000fe20003fc4070 */
[----:B------:R2:W-:Y:S01]  /*33f0*/  STL [R1+0xe50], R18 ;  /* 0x000e501201007387 */ /* 0x0005e20000100800 */
[----:B-1----:R-:W-:Y:S01]  /*3400*/  LOP3.LUT R22, R40, 0x3f, RZ, 0xc0, !PT ;  /* 0x0000003f28167812 */ /* 0x002fe200078ec0ff */
[----:B------:R-:W-:Y:S01]  /*3410*/  @!P3 IMAD.MOV R121, RZ, RZ, -R121 ;  /* 0x000000ffff79b224 */ /* 0x000fe200078e0a79 */
[C---:B------:R-:W-:Y:S01]  /*3420*/  ISETP.GT.U32.AND P5, PT, R0.reuse, R129, PT ;  /* 0x000000810000720c */ /* 0x040fe20003fa4070 */
[----:B------:R-:W-:Y:S01]  /*3430*/  IMAD.MOV R6, RZ, RZ, -R6 ;  /* 0x000000ffff067224 */ /* 0x000fe200078e0a06 */
[----:B------:R-:W-:Y:S01]  /*3440*/  ISETP.GT.U32.AND P3, PT, R0, R127, PT ;  /* 0x0000007f0000720c */ /* 0x000fe20003f64070 */
[----:B------:R-:W-:Y:S01]  /*3450*/  IMAD R26, R4, 0x100, R22 ;  /* 0x00000100041a7824 */ /* 0x000fe200078e0216 */
[----:B------:R-:W-:Y:S01]  /*3460*/  IADD3 R5, -R5, RZ, RZ ;  /* 0x000000ff05057210 */ /* 0x000fe20007ffe1ff */
[C---:B------:R-:W-:Y:S01]  /*3470*/  IMAD R135, R0.reuse, R6, R135 ;  /* 0x0000000600877224 */ /* 0x040fe200078e0287 */
[----:B------:R-:W-:Y:S01]  /*3480*/  @!P4 IADD3 R123, -R123, RZ, RZ ;  /* 0x000000ff7b7bc210 */ /* 0x000fe20007ffe1ff */
[--C-:B------:R-:W-:Y:S01]  /*3490*/  @!P1 IMAD.IADD R131, R131, 0x1, -R0.reuse ;  /* 0x0000000183839824 */ /* 0x100fe200078e0a00 */
[----:B------:R-:W-:Y:S01]  /*34a0*/  ISETP.GT.U32.AND P4, PT, R0, R133, PT ;  /* 0x000000850000720c */ /* 0x000fe20003f84070 */
[----:B------:R-:W-:Y:S01]  /*34b0*/  @!P2 IMAD.MOV R117, RZ, RZ, -R117 ;  /* 0x000000ffff75a224 */ /* 0x000fe200078e0a75 */
[----:B------:R-:W-:Y:S01]  /*34c0*/  ISETP.GE.AND P2, PT, R8, RZ, PT ;  /* 0x000000ff0800720c */ /* 0x000fe20003f46270 */
[C---:B------:R-:W-:Y:S01]  /*34d0*/  IMAD R137, R0.reuse, R5, R137 ;  /* 0x0000000500897224 */ /* 0x040fe200078e0289 */
[----:B------:R-:W-:Y:S01]  /*34e0*/  IABS R5, R26 ;  /* 0x0000001a00057213 */ /* 0x000fe20000000000 */
[--C-:B------:R-:W-:Y:S01]  /*34f0*/  @!P6 IMAD.IADD R125, R125, 0x1, -R0.reuse ;  /* 0x000000017d7de824 */ /* 0x100fe200078e0a00 */
[C---:B------:R-:W-:Y:S01]  /*3500*/  ISETP.GT.U32.AND P6, PT, R0.reuse, R135, PT ;  /* 0x000000870000720c */ /* 0x040fe20003fc4070 */
[--C-:B------:R-:W-:Y:S01]  /*3510*/  @!P5 IMAD.IADD R129, R129, 0x1, -R0.reuse ;  /* 0x000000018181d824 */ /* 0x100fe200078e0a00 */
[C---:B------:R-:W-:Y:S01]  /*3520*/  ISETP.GT.U32.AND P1, PT, R0.reuse, R131, PT ;  /* 0x000000830000720c */ /* 0x040fe20003f24070 */
[----:B------:R-:W-:Y:S01]  /*3530*/  IMAD.HI.U32 R4, R3, R5, RZ ;  /* 0x0000000503047227 */ /* 0x000fe200078e00ff */
[----:B------:R-:W-:Y:S01]  /*3540*/  @!P3 IADD3 R127, R127, -R0, RZ ;  /* 0x800000007f7fb210 */ /* 0x000fe20007ffe0ff */
[----:B------:R-:W-:Y:S01]  /*3550*/  STL [R1+0x3c0], R26 ;  /* 0x0003c01a01007387 */ /* 0x000fe20000100800 */
[----:B------:R-:W-:Y:S01]  /*3560*/  ISETP.GT.U32.AND P5, PT, R0, R137, PT ;  /* 0x000000890000720c */ /* 0x000fe20003fa4070 */
[----:B------:R-:W-:Y:S01]  /*3570*/  @!P4 IMAD.IADD R133, R133, 0x1, -R0 ;  /* 0x000000018585c824 */ /* 0x000fe200078e0a00 */
[----:B------:R-:W-:Y:S01]  /*3580*/  ISETP.GE.AND P3, PT, R36, RZ, PT ;  /* 0x000000ff2400720c */ /* 0x000fe20003f66270 */
[----:B------:R-:W-:Y:S01]  /*3590*/  @!P2 IMAD.MOV R125, RZ, RZ, -R125 ;  /* 0x000000ffff7da224 */ /* 0x000fe200078e0a7d */
[----:B---3--:R-:W-:Y:S01]  /*35a0*/  IADD3 R24, R26, 0x40, RZ ;  /* 0x000000401a187810 */ /* 0x008fe20007ffe0ff */
[----:B------:R-:W-:Y:S01]  /*35b0*/  IMAD.SHL.U32 R38, R22, 0x4, RZ ;  /* 0x0000000416267824 */ /* 0x000fe200078e00ff */
[----:B----4-:R-:W-:-:S02]  /*35c0*/  IADD3 R16, R26, 0x80, RZ ;  /* 0x000000801a107810 */ /* 0x010fc40007ffe0ff */
[----:B------:R-:W-:Y:S01]  /*35d0*/  IADD3 R14, R26, 0xc0, RZ ;  /* 0x000000c01a0e7810 */ /* 0x000fe20007ffe0ff */
[----:B------:R-:W-:Y:S01]  /*35e0*/  @!P1 IMAD.IADD R131, R131, 0x1, -R0 ;  /* 0x0000000183839824 */ /* 0x000fe200078e0a00 */
[----:B------:R-:W-:Y:S01]  /*35f0*/  ISETP.GE.AND P4, PT, R34, RZ, PT ;  /* 0x000000ff2200720c */ /* 0x000fe20003f86270 */
[----:B------:R-:W-:Y:S01]  /*3600*/  STL [R1+0x3c8], R24 ;  /* 0x0003c81801007387 */ /* 0x000fe20000100800 */
[----:B------:R-:W-:Y:S02]  /*3610*/  IADD3 R4, -R4, RZ, RZ ;  /* 0x000000ff04047210 */ /* 0x000fe40007ffe1ff */
[----:B--2---:R-:W-:Y:S01]  /*3620*/  IABS R8, R24 ;  /* 0x0000001800087213 */ /* 0x004fe20000000000 */
[----:B------:R-:W-:Y:S01]  /*3630*/  @!P3 IMAD.MOV R127, RZ, RZ, -R127 ;  /* 0x000000ffff7fb224 */ /* 0x000fe200078e0a7f */
[----:B------:R-:W-:Y:S01]  /*3640*/  IABS R10, R16 ;  /* 0x00000010000a7213 */ /* 0x000fe20000000000 */
[----:B------:R-:W-:Y:S01]  /*3650*/  IMAD R5, R2, R4, R5 ;  /* 0x0000000402057224 */ /* 0x000fe200078e0205 */
[----:B------:R-:W-:Y:S01]  /*3660*/  IABS R12, R14 ;  /* 0x0000000e000c7213 */ /* 0x000fe20000000000 */
[----:B------:R-:W-:Y:S01]  /*3670*/  IMAD.HI.U32 R4, R3, R8, RZ ;  /* 0x0000000803047227 */ /* 0x000fe200078e00ff */
[----:B------:R-:W-:Y:S01]  /*3680*/  ISETP.GT.U32.AND P2, PT, R0, R133, PT ;  /* 0x000000850000720c */ /* 0x000fe20003f44070 */
[----:B------:R-:W-:Y:S01]  /*3690*/  STL [R1+0x3d0], R16 ;  /* 0x0003d01001007387 */ /* 0x000fe20000100800 */
[----:B------:R-:W-:Y:S01]  /*36a0*/  @!P6 IADD3 R135, R135, -R0, RZ ;  /* 0x800000008787e210 */ /* 0x000fe20007ffe0ff */
[----:B------:R-:W-:Y:S01]  /*36b0*/  IMAD.HI.U32 R6, R3, R10, RZ ;  /* 0x0000000a03067227 */ /* 0x000fe200078e00ff */
[----:B------:R-:W-:Y:S01]  /*36c0*/  ISETP.GE.AND P1, PT, R32, RZ, PT ;  /* 0x000000ff2000720c */ /* 0x000fe20003f26270 */
[----:B------:R1:W-:Y:S01]  /*36d0*/  STL [R1+0x3cc], R14 ;  /* 0x0003cc0e01007387 */ /* 0x0003e20000100800 */
[----:B------:R-:W-:Y:S01]  /*36e0*/  @!P5 IADD3 R137, R137, -R0, RZ ;  /* 0x800000008989d210 */ /* 0x000fe20007ffe0ff */
[----:B------:R-:W-:Y:S01]  /*36f0*/  IMAD.HI.U32 R3, R3, R12, RZ ;  /* 0x0000000c03037227 */ /* 0x000fe200078e00ff */
[----:B------:R-:W-:-:S02]  /*3700*/  ISETP.GT.U32.AND P6, PT, R0, R135, PT ;  /* 0x000000870000720c */ /* 0x000fc40003fc4070 */
[----:B------:R-:W-:Y:S01]  /*3710*/  ISETP.GE.AND P3, PT, R30, RZ, PT ;  /* 0x000000ff1e00720c */ /* 0x000fe20003f66270 */
[----:B------:R-:W-:Y:S01]  /*3720*/  IMAD.MOV R23, RZ, RZ, -R4 ;  /* 0x000000ffff177224 */ /* 0x000fe200078e0a04 */
[----:B------:R-:W-:Y:S01]  /*3730*/  ISETP.GT.U32.AND P5, PT, R0, R137, PT ;  /* 0x000000890000720c */ /* 0x000fe20003fa4070 */
[----:B------:R-:W-:Y:S01]  /*3740*/  IMAD.MOV R29, RZ, RZ, -R6 ;  /* 0x000000ffff1d7224 */ /* 0x000fe200078e0a06 */
[----:B------:R-:W-:Y:S01]  /*3750*/  IADD3 R139, -R3, RZ, RZ ;  /* 0x000000ff038b7210 */ /* 0x000fe20007ffe1ff */
[----:B------:R-:W-:Y:S01]  /*3760*/  @!P4 IMAD.MOV R129, RZ, RZ, -R129 ;  /* 0x000000ffff81c224 */ /* 0x000fe200078e0a81 */
[----:B------:R-:W-:Y:S01]  /*3770*/  ISETP.GE.AND P4, PT, R28, RZ, PT ;  /* 0x000000ff1c00720c */ /* 0x000fe20003f86270 */
[C---:B------:R-:W-:Y:S01]  /*3780*/  IMAD R3, R2.reuse, R23, R8 ;  /* 0x0000001702037224 */ /* 0x040fe200078e0208 */
[----:B------:R-:W-:Y:S01]  /*3790*/  @!P2 IADD3 R133, R133, -R0, RZ ;  /* 0x800000008585a210 */ /* 0x000fe20007ffe0ff */
[C---:B------:R-:W-:Y:S01]  /*37a0*/  IMAD R23, R2.reuse, R29, R10 ;  /* 0x0000001d02177224 */ /* 0x040fe200078e020a */
[C---:B------:R-:W-:Y:S01]  /*37b0*/  ISETP.GT.U32.AND P2, PT, R2.reuse, R5, PT ;  /* 0x000000050200720c */ /* 0x040fe20003f44070 */
[----:B------:R-:W-:Y:S01]  /*37c0*/  IMAD R29, R2, R139, R12 ;  /* 0x0000008b021d7224 */ /* 0x000fe200078e020c */
[----:B------:R-:W-:Y:S01]  /*37d0*/  IADD3 R4, R252, -0x5, RZ ;  /* 0xfffffffbfc047810 */ /* 0x000fe20007ffe0ff */
[----:B------:R-:W-:Y:S01]  /*37e0*/  @!P1 IMAD.MOV R131, RZ, RZ, -R131 ;  /* 0x000000ffff839224 */ /* 0x000fe200078e0a83 */
[C---:B------:R-:W-:Y:S01]  /*37f0*/  ISETP.GT.U32.AND P1, PT, R2.reuse, R23, PT ;  /* 0x000000170200720c */ /* 0x040fe20003f24070 */
[--C-:B------:R-:W-:Y:S01]  /*3800*/  @!P6 IMAD.IADD R135, R135, 0x1, -R0.reuse ;  /* 0x000000018787e824 */ /* 0x100fe200078e0a00 */
[----:B------:R-:W-:Y:S01]  /*3810*/  @!P3 IADD3 R133, -R133, RZ, RZ ;  /* 0x000000ff8585b210 */ /* 0x000fe20007ffe1ff */
[----:B------:R-:W-:Y:S01]  /*3820*/  @!P5 IMAD.IADD R137, R137, 0x1, -R0 ;  /* 0x000000018989d824 */ /* 0x000fe200078e0a00 */
[C---:B------:R-:W-:Y:S01]  /*3830*/  ISETP.GT.U32.AND P3, PT, R2.reuse, R29, PT ;  /* 0x0000001d0200720c */ /* 0x040fe20003f64070 */
[----:B------:R-:W-:Y:S01]  /*3840*/  @!P4 IMAD.MOV R135, RZ, RZ, -R135 ;  /* 0x000000ffff87c224 */ /* 0x000fe200078e0a87 */
[----:B------:R-:W-:-:S02]  /*3850*/  ISETP.GT.U32.AND P6, PT, R2, R3, PT ;  /* 0x000000030200720c */ /* 0x000fc40003fc4070 */
[----:B------:R-:W-:Y:S02]  /*3860*/  ISETP.GE.AND P5, PT, R18, RZ, PT ;  /* 0x000000ff1200720c */ /* 0x000fe40003fa6270 */
[----:B------:R-:W-:Y:S02]  /*3870*/  ISETP.GE.AND P4, PT, R20, RZ, PT ;  /* 0x000000ff1400720c */ /* 0x000fe40003f86270 */
[-C--:B------:R-:W-:Y:S01]  /*3880*/  @!P2 IADD3 R5, R5, -R2.reuse, RZ ;  /* 0x800000020505a210 */ /* 0x080fe20007ffe0ff */
[--C-:B------:R-:W-:Y:S01]  /*3890*/  @!P1 IMAD.IADD R23, R23, 0x1, -R2.reuse ;  /* 0x0000000117179824 */ /* 0x100fe200078e0a02 */
[----:B------:R-:W-:Y:S02]  /*38a0*/  LOP3.LUT R0, RZ, c[0x0][0x17c], RZ, 0x33, !PT ;  /* 0x00005f00ff007a12 */ /* 0x000fe400078e33ff */
[C---:B------:R-:W-:Y:S02]  /*38b0*/  ISETP.GT.U32.AND P1, PT, R2.reuse, R5, PT ;  /* 0x000000050200720c */ /* 0x040fe40003f24070 */
[----:B------:R-:W-:Y:S01]  /*38c0*/  @!P3 IADD3 R29, R29, -R2, RZ ;  /* 0x800000021d1db210 */ /* 0x000fe20007ffe0ff */
[----:B------:R-:W-:Y:S01]  /*38d0*/  @!P6 IMAD.IADD R3, R3, 0x1, -R2 ;  /* 0x000000010303e824 */ /* 0x000fe200078e0a02 */
[----:B------:R-:W-:Y:S01]  /*38e0*/  ISETP.NE.AND P6, PT, RZ, c[0x0][0x17c], PT ;  /* 0x00005f00ff007a0c */ /* 0x000fe20003fc5270 */
[----:B------:R-:W-:Y:S01]  /*38f0*/  @!P5 IMAD.MOV R137, RZ, RZ, -R137 ;  /* 0x000000ffff89d224 */ /* 0x000fe200078e0a89 */
[C---:B------:R-:W-:Y:S01]  /*3900*/  ISETP.GT.U32.AND P5, PT, R2.reuse, R23, PT ;  /* 0x000000170200720c */ /* 0x040fe20003fa4070 */
[----:B------:R-:W-:Y:S01]  /*3910*/  @!P4 IMAD.MOV R57, RZ, RZ, -R57 ;  /* 0x000000ffff39c224 */ /* 0x000fe200078e0a39 */
[----:B------:R-:W-:-:S02]  /*3920*/  ISETP.GT.U32.AND P4, PT, R2, R29, PT ;  /* 0x0000001d0200720c */ /* 0x000fc40003f84070 */
[----:B------:R-:W-:Y:S02]  /*3930*/  ISETP.GT.U32.AND P3, PT, R2, R3, PT ;  /* 0x000000030200720c */ /* 0x000fe40003f64070 */
[----:B------:R-:W-:Y:S02]  /*3940*/  ISETP.GE.U32.AND P2, PT, R4, 0x7fffffbc, PT ;  /* 0x7fffffbc0400780c */ /* 0x000fe40003f46070 */
[----:B------:R-:W-:Y:S02]  /*3950*/  @!P1 IADD3 R5, R5, -R2, RZ ;  /* 0x8000000205059210 */ /* 0x000fe40007ffe0ff */
[C---:B------:R-:W-:Y:S02]  /*3960*/  SEL R8, R0.reuse, R19, !P6 ;  /* 0x0000001300087207 */ /* 0x040fe40007000000 */
[----:B------:R-:W-:Y:S01]  /*3970*/  SEL R147, R0, R53, !P6 ;  /* 0x0000003500937207 */ /* 0x000fe20007000000 */
[----:B------:R-:W-:Y:S01]  /*3980*/  @!P5 IMAD.IADD R23, R23, 0x1, -R2 ;  /* 0x000000011717d824 */ /* 0x000fe200078e0a02 */
[----:B------:R-:W-:-:S02]  /*3990*/  ISETP.GE.AND P1, PT, R24, RZ, PT ;  /* 0x000000ff1800720c */ /* 0x000fc40003f26270 */
[C---:B------:R-:W-:Y:S01]  /*39a0*/  SEL R7, R0.reuse, R7, !P6 ;  /* 0x0000000700077207 */ /* 0x040fe20007000000 */
[----:B------:R-:W-:Y:S01]  /*39b0*/  @!P3 IMAD.IADD R3, R3, 0x1, -R2 ;  /* 0x000000010303b824 */ /* 0x000fe200078e0a02 */
[C---:B------:R-:W-:Y:S01]  /*39c0*/  SEL R4, R0.reuse, R9, !P6 ;  /* 0x0000000900047207 */ /* 0x040fe20007000000 */
[----:B------:R-:W-:Y:S01]  /*39d0*/  IMAD R147, R147, c[0x0][0x190], RZ ;  /* 0x0000640093937a24 */ /* 0x000fe200078e02ff */
[C---:B------:R-:W-:Y:S02]  /*39e0*/  SEL R11, R0.reuse, R11, !P6 ;  /* 0x0000000b000b7207 */ /* 0x040fe40007000000 */
[C---:B------:R-:W-:Y:S02]  /*39f0*/  SEL R6, R0.reuse, R13, !P6 ;  /* 0x0000000d00067207 */ /* 0x040fe40007000000 */
[C---:B------:R-:W-:Y:S02]  /*3a00*/  SEL R17, R0.reuse, R17, !P6 ;  /* 0x0000001100117207 */ /* 0x040fe40007000000 */
[C---:B------:R-:W-:Y:S01]  /*3a10*/  SEL R15, R0.reuse, R15, !P6 ;  /* 0x0000000f000f7207 */ /* 0x040fe20007000000 */
[----:B------:R-:W-:Y:S01]  /*3a20*/  @!P1 IMAD.MOV R3, RZ, RZ, -R3 ;  /* 0x000000ffff039224 */ /* 0x000fe200078e0a03 */
[----:B------:R-:W-:-:S02]  /*3a30*/  SEL R21, R0, R21, !P6 ;  /* 0x0000001500157207 */ /* 0x000fc40007000000 */
[C---:B------:R-:W-:Y:S02]  /*3a40*/  SEL R25, R0.reuse, R25, !P6 ;  /* 0x0000001900197207 */ /* 0x040fe40007000000 */
[C---:B------:R-:W-:Y:S02]  /*3a50*/  SEL R27, R0.reuse, R27, !P6 ;  /* 0x0000001b001b7207 */ /* 0x040fe40007000000 */
[C---:B------:R-:W-:Y:S02]  /*3a60*/  SEL R99, R0.reuse, R99, !P6 ;  /* 0x0000006300637207 */ /* 0x040fe40007000000 */
[C---:B------:R-:W-:Y:S02]  /*3a70*/  SEL R101, R0.reuse, R101, !P6 ;  /* 0x0000006500657207 */ /* 0x040fe40007000000 */
[C---:B------:R-:W-:Y:S02]  /*3a80*/  SEL R31, R0.reuse, R31, !P6 ;  /* 0x0000001f001f7207 */ /* 0x040fe40007000000 */
        /* <DEDUP_REMOVED lines=10> */
[C---:B------:R-:W-:Y:S01]  /*3b30*/  SEL R141, R0.reuse, R59, !P6 ;  /* 0x0000003b008d7207 */ /* 0x040fe20007000000 */
[----:B------:R-:W-:Y:S01]  /*3b40*/  IMAD R59, R17, c[0x0][0x190], RZ ;  /* 0x00006400113b7a24 */ /* 0x000fe200078e02ff */
[C---:B------:R-:W-:Y:S01]  /*3b50*/  SEL R145, R0.reuse, R61, !P6 ;  /* 0x0000003d00917207 */ /* 0x040fe20007000000 */
[----:B------:R-:W-:Y:S01]  /*3b60*/  IMAD R61, R15, c[0x0][0x190], RZ ;  /* 0x000064000f3d7a24 */ /* 0x000fe200078e02ff */
[C---:B------:R-:W-:Y:S01]  /*3b70*/  SEL R149, R0.reuse, R55, !P6 ;  /* 0x0000003700957207 */ /* 0x040fe20007000000 */
[----:B------:R-:W-:Y:S01]  /*3b80*/  IMAD R55, R11, c[0x0][0x190], RZ ;  /* 0x000064000b377a24 */ /* 0x000fe200078e02ff */
[----:B------:R-:W-:Y:S01]  /*3b90*/  SEL R151, R0, R63, !P6 ;  /* 0x0000003f00977207 */ /* 0x000fe20007000000 */
[----:B------:R-:W-:Y:S01]  /*3ba0*/  IMAD R63, R8, c[0x0][0x190], RZ ;  /* 0x00006400083f7a24 */ /* 0x000fe200078e02ff */
[C---:B------:R-:W-:Y:S01]  /*3bb0*/  SEL R153, R0.reuse, R69, !P6 ;  /* 0x0000004500997207 */ /* 0x040fe20007000000 */
        /* <DEDUP_REMOVED lines=71> */
[----:B------:R-:W-:Y:S01]  /*4030*/  ISETP.GE.AND P6, PT, R26, RZ, PT ;  /* 0x000000ff1a00720c */ /* 0x000fe20003fc6270 */
[----:B------:R-:W-:Y:S01]  /*4040*/  IMAD R51, R103, c[0x0][0x190], RZ ;  /* 0x0000640067337a24 */ /* 0x000fe200078e02ff */
[----:B------:R-:W-:Y:S01]  /*4050*/  @!P4 IADD3 R29, R29, -R2, RZ ;  /* 0x800000021d1dc210 */ /* 0x000fe20007ffe0ff */
[----:B------:R-:W-:Y:S01]  /*4060*/  IMAD R11, R131, c[0x0][0x190], RZ ;  /* 0x00006400830b7a24 */ /* 0x000fe200078e02ff */
[----:B------:R-:W-:Y:S01]  /*4070*/  ISETP.GE.AND P5, PT, R16, RZ, PT ;  /* 0x000000ff1000720c */ /* 0x000fe20003fa6270 */
[----:B------:R-:W-:Y:S01]  /*4080*/  IMAD R17, R135, c[0x0][0x190], RZ ;  /* 0x0000640087117a24 */ /* 0x000fe200078e02ff */
[----:B------:R-:W-:Y:S01]  /*4090*/  ISETP.GE.AND P4, PT, R14, RZ, PT ;  /* 0x000000ff0e00720c */ /* 0x000fe20003f86270 */
[----:B-1----:R-:W-:Y:S01]  /*40a0*/  IMAD R14, R22, c[0x0][0x18c], RZ ;  /* 0x00006300160e7a24 */ /* 0x002fe200078e02ff */
[----:B------:R-:W-:Y:S01]  /*40b0*/  IADD3 R0, R252, -0x9, RZ ;  /* 0xfffffff7fc007810 */ /* 0x000fe20007ffe0ff */
[----:B------:R-:W-:Y:S01]  /*40c0*/  IMAD R161, R161, c[0x0][0x190], RZ ;  /* 0x00006400a1a17a24 */ /* 0x000fe200078e02ff */
[----:B------:R-:W-:Y:S01]  /*40d0*/  ISETP.NE.AND P1, PT, RZ, c[0x0][0x178], PT ;  /* 0x00005e00ff007a0c */ /* 0x000fe20003f25270 */
[----:B------:R-:W-:Y:S01]  /*40e0*/  IMAD R163, R163, c[0x0][0x190], RZ ;  /* 0x00006400a3a37a24 */ /* 0x000fe200078e02ff */
[----:B------:R-:W-:Y:S01]  /*40f0*/  ISETP.GE.U32.AND P3, PT, R0, 0x7fffffb8, PT ;  /* 0x7fffffb80000780c */ /* 0x000fe20003f66070 */
[----:B------:R-:W-:Y:S01]  /*4100*/  @!P6 IMAD.MOV R5, RZ, RZ, -R5 ;  /* 0x000000ffff05e224 */ /* 0x000fe200078e0a05 */
[----:B------:R-:W-:Y:S01]  /*4110*/  LOP3.LUT R0, RZ, c[0x0][0x178], RZ, 0x33, !PT ;  /* 0x00005e00ff007a12 */ /* 0x000fe200078e33ff */
[----:B------:R-:W-:Y:S01]  /*4120*/  IMAD R165, R165, c[0x0][0x190], RZ ;  /* 0x00006400a5a57a24 */ /* 0x000fe200078e02ff */
[----:B------:R-:W-:Y:S01]  /*4130*/  IADD3 R2, R252, -0xd, RZ ;  /* 0xfffffff3fc027810 */ /* 0x000fe20007ffe0ff */
[----:B------:R-:W-:Y:S01]  /*4140*/  IMAD R167, R167, c[0x0][0x190], RZ ;  /* 0x00006400a7a77a24 */ /* 0x000fe200078e02ff */
[----:B------:R-:W-:Y:S01]  /*4150*/  SEL R13, R0, R3, !P1 ;  /* 0x00000003000d7207 */ /* 0x000fe20004800000 */
[----:B------:R-:W-:Y:S01]  /*4160*/  IMAD R3, R7, c[0x0][0x190], RZ ;  /* 0x0000640007037a24 */ /* 0x000fe200078e02ff */
[----:B------:R-:W-:Y:S01]  /*4170*/  @!P5 IADD3 R23, -R23, RZ, RZ ;  /* 0x000000ff1717d210 */ /* 0x000fe20007ffe1ff */
[----:B------:R-:W-:Y:S01]  /*4180*/  @!P4 IMAD.MOV R29, RZ, RZ, -R29 ;  /* 0x000000ffff1dc224 */ /* 0x000fe200078e0a1d */
[----:B------:R-:W-:Y:S01]  /*4190*/  LEA R92, P5, R14, c[0x0][0x168], 0x2 ;  /* 0x00005a000e5c7a11 */ /* 0x000fe200078a10ff */
[----:B------:R-:W-:Y:S01]  /*41a0*/  IMAD R7, R129, c[0x0][0x190], RZ ;  /* 0x0000640081077a24 */ /* 0x000fe200078e02ff */
[----:B------:R-:W-:Y:S01]  /*41b0*/  SEL R9, R0, R5, !P1 ;  /* 0x0000000500097207 */ /* 0x000fe20004800000 */
[----:B------:R-:W-:Y:S01]  /*41c0*/  IMAD R5, R4, c[0x0][0x190], RZ ;  /* 0x0000640004057a24 */ /* 0x000fe200078e02ff */
[----:B------:R-:W-:Y:S01]  /*41d0*/  SEL R12, R0, R23, !P1 ;  /* 0x00000017000c7207 */ /* 0x000fe20004800000 */
[----:B------:R-:W-:Y:S01]  /*41e0*/  IMAD R23, R127, c[0x0][0x190], RZ ;  /* 0x000064007f177a24 */ /* 0x000fe200078e02ff */
[----:B------:R-:W-:Y:S01]  /*41f0*/  LEA.HI.X.SX32 R14, R14, c[0x0][0x16c], 0x2, P5 ;  /* 0x00005b000e0e7a11 */ /* 0x000fe200028f16ff */
[----:B------:R-:W-:Y:S01]  /*4200*/  IMAD R169, R169, c[0x0][0x190], RZ ;  /* 0x00006400a9a97a24 */ /* 0x000fe200078e02ff */
[-C--:B------:R-:W-:Y:S01]  /*4210*/  LEA R88, P4, R3, R92.reuse, 0x2 ;  /* 0x0000005c03587211 */ /* 0x080fe200078810ff */
[----:B------:R-:W-:Y:S01]  /*4220*/  IMAD R171, R171, c[0x0][0x190], RZ ;  /* 0x00006400abab7a24 */ /* 0x000fe200078e02ff */
[----:B------:R-:W-:Y:S01]  /*4230*/  SEL R0, R0, R29, !P1 ;  /* 0x0000001d00007207 */ /* 0x000fe20004800000 */
[----:B------:R-:W-:Y:S01]  /*4240*/  IMAD R29, R121, c[0x0][0x190], RZ ;  /* 0x00006400791d7a24 */ /* 0x000fe200078e02ff */
[----:B------:R-:W-:Y:S01]  /*4250*/  LEA R100, P1, R5, R92, 0x2 ;  /* 0x0000005c05647211 */ /* 0x000fe200078210ff */
[----:B------:R-:W-:Y:S01]  /*4260*/  IMAD R175, R175, c[0x0][0x190], RZ ;  /* 0x00006400afaf7a24 */ /* 0x000fe200078e02ff */
[----:B------:R-:W-:Y:S01]  /*4270*/  LEA.HI.X.SX32 R89, R3, R14, 0x2, P4 ;  /* 0x0000000e03597211 */ /* 0x000fe200020f16ff */
[----:B------:R-:W-:Y:S01]  /*4280*/  IMAD R173, R173, c[0x0][0x190], RZ ;  /* 0x00006400adad7a24 */ /* 0x000fe200078e02ff */
[-C--:B------:R-:W-:Y:S01]  /*4290*/  LEA R102, P4, R55, R92.reuse, 0x2 ;  /* 0x0000005c37667211 */ /* 0x080fe200078810ff */
[----:B------:R-:W-:Y:S01]  /*42a0*/  IMAD R177, R177, c[0x0][0x190], RZ ;  /* 0x00006400b1b17a24 */ /* 0x000fe200078e02ff */
[----:B------:R-:W-:Y:S01]  /*42b0*/  LEA R90, P5, R57, R92, 0x2 ;  /* 0x0000005c395a7211 */ /* 0x000fe200078a10ff */
[----:B------:R-:W-:Y:S01]  /*42c0*/  IMAD R179, R179, c[0x0][0x190], RZ ;  /* 0x00006400b3b37a24 */ /* 0x000fe200078e02ff */
[----:B------:R-:W-:Y:S01]  /*42d0*/  LEA.HI.X.SX32 R101, R5, R14, 0x2, P1 ;  /* 0x0000000e05657211 */ /* 0x000fe200008f16ff */
        /* <DEDUP_REMOVED lines=11> */
[----:B------:R-:W-:-:S02]  /*4390*/  LEA.HI.X.SX32 R97, R59, R14, 0x2, P1 ;  /* 0x0000000e3b617211 */ /* 0x000fc400008f16ff */
[----:B------:R-:W-:Y:S02]  /*43a0*/  LEA R98, P1, R65, R92, 0x2 ;  /* 0x0000005c41627211 */ /* 0x000fe400078210ff */
[----:B------:R-:W-:Y:S02]  /*43b0*/  LEA.HI.X.SX32 R109, R61, R14, 0x2, P4 ;  /* 0x0000000e3d6d7211 */ /* 0x000fe400020f16ff */
[----:B------:R-:W-:Y:S02]  /*43c0*/  LEA R104, P4, R67, R92, 0x2 ;  /* 0x0000005c43687211 */ /* 0x000fe400078810ff */
[----:B------:R-:W-:Y:S02]  /*43d0*/  LEA.HI.X.SX32 R111, R63, R14, 0x2, P5 ;  /* 0x0000000e3f6f7211 */ /* 0x000fe400028f16ff */
[----:B------:R-:W-:Y:S02]  /*43e0*/  LEA R116, P5, R69, R92, 0x2 ;  /* 0x0000005c45747211 */ /* 0x000fe400078a10ff */
        /* <DEDUP_REMOVED lines=26> */
[----:B------:R-:W-:Y:S02]  /*4590*/  ISETP.GE.U32.AND P6, PT, R2, 0x7fffffb4, PT ;  /* 0x7fffffb40200780c */ /* 0x000fe40003fc6070 */
[----:B------:R-:W-:Y:S02]  /*45a0*/  LEA.HI.X.SX32 R129, R95, R14, 0x2, P4 ;  /* 0x0000000e5f817211 */ /* 0x000fe400020f16ff */
[----:B------:R-:W-:Y:S02]  /*45b0*/  LEA R2, P4, R141, R92, 0x2 ;  /* 0x0000005c8d027211 */ /* 0x000fe400078810ff */
[----:B------:R-:W-:Y:S02]  /*45c0*/  LEA.HI.X.SX32 R139, R133, R14, 0x2, P5 ;  /* 0x0000000e858b7211 */ /* 0x000fe400028f16ff */
[----:B------:R-:W-:-:S02]  /*45d0*/  LEA R132, P5, R145, R92, 0x2 ;  /* 0x0000005c91847211 */ /* 0x000fc400078a10ff */
[----:B------:R-:W-:Y:S02]  /*45e0*/  LEA.HI.X.SX32 R143, R137, R14, 0x2, P1 ;  /* 0x0000000e898f7211 */ /* 0x000fe400008f16ff */
[----:B------:R-:W-:Y:S02]  /*45f0*/  LEA R146, P1, R147, R92, 0x2 ;  /* 0x0000005c93927211 */ /* 0x000fe400078210ff */
        /* <DEDUP_REMOVED lines=24> */
[-C--:B------:R-:W-:Y:S02]  /*4780*/  LEA.HI.X.SX32 R153, R167, R14.reuse, 0x2, P4 ;  /* 0x0000000ea7997211 */ /* 0x080fe400020f16ff */
[----:B------:R-:W-:Y:S02]  /*4790*/  LEA.HI.X.SX32 R167, R169, R14, 0x2, P5 ;  /* 0x0000000ea9a77211 */ /* 0x000fe400028f16ff */
[----:B------:R-:W-:Y:S02]  /*47a0*/  LEA R160, P5, R175, R92, 0x2 ;  /* 0x0000005cafa07211 */ /* 0x000fe400078a10ff */
[----:B------:R-:W-:-:S02]  /*47b0*/  LEA.HI.X.SX32 R157, R171, R14, 0x2, P1 ;  /* 0x0000000eab9d7211 */ /* 0x000fc400008f16ff */
[-C--:B------:R-:W-:Y:S02]  /*47c0*/  LEA R170, P4, R173, R92.reuse, 0x2 ;  /* 0x0000005cadaa7211 */ /* 0x080fe400078810ff */
[----:B------:R-:W-:Y:S02]  /*47d0*/  LEA R174, P1, R177, R92, 0x2 ;  /* 0x0000005cb1ae7211 */ /* 0x000fe400078210ff */
[-C--:B------:R-:W-:Y:S02]  /*47e0*/  LEA.HI.X.SX32 R161, R175, R14.reuse, 0x2, P5 ;  /* 0x0000000eafa17211 */ /* 0x080fe400028f16ff */
[-C--:B------:R-:W-:Y:S02]  /*47f0*/  LEA.HI.X.SX32 R171, R173, R14.reuse, 0x2, P4 ;  /* 0x0000000eadab7211 */ /* 0x080fe400020f16ff */
[----:B------:R-:W-:Y:S02]  /*4800*/  LEA.HI.X.SX32 R175, R177, R14, 0x2, P1 ;  /* 0x0000000eb1af7211 */ /* 0x000fe400008f16ff */
[----:B------:R-:W-:-:S02]  /*4810*/  LEA R164, P4, R179, R92, 0x2 ;  /* 0x0000005cb3a47211 */ /* 0x000fc400078810ff */
[-C--:B------:R-:W-:Y:S02]  /*4820*/  LEA R168, P1, R51, R92.reuse, 0x2 ;  /* 0x0000005c33a87211 */ /* 0x080fe400078210ff */
        /* <DEDUP_REMOVED lines=36> */
[----:B------:R-:W-:Y:S02]  /*4a70*/  IADD3 R16, R252, -0x11, RZ ;  /* 0xffffffeffc107810 */ /* 0x000fe40007ffe0ff */
[----:B------:R-:W-:Y:S02]  /*4a80*/  LEA R82, P5, R21, R92, 0x2 ;  /* 0x0000005c15527211 */ /* 0x000fe400078a10ff */
[-C--:B------:R-:W-:Y:S02]  /*4a90*/  LEA.HI.X.SX32 R11, R11, R14.reuse, 0x2, P4 ;  /* 0x0000000e0b0b7211 */ /* 0x080fe400020f16ff */
[----:B------:R-:W-:Y:S01]  /*4aa0*/  LEA.HI.X.SX32 R81, R17, R14, 0x2, P1 ;  /* 0x0000000e11517211 */ /* 0x000fe200008f16ff */
[----:B------:R-:W-:Y:S01]  /*4ab0*/  IMAD R17, R0, c[0x0][0x184], RZ ;  /* 0x0000610000117a24 */ /* 0x000fe200078e02ff */
[----:B------:R-:W-:Y:S01]  /*4ac0*/  LEA R8, P4, R15, R92, 0x2 ;  /* 0x0000005c0f087211 */ /* 0x000fe200078810ff */
[----:B------:R-:W-:Y:S01]  /*4ad0*/  IMAD.MOV.U32 R0, RZ, RZ, c[0x0][0x188] ;  /* 0x00006200ff007624 */ /* 0x000fe200078e00ff */
[----:B------:R-:W-:-:S02]  /*4ae0*/  LEA.HI.X.SX32 R83, R21, R14, 0x2, P5 ;  /* 0x0000000e15537211 */ /* 0x000fc400028f16ff */
[----:B------:R-:W-:Y:S01]  /*4af0*/  ISETP.GE.U32.AND P1, PT, R16, 0x7fffffb0, PT ;  /* 0x7fffffb01000780c */ /* 0x000fe20003f26070 */
[----:B------:R-:W-:Y:S01]  /*4b00*/  IMAD R16, R9, c[0x0][0x184], RZ ;  /* 0x0000610009107a24 */ /* 0x000fe200078e02ff */
[----:B------:R-:W-:Y:S01]  /*4b10*/  LEA R92, P5, R19, R92, 0x2 ;  /* 0x0000005c135c7211 */ /* 0x000fe200078a10ff */
[----:B------:R-:W-:Y:S01]  /*4b20*/  IMAD.SHL.U32 R23, R0, 0x8, RZ ;  /* 0x0000000800177824 */ /* 0x000fe200078e00ff */
[-C--:B------:R-:W-:Y:S01]  /*4b30*/  LEA.HI.X.SX32 R9, R15, R14.reuse, 0x2, P4 ;  /* 0x0000000e0f097211 */ /* 0x080fe200020f16ff */
[----:B------:R-:W-:Y:S01]  /*4b40*/  IMAD R15, R12, c[0x0][0x184], RZ ;  /* 0x000061000c0f7a24 */ /* 0x000fe200078e02ff */
[----:B------:R-:W-:Y:S01]  /*4b50*/  LEA.HI.X.SX32 R93, R19, R14, 0x2, P5 ;  /* 0x0000000e135d7211 */ /* 0x000fe200028f16ff */
[----:B------:R-:W-:Y:S01]  /*4b60*/  IMAD R34, R0, 0x28, RZ ;  /* 0x0000002800227824 */ /* 0x000fe200078e02ff */
[----:B------:R-:W-:Y:S01]  /*4b70*/  LEA R18, P4, R16, c[0x0][0x160], 0x2 ;  /* 0x0000580010127a11 */ /* 0x000fe200078810ff */
[C---:B------:R-:W-:Y:S01]  /*4b80*/  IMAD R42, R0.reuse, 0x2c, RZ ;  /* 0x0000002c002a7824 */ /* 0x040fe200078e02ff */
[C---:B------:R-:W-:Y:S01]  /*4b90*/  LEA R12, P5, R13.reuse, c[0x0][0x160], 0x2 ;  /* 0x000058000d0c7a11 */ /* 0x040fe200078a10ff */
[----:B------:R-:W-:Y:S01]  /*4ba0*/  IMAD R50, R0, 0x30, RZ ;  /* 0x0000003000327824 */ /* 0x000fe200078e02ff */
[----:B------:R-:W-:Y:S01]  /*4bb0*/  LEA.HI.X.SX32 R19, R16, c[0x0][0x164], 0x2, P4 ;  /* 0x0000590010137a11 */ /* 0x000fe200020f16ff */
[C---:B------:R-:W-:Y:S01]  /*4bc0*/  IMAD R58, R0.reuse, 0x34, RZ ;  /* 0x00000034003a7824 */ /* 0x040fe200078e02ff */
[----:B------:R-:W-:Y:S01]  /*4bd0*/  LEA.HI.X.SX32 R13, R13, c[0x0][0x164], 0x2, P5 ;  /* 0x000059000d0d7a11 */ /* 0x000fe200028f16ff */
[----:B------:R-:W-:Y:S01]  /*4be0*/  IMAD R66, R0, 0x38, RZ ;  /* 0x0000003800427824 */ /* 0x000fe200078e02ff */
[----:B------:R-:W-:Y:S01]  /*4bf0*/  LEA R16, P5, R17, c[0x0][0x160], 0x2 ;  /* 0x0000580011107a11 */ /* 0x000fe200078a10ff */
[----:B------:R1:W-:Y:S01]  /*4c00*/  LDGSTS.E [R38], [R18.64], !P0 ;  /* 0x0000000012267fae */ /* 0x0003e2000c121848 */
[----:B------:R-:W-:Y:S01]  /*4c10*/  IADD3 R21, R252, -0x19, RZ ;  /* 0xffffffe7fc157810 */ /* 0x000fe20007ffe0ff */
[--C-:B------:R-:W-:Y:S01]  /*4c20*/  IMAD.WIDE R46, R50, 0x4, R12.reuse ;  /* 0x00000004322e7825 */ /* 0x100fe200078e020c */
[----:B------:R-:W-:Y:S01]  /*4c30*/  LEA R14, P4, R15, c[0x0][0x160], 0x2 ;  /* 0x000058000f0e7a11 */ /* 0x000fe200078810ff */
[----:B------:R1:W-:Y:S01]  /*4c40*/  LDGSTS.E [R38+0x100], [R12.64], !P0 ;  /* 0x001000000c267fae */ /* 0x0003e2000c121848 */
[----:B------:R-:W-:Y:S01]  /*4c50*/  LEA.HI.X.SX32 R17, R17, c[0x0][0x164], 0x2, P5 ;  /* 0x0000590011117a11 */ /* 0x000fe200028f16ff */
[----:B------:R-:W-:Y:S01]  /*4c60*/  IMAD.WIDE R54, R58, 0x4, R12 ;  /* 0x000000043a367825 */ /* 0x000fe200078e020c */
[----:B------:R-:W-:-:S02]  /*4c70*/  ISETP.GE.U32.AND P5, PT, R21, 0x7fffffa8, PT ;  /* 0x7fffffa81500780c */ /* 0x000fc40003fa6070 */
[----:B------:R-:W-:Y:S01]  /*4c80*/  SHF.L.U32 R21, R0, 0x2, RZ ;  /* 0x0000000200157819 */ /* 0x000fe200000006ff */
[----:B------:R-:W-:Y:S01]  /*4c90*/  IMAD.WIDE R62, R66, 0x4, R12 ;  /* 0x00000004423e7825 */ /* 0x000fe200078e020c */
[----:B------:R-:W-:Y:S02]  /*4ca0*/  LEA.HI.X.SX32 R15, R15, c[0x0][0x164], 0x2, P4 ;  /* 0x000059000f0f7a11 */ /* 0x000fe400020f16ff */
[C---:B------:R-:W-:Y:S01]  /*4cb0*/  IADD3 R20, R252.reuse, -0x15, RZ ;  /* 0xffffffebfc147810 */ /* 0x040fe20007ffe0ff */
[C---:B------:R-:W-:Y:S01]  /*4cc0*/  IMAD.WIDE R30, R21.reuse, 0x4, R18 ;  /* 0x00000004151e7825 */ /* 0x040fe200078e0212 */
[----:B------:R-:W-:Y:S01]  /*4cd0*/  IADD3 R36, R252, -0x6, RZ ;  /* 0xfffffffafc247810 */ /* 0x000fe20007ffe0ff */
[----:B------:R1:W-:Y:S01]  /*4ce0*/  LDGSTS.E [R38+0x200], [R14.64], !P0 ;  /* 0x002000000e267fae */ /* 0x0003e2000c121848 */
[----:B------:R-:W-:Y:S01]  /*4cf0*/  ISETP.GE.U32.AND P4, PT, R20, 0x7fffffac, PT ;  /* 0x7fffffac1400780c */ /* 0x000fe20003f86070 */
[C---:B------:R-:W-:Y:S01]  /*4d00*/  IMAD.WIDE R28, R21.reuse, 0x4, R12 ;  /* 0x00000004151c7825 */ /* 0x040fe200078e020c */
[C---:B------:R-:W-:Y:S01]  /*4d10*/  IADD3 R20, R252.reuse, -0x1d, RZ ;  /* 0xffffffe3fc147810 */ /* 0x040fe20007ffe0ff */
[----:B------:R1:W-:Y:S01]  /*4d20*/  LDGSTS.E [R38+0x300], [R16.64], !P0 ;  /* 0x0030000010267fae */ /* 0x0003e2000c121848 */
[----:B------:R-:W-:Y:S01]  /*4d30*/  IADD3 R44, R252, -0xa, RZ ;  /* 0xfffffff6fc2c7810 */ /* 0x000fe20007ffe0ff */
[C---:B------:R-:W-:Y:S01]  /*4d40*/  IMAD.WIDE R26, R21.reuse, 0x4, R14 ;  /* 0x00000004151a7825 */ /* 0x040fe200078e020e */
[----:B------:R-:W-:Y:S01]  /*4d50*/  ISETP.GE.U32.AND P0, PT, R20, 0x7fffffa4, PT ;  /* 0x7fffffa41400780c */ /* 0x000fe20003f06070 */
[----:B------:R2:W-:Y:S01]  /*4d60*/  STL.64 [R1+0x1f0], R30 ;  /* 0x0001f01e01007387 */ /* 0x0005e20000100a00 */
[C---:B------:R-:W-:Y:S01]  /*4d70*/  IADD3 R20, R252.reuse, -0x21, RZ ;  /* 0xffffffdffc147810 */ /* 0x040fe20007ffe0ff */
[----:B------:R-:W-:Y:S01]  /*4d80*/  IMAD.WIDE R24, R21, 0x4, R16 ;  /* 0x0000000415187825 */ /* 0x000fe200078e0210 */
[C---:B------:R-:W-:Y:S01]  /*4d90*/  IADD3 R52, R252.reuse, -0xe, RZ ;  /* 0xfffffff2fc347810 */ /* 0x040fe20007ffe0ff */
[----:B------:R2:W-:Y:S01]  /*4da0*/  LDGSTS.E [R38+0x1000], [R30.64], !P2 ;  /* 0x010000001e267fae */ /* 0x0005e2000d121848 */
[----:B------:R-:W-:Y:S01]  /*4db0*/  IADD3 R60, R252, -0x12, RZ ;  /* 0xffffffeefc3c7810 */ /* 0x000fe20007ffe0ff */
[----:B------:R-:W-:Y:S01]  /*4dc0*/  IMAD R21, R0, 0xc, RZ ;  /* 0x0000000c00157824 */ /* 0x000fe200078e02ff */
[----:B------:R-:W-:Y:S01]  /*4dd0*/  IADD3 R68, R252, -0x16, RZ ;  /* 0xffffffeafc447810 */ /* 0x000fe20007ffe0ff */
[----:B------:R3:W-:Y:S01]  /*4de0*/  STL.64 [R1+0x1e8], R28 ;  /* 0x0001e81c01007387 */ /* 0x0007e20000100a00 */
[----:B------:R-:W-:-:S03]  /*4df0*/  IMAD.WIDE R32, R34, 0x4, R14 ;  /* 0x0000000422207825 */ /* 0x000fc600078e020e */
[----:B------:R3:W-:Y:S01]  /*4e00*/  LDGSTS.E [R38+0x1100], [R28.64], !P2 ;  /* 0x011000001c267fae */ /* 0x0007e2000d121848 */
[----:B------:R-:W-:-:S03]  /*4e10*/  IMAD.WIDE R48, R50, 0x4, R14 ;  /* 0x0000000432307825 */ /* 0x000fc600078e020e */
[----:B------:R4:W-:Y:S01]  /*4e20*/  STL.64 [R1+0x1e0], R26 ;  /* 0x0001e01a01007387 */ /* 0x0009e20000100a00 */
[----:B--2---:R-:W-:-:S03]  /*4e30*/  IMAD.WIDE R30, R23, 0x4, R18 ;  /* 0x00000004171e7825 */ /* 0x004fc600078e0212 */
[----:B------:R4:W-:Y:S01]  /*4e40*/  LDGSTS.E [R38+0x1200], [R26.64], !P2 ;  /* 0x012000001a267fae */ /* 0x0009e2000d121848 */
[----:B------:R-:W-:-:S03]  /*4e50*/  IMAD.WIDE R56, R58, 0x4, R14 ;  /* 0x000000043a387825 */ /* 0x000fc600078e020e */
[----:B------:R2:W-:Y:S01]  /*4e60*/  STL.64 [R1+0x1d8], R24 ;  /* 0x0001d81801007387 */ /* 0x0005e20000100a00 */
[----:B---3--:R-:W-:-:S03]  /*4e70*/  IMAD.WIDE R28, R23, 0x4, R12 ;  /* 0x00000004171c7825 */ /* 0x008fc600078e020c */
[----:B------:R2:W-:Y:S01]  /*4e80*/  LDGSTS.E [R38+0x1300], [R24.64], !P2 ;  /* 0x0130000018267fae */ /* 0x0005e2000d121848 */
[----:B------:R-:W-:Y:S01]  /*4e90*/  ISETP.GE.U32.AND P2, PT, R20, 0x7fffffa0, PT ;  /* 0x7fffffa01400780c */ /* 0x000fe20003f46070 */
[--C-:B------:R-:W-:Y:S01]  /*4ea0*/  IMAD.WIDE R64, R66, 0x4, R14.reuse ;  /* 0x0000000442407825 */ /* 0x100fe200078e020e */
[----:B------:R-:W-:Y:S01]  /*4eb0*/  IADD3 R20, R252, -0x25, RZ ;  /* 0xffffffdbfc147810 */ /* 0x000fe20007ffe0ff */
[----:B------:R3:W-:Y:S02]  /*4ec0*/  STL.64 [R1+0x1b0], R30 ;  /* 0x0001b01e01007387 */ /* 0x0007e40000100a00 */
[----:B----4-:R-:W-:Y:S02]  /*4ed0*/  IMAD.WIDE R26, R23, 0x4, R14 ;  /* 0x00000004171a7825 */ /* 0x010fe400078e020e */
[----:B------:R3:W-:Y:S02]  /*4ee0*/  LDGSTS.E [R38+0x2000], [R30.64], !P3 ;  /* 0x020000001e267fae */ /* 0x0007e4000d921848 */
[----:B------:R-:W-:-:S02]  /*4ef0*/  IMAD R74, R0, 0x3c, RZ ;  /* 0x0000003c004a7824 */ /* 0x000fc400078e02ff */
[----:B--2---:R-:W-:Y:S01]  /*4f00*/  IMAD.WIDE R24, R23, 0x4, R16 ;  /* 0x0000000417187825 */ /* 0x004fe200078e0210 */
[----:B------:R2:W-:Y:S01]  /*4f10*/  STL.64 [R1+0x1a8], R28 ;  /* 0x0001a81c01007387 */ /* 0x0005e20000100a00 */
[----:B------:R-:W-:Y:S02]  /*4f20*/  SHF.L.U32 R23, R0, 0x4, RZ ;  /* 0x0000000400177819 */ /* 0x000fe400000006ff */
[C---:B------:R-:W-:Y:S01]  /*4f30*/  IMAD.WIDE R70, R74.reuse, 0x4, R12 ;  /* 0x000000044a467825 */ /* 0x040fe200078e020c */
[----:B------:R2:W-:Y:S03]  /*4f40*/  LDGSTS.E [R38+0x2100], [R28.64], !P3 ;  /* 0x021000001c267fae */ /* 0x0005e6000d921848 */
[C---:B---3--:R-:W-:Y:S01]  /*4f50*/  IMAD.WIDE R30, R21.reuse, 0x4, R18 ;  /* 0x00000004151e7825 */ /* 0x048fe200078e0212 */
[----:B------:R3:W-:Y:S03]  /*4f60*/  STL.64 [R1+0x1a0], R26 ;  /* 0x0001a01a01007387 */ /* 0x0007e60000100a00 */
[----:B------:R-:W-:Y:S01]  /*4f70*/  IMAD.WIDE R72, R74, 0x4, R14 ;  /* 0x000000044a487825 */ /* 0x000fe200078e020e */
[----:B------:R3:W-:Y:S03]  /*4f80*/  LDGSTS.E [R38+0x2200], [R26.64], !P3 ;  /* 0x022000001a267fae */ /* 0x0007e6000d921848 */
[----:B------:R-:W-:Y:S01]  /*4f90*/  IMAD.WIDE R196, R0, 0x4, R18 ;  /* 0x0000000400c47825 */ /* 0x000fe200078e0212 */
[----:B------:R4:W-:Y:S03]  /*4fa0*/  STL.64 [R1+0x198], R24 ;  /* 0x0001981801007387 */ /* 0x0009e60000100a00 */
[----:B--2---:R-:W-:Y:S01]  /*4fb0*/  IMAD.WIDE R28, R21, 0x4, R12 ;  /* 0x00000004151c7825 */ /* 0x004fe200078e020c */
[----:B------:R4:W-:Y:S01]  /*4fc0*/  LDGSTS.E [R38+0x2300], [R24.64], !P3 ;  /* 0x0230000018267fae */ /* 0x0009e2000d921848 */
[----:B------:R-:W-:-:S02]  /*4fd0*/  ISETP.GE.U32.AND P3, PT, R20, 0x7fffff9c, PT ;  /* 0x7fffff9c1400780c */ /* 0x000fc40003f66070 */
[----:B------:R-:W-:Y:S01]  /*4fe0*/  IADD3 R20, R252, -0x29, RZ ;  /* 0xffffffd7fc147810 */ /* 0x000fe20007ffe0ff */
[C---:B---3--:R-:W-:Y:S01]  /*4ff0*/  IMAD.WIDE R26, R21.reuse, 0x4, R14 ;  /* 0x00000004151a7825 */ /* 0x048fe200078e020e */
[----:B------:R2:W-:Y:S03]  /*5000*/  STL.64 [R1+0x170], R30 ;  /* 0x0001701e01007387 */ /* 0x0005e60000100a00 */
[C---:B------:R-:W-:Y:S01]  /*5010*/  IMAD R250, R0.reuse, 0x21, RZ ;  /* 0x0000002100fa7824 */ /* 0x040fe200078e02ff */
[----:B------:R2:W-:Y:S01]  /*5020*/  LDGSTS.E [R38+0x3000], [R30.64], !P6 ;  /* 0x030000001e267fae */ /* 0x0005e2000f121848 */
[C---:B------:R-:W-:Y:S02]  /*5030*/  IMAD R200, R0.reuse, 0x25, RZ ;  /* 0x0000002500c87824 */ /* 0x040fe400078e02ff */
[----:B----4-:R-:W-:Y:S01]  /*5040*/  IMAD.WIDE R24, R21, 0x4, R16 ;  /* 0x0000000415187825 */ /* 0x010fe200078e0210 */
[----:B------:R3:W-:Y:S03]  /*5050*/  STL.64 [R1+0x168], R28 ;  /* 0x0001681c01007387 */ /* 0x0007e60000100a00 */
[----:B------:R-:W-:Y:S01]  /*5060*/  IMAD R21, R0, 0x14, RZ ;  /* 0x0000001400157824 */ /* 0x000fe200078e02ff */
[----:B------:R3:W-:Y:S01]  /*5070*/  LDGSTS.E [R38+0x3100], [R28.64], !P6 ;  /* 0x031000001c267fae */ /* 0x0007e2000f121848 */
[----:B------:R-:W-:-:S03]  /*5080*/  IMAD.WIDE R198, R200, 0x4, R14 ;  /* 0x00000004c8c67825 */ /* 0x000fc600078e020e */
[----:B------:R4:W-:Y:S01]  /*5090*/  STL.64 [R1+0x160], R26 ;  /* 0x0001601a01007387 */ /* 0x0009e20000100a00 */
[----:B--2---:R-:W-:-:S03]  /*50a0*/  IMAD.WIDE R30, R23, 0x4, R18 ;  /* 0x00000004171e7825 */ /* 0x004fc600078e0212 */
[----:B------:R4:W-:Y:S01]  /*50b0*/  LDGSTS.E [R38+0x3200], [R26.64], !P6 ;  /* 0x032000001a267fae */ /* 0x0009e2000f121848 */
[C---:B------:R-:W-:Y:S02]  /*50c0*/  IMAD R208, R0.reuse, 0x29, RZ ;  /* 0x0000002900d07824 */ /* 0x040fe400078e02ff */
[----:B------:R-:W-:Y:S01]  /*50d0*/  IMAD R216, R0, 0x2d, RZ ;  /* 0x0000002d00d87824 */ /* 0x000fe200078e02ff */
[----:B------:R2:W-:Y:S01]  /*50e0*/  STL.64 [R1+0x158], R24 ;  /* 0x0001581801007387 */ /* 0x0005e20000100a00 */
[----:B---3--:R-:W-:-:S03]  /*50f0*/  IMAD.WIDE R28, R23, 0x4, R12 ;  /* 0x00000004171c7825 */ /* 0x008fc600078e020c */
[----:B------:R2:W-:Y:S01]  /*5100*/  LDGSTS.E [R38+0x3300], [R24.64], !P6 ;  /* 0x0330000018267fae */ /* 0x0005e2000f121848 */
[----:B------:R-:W-:Y:S01]  /*5110*/  ISETP.GE.U32.AND P6, PT, R20, 0x7fffff98, PT ;  /* 0x7fffff981400780c */ /* 0x000fe20003fc6070 */
[----:B------:R-:W-:Y:S01]  /*5120*/  IMAD.WIDE R204, R208, 0x4, R12 ;  /* 0x00000004d0cc7825 */ /* 0x000fe200078e020c */
[----:B------:R-:W-:Y:S01]  /*5130*/  IADD3 R20, R252, -0x2d, RZ ;  /* 0xffffffd3fc147810 */ /* 0x000fe20007ffe0ff */
[----:B------:R3:W-:Y:S02]  /*5140*/  LDGSTS.E [R38+0x4000], [R30.64], !P1 ;  /* 0x040000001e267fae */ /* 0x0007e4000c921848 */
[--C-:B----4-:R-:W-:Y:S02]  /*5150*/  IMAD.WIDE R26, R23, 0x4, R14.reuse ;  /* 0x00000004171a7825 */ /* 0x110fe400078e020e */
[----:B------:R-:W-:Y:S02]  /*5160*/  STL.64 [R1+0x130], R30 ;  /* 0x0001301e01007387 */ /* 0x000fe40000100a00 */
[----:B------:R-:W-:-:S02]  /*5170*/  IMAD.WIDE R206, R208, 0x4, R14 ;  /* 0x00000004d0ce7825 */ /* 0x000fc400078e020e */
[----:B------:R4:W-:Y:S02]  /*5180*/  LDGSTS.E [R38+0x4100], [R28.64], !P1 ;  /* 0x041000001c267fae */ /* 0x0009e4000c921848 */
[--C-:B--2---:R-:W-:Y:S02]  /*5190*/  IMAD.WIDE R24, R23, 0x4, R16.reuse ;  /* 0x0000000417187825 */ /* 0x104fe400078e0210 */
[----:B------:R4:W-:Y:S02]  /*51a0*/  STL.64 [R1+0x128], R28 ;  /* 0x0001281c01007387 */ /* 0x0009e40000100a00 */
[----:B------:R-:W-:Y:S02]  /*51b0*/  IMAD.WIDE R22, R21, 0x4, R16 ;  /* 0x0000000415167825 */ /* 0x000fe400078e0210 */
[----:B------:R2:W-:Y:S02]  /*51c0*/  LDGSTS.E [R38+0x4200], [R26.64], !P1 ;  /* 0x042000001a267fae */ /* 0x0005e4000c921848 */
[----:B------:R-:W-:-:S02]  /*51d0*/  IMAD.WIDE R212, R216, 0x4, R12 ;  /* 0x00000004d8d47825 */ /* 0x000fc400078e020c */
[----:B------:R2:W-:Y:S02]  /*51e0*/  STL.64 [R1+0x120], R26 ;  /* 0x0001201a01007387 */ /* 0x0005e40000100a00 */
[----:B------:R-:W-:Y:S02]  /*51f0*/  IMAD.WIDE R214, R216, 0x4, R14 ;  /* 0x00000004d8d67825 */ /* 0x000fe400078e020e */
[----:B------:R1:W-:Y:S01]  /*5200*/  LDGSTS.E [R38+0x4300], [R24.64], !P1 ;  /* 0x0430000018267fae */ /* 0x0003e2000c921848 */
[----:B------:R-:W-:Y:S01]  /*5210*/  ISETP.GE.U32.AND P1, PT, R20, 0x7fffff94, PT ;  /* 0x7fffff941400780c */ /* 0x000fe20003f26070 */
[----:B----4-:R-:W-:Y:S02]  /*5220*/  IMAD.WIDE R28, R21, 0x4, R18 ;  /* 0x00000004151c7825 */ /* 0x010fe400078e0212 */
[----:B------:R1:W-:Y:S02]  /*5230*/  STL.64 [R1+0x118], R24 ;  /* 0x0001181801007387 */ /* 0x0003e40000100a00 */
[----:B------:R-:W-:-:S02]  /*5240*/  IMAD R20, R0, 0x18, RZ ;  /* 0x0000001800147824 */ /* 0x000fc400078e02ff */
[C---:B--2---:R-:W-:Y:S01]  /*5250*/  IMAD.WIDE R26, R21.reuse, 0x4, R12 ;  /* 0x00000004151a7825 */ /* 0x044fe200078e020c */
[----:B------:R2:W-:Y:S03]  /*5260*/  STL.64 [R1+0xf0], R28 ;  /* 0x0000f01c01007387 */ /* 0x0005e60000100a00 */
[C---:B------:R-:W-:Y:S01]  /*5270*/  IMAD R224, R0.reuse, 0x31, RZ ;  /* 0x0000003100e07824 */ /* 0x040fe200078e02ff */
[----:B------:R2:W-:Y:S01]  /*5280*/  LDGSTS.E [R38+0x5000], [R28.64], !P4 ;  /* 0x050000001c267fae */ /* 0x0005e2000e121848 */
[----:B------:R-:W-:Y:S02]  /*5290*/  IMAD R232, R0, 0x35, RZ ;  /* 0x0000003500e87824 */ /* 0x000fe400078e02ff */
[----:B-1----:R-:W-:Y:S01]  /*52a0*/  IMAD.WIDE R24, R21, 0x4, R14 ;  /* 0x0000000415187825 */ /* 0x002fe200078e020e */
[----:B------:R-:W-:Y:S01]  /*52b0*/  IADD3 R21, R252, -0x31, RZ ;  /* 0xffffffcffc157810 */ /* 0x000fe20007ffe0ff */
[----:B------:R1:W-:Y:S02]  /*52c0*/  STL.64 [R1+0xe8], R26 ;  /* 0x0000e81a01007387 */ /* 0x0003e40000100a00 */
[----:B------:R-:W-:-:S02]  /*52d0*/  IMAD.WIDE R220, R224, 0x4, R12 ;  /* 0x00000004e0dc7825 */ /* 0x000fc400078e020c */
[----:B------:R1:W-:Y:S02]  /*52e0*/  LDGSTS.E [R38+0x5100], [R26.64], !P4 ;  /* 0x051000001a267fae */ /* 0x0003e4000e121848 */
[----:B------:R-:W-:Y:S02]  /*52f0*/  IMAD.WIDE R222, R224, 0x4, R14 ;  /* 0x00000004e0de7825 */ /* 0x000fe400078e020e */
[----:B------:R4:W-:Y:S02]  /*5300*/  STL.64 [R1+0xe0], R24 ;  /* 0x0000e01801007387 */ /* 0x0009e40000100a00 */
[----:B--2---:R-:W-:Y:S02]  /*5310*/  IMAD.WIDE R28, R20, 0x4, R18 ;  /* 0x00000004141c7825 */ /* 0x004fe400078e0212 */
[----:B------:R4:W-:Y:S02]  /*5320*/  LDGSTS.E [R38+0x5200], [R24.64], !P4 ;  /* 0x0520000018267fae */ /* 0x0009e4000e121848 */
[----:B------:R-:W-:-:S02]  /*5330*/  IMAD.WIDE R228, R232, 0x4, R12 ;  /* 0x00000004e8e47825 */ /* 0x000fc400078e020c */
[----:B------:R2:W-:Y:S02]  /*5340*/  STL.64 [R1+0xd8], R22 ;  /* 0x0000d81601007387 */ /* 0x0005e40000100a00 */
[----:B-1----:R-:W-:Y:S02]  /*5350*/  IMAD.WIDE R26, R20, 0x4, R12 ;  /* 0x00000004141a7825 */ /* 0x002fe400078e020c */
[----:B------:R2:W-:Y:S01]  /*5360*/  LDGSTS.E [R38+0x5300], [R22.64], !P4 ;  /* 0x0530000016267fae */ /* 0x0005e2000e121848 */
[----:B------:R-:W-:Y:S01]  /*5370*/  ISETP.GE.U32.AND P4, PT, R21, 0x7fffff90, PT ;  /* 0x7fffff901500780c */ /* 0x000fe20003f86070 */
[----:B------:R-:W-:Y:S02]  /*5380*/  IMAD R21, R0, 0x1c, RZ ;  /* 0x0000001c00157824 */ /* 0x000fe400078e02ff */
[--C-:B----4-:R-:W-:Y:S01]  /*5390*/  IMAD.WIDE R24, R20, 0x4, R14.reuse ;  /* 0x0000000414187825 */ /* 0x110fe200078e020e */
[----:B------:R1:W-:Y:S03]  /*53a0*/  LDGSTS.E [R38+0x6000], [R28.64], !P5 ;  /* 0x060000001c267fae */ /* 0x0003e6000e921848 */
[----:B------:R-:W-:Y:S01]  /*53b0*/  IMAD.WIDE R230, R232, 0x4, R14 ;  /* 0x00000004e8e67825 */ /* 0x000fe200078e020e */
[----:B------:R4:W-:Y:S03]  /*53c0*/  LDGSTS.E [R38+0x6100], [R26.64], !P5 ;  /* 0x061000001a267fae */ /* 0x0009e6000e921848 */
[----:B--2---:R-:W-:Y:S01]  /*53d0*/  IMAD.WIDE R22, R20, 0x4, R16 ;  /* 0x0000000414167825 */ /* 0x004fe200078e0210 */
[----:B------:R-:W-:Y:S01]  /*53e0*/  IADD3 R20, R252, -0x35, RZ ;  /* 0xffffffcbfc147810 */ /* 0x000fe20007ffe0ff */
[----:B------:R1:W-:Y:S02]  /*53f0*/  STL.64 [R1+0xb0], R28 ;  /* 0x0000b01c01007387 */ /* 0x0003e40000100a00 */
[----:B------:R-:W-:-:S02]  /*5400*/  IMAD R240, R0, 0x39, RZ ;  /* 0x0000003900f07824 */ /* 0x000fc400078e02ff */
[----:B------:R2:W-:Y:S01]  /*5410*/  LDGSTS.E [R38+0x6200], [R24.64], !P5 ;  /* 0x0620000018267fae */ /* 0x0005e2000e921848 */
[----:B------:R-:W-:Y:S02]  /*5420*/  IMAD R248, R0, 0x3d, RZ ;  /* 0x0000003d00f87824 */ /* 0x000fe400078e02ff */
[C---:B------:R-:W-:Y:S01]  /*5430*/  IMAD.WIDE R236, R240.reuse, 0x4, R12 ;  /* 0x00000004f0ec7825 */ /* 0x040fe200078e020c */
[----:B------:R4:W-:Y:S03]  /*5440*/  STL.64 [R1+0xa8], R26 ;  /* 0x0000a81a01007387 */ /* 0x0009e60000100a00 */
[----:B------:R-:W-:Y:S01]  /*5450*/  IMAD.WIDE R238, R240, 0x4, R14 ;  /* 0x00000004f0ee7825 */ /* 0x000fe200078e020e */
[----:B------:R2:W-:Y:S01]  /*5460*/  LDGSTS.E [R38+0x6300], [R22.64], !P5 ;  /* 0x0630000016267fae */ /* 0x0005e2000e921848 */
[----:B------:R-:W-:Y:S02]  /*5470*/  ISETP.GE.U32.AND P5, PT, R20, 0x7fffff8c, PT ;  /* 0x7fffff8c1400780c */ /* 0x000fe40003fa6070 */
[C---:B-1----:R-:W-:Y:S01]  /*5480*/  IMAD.WIDE R28, R21.reuse, 0x4, R18 ;  /* 0x00000004151c7825 */ /* 0x042fe200078e0212 */
[----:B------:R2:W-:Y:S03]  /*5490*/  STL.64 [R1+0xa0], R24 ;  /* 0x0000a01801007387 */ /* 0x0005e60000100a00 */
[----:B------:R-:W-:Y:S01]  /*54a0*/  IMAD.SHL.U32 R20, R0, 0x20, RZ ;  /* 0x0000002000147824 */ /* 0x000fe200078e00ff */
[----:B------:R1:W-:Y:S01]  /*54b0*/  STL.64 [R1+0x98], R22 ;  /* 0x0000981601007387 */ /* 0x0003e20000100a00 */
[----:B----4-:R-:W-:-:S03]  /*54c0*/  IMAD.WIDE R26, R21, 0x4, R12 ;  /* 0x00000004151a7825 */ /* 0x010fc600078e020c */
[----:B------:R4:W-:Y:S01]  /*54d0*/  STL.64 [R1+0x70], R28 ;  /* 0x0000701c01007387 */ /* 0x0009e20000100a00 */
[----:B---3--:R-:W-:-:S03]  /*54e0*/  IMAD.WIDE R30, R20, 0x4, R18 ;  /* 0x00000004141e7825 */ /* 0x008fc600078e0212 */
[----:B------:R4:W-:Y:S01]  /*54f0*/  LDGSTS.E [R38+0x7000], [R28.64], !P0 ;  /* 0x070000001c267fae */ /* 0x0009e2000c121848 */
[----:B--2---:R-:W-:-:S03]  /*5500*/  IMAD.WIDE R24, R21, 0x4, R14 ;  /* 0x0000000415187825 */ /* 0x004fc600078e020e */
[----:B------:R2:W-:Y:S01]  /*5510*/  STL.64 [R1+0x68], R26 ;  /* 0x0000681a01007387 */ /* 0x0005e20000100a00 */
[----:B-1----:R-:W-:Y:S01]  /*5520*/  IMAD.WIDE R22, R21, 0x4, R16 ;  /* 0x0000000415167825 */ /* 0x002fe200078e0210 */
[----:B------:R-:W-:Y:S02]  /*5530*/  IADD3 R21, R252, -0x39, RZ ;  /* 0xffffffc7fc157810 */ /* 0x000fe40007ffe0ff */
[----:B------:R2:W-:Y:S01]  /*5540*/  LDGSTS.E [R38+0x7100], [R26.64], !P0 ;  /* 0x071000001a267fae */ /* 0x0005e2000c121848 */
[----:B------:R-:W-:-:S03]  /*5550*/  IMAD.WIDE R244, R248, 0x4, R12 ;  /* 0x00000004f8f47825 */ /* 0x000fc600078e020c */
[----:B------:R1:W-:Y:S01]  /*5560*/  STL.64 [R1+0x60], R24 ;  /* 0x0000601801007387 */ /* 0x0003e20000100a00 */
[----:B----4-:R-:W-:-:S03]  /*5570*/  IMAD.WIDE R28, R20, 0x4, R12 ;  /* 0x00000004141c7825 */ /* 0x010fc600078e020c */
[----:B------:R1:W-:Y:S01]  /*5580*/  LDGSTS.E [R38+0x7200], [R24.64], !P0 ;  /* 0x0720000018267fae */ /* 0x0003e2000c121848 */
[----:B------:R-:W-:-:S03]  /*5590*/  IMAD.WIDE R246, R248, 0x4, R14 ;  /* 0x00000004f8f67825 */ /* 0x000fc600078e020e */
[----:B------:R3:W-:Y:S01]  /*55a0*/  STL.64 [R1+0x58], R22 ;  /* 0x0000581601007387 */ /* 0x0007e20000100a00 */
[----:B--2---:R-:W-:-:S03]  /*55b0*/  IMAD R26, R0, 0x24, RZ ;  /* 0x00000024001a7824 */ /* 0x004fc600078e02ff */
[----:B------:R3:W-:Y:S01]  /*55c0*/  LDGSTS.E [R38+0x7300], [R22.64], !P0 ;  /* 0x0730000016267fae */ /* 0x0007e2000c121848 */
[----:B------:R-:W-:Y:S01]  /*55d0*/  ISETP.GE.U32.AND P0, PT, R21, 0x7fffff88, PT ;  /* 0x7fffff881500780c */ /* 0x000fe20003f06070 */
[C---:B-1----:R-:W-:Y:S02]  /*55e0*/  IMAD.WIDE R24, R20.reuse, 0x4, R14 ;  /* 0x0000000414187825 */ /* 0x042fe400078e020e */
[----:B------:R1:W-:Y:S04]  /*55f0*/  LDGSTS.E [R38+0x8000], [R30.64], !P2 ;  /* 0x080000001e267fae */ /* 0x0003e8000d121848 */
[----:B------:R2:W-:Y:S01]  /*5600*/  LDGSTS.E [R38+0x8100], [R28.64], !P2 ;  /* 0x081000001c267fae */ /* 0x0005e2000d121848 */
[----:B---3--:R-:W-:Y:S01]  /*5610*/  IMAD.WIDE R22, R20, 0x4, R16 ;  /* 0x0000000414167825 */ /* 0x008fe200078e0210 */
[----:B------:R-:W-:-:S02]  /*5620*/  IADD3 R20, R252, -0x3d, RZ ;  /* 0xffffffc3fc147810 */ /* 0x000fc40007ffe0ff */
[----:B------:R1:W-:Y:S04]  /*5630*/  STL.64 [R1+0x30], R30 ;  /* 0x0000301e01007387 */ /* 0x0003e80000100a00 */
[----:B------:R3:W-:Y:S04]  /*5640*/  LDGSTS.E [R38+0x8200], [R24.64], !P2 ;  /* 0x0820000018267fae */ /* 0x0007e8000d121848 */
[----:B------:R2:W-:Y:S04]  /*5650*/  STL.64 [R1+0x28], R28 ;  /* 0x0000281c01007387 */ /* 0x0005e80000100a00 */
[----:B------:R4:W-:Y:S01]  /*5660*/  LDGSTS.E [R38+0x8300], [R22.64], !P2 ;  /* 0x0830000016267fae */ /* 0x0009e2000d121848 */
[----:B------:R-:W-:Y:S01]  /*5670*/  ISETP.GE.U32.AND P2, PT, R20, 0x7fffff84, PT ;  /* 0x7fffff841400780c */ /* 0x000fe20003f46070 */
[----:B------:R-:W-:-:S02]  /*5680*/  IMAD.WIDE R20, R26, 0x4, R18 ;  /* 0x000000041a147825 */ /* 0x000fc400078e0212 */
[----:B------:R3:W-:Y:S02]  /*5690*/  STL.64 [R1+0x20], R24 ;  /* 0x0000201801007387 */ /* 0x0007e40000100a00 */
[----:B-1----:R-:W-:Y:S02]  /*56a0*/  IMAD.WIDE R30, R34, 0x4, R12 ;  /* 0x00000004221e7825 */ /* 0x002fe400078e020c */
[----:B------:R4:W-:Y:S01]  /*56b0*/  STL.64 [R1+0x18], R22 ;  /* 0x0000181601007387 */ /* 0x0009e20000100a00 */
[----:B--2---:R-:W-:-:S03]  /*56c0*/  IADD3 R28, R252, -0x2, RZ ;  /* 0xfffffffefc1c7810 */ /* 0x004fc60007ffe0ff */
[----:B------:R1:W-:Y:S01]  /*56d0*/  LDGSTS.E [R38+0x9000], [R20.64], !P3 ;  /* 0x0900000014267fae */ /* 0x0003e2000d921848 */
[----:B---3--:R-:W-:-:S03]  /*56e0*/  IMAD.WIDE R24, R26, 0x4, R14 ;  /* 0x000000041a187825 */ /* 0x008fc600078e020e */
[----:B------:R1:W-:Y:S01]  /*56f0*/  STL.64 [R1+0x1110], R20 ;  /* 0x0011101401007387 */ /* 0x0003e20000100a00 */
[----:B----4-:R-:W-:-:S04]  /*5700*/  IMAD.WIDE R22, R26, 0x4, R12 ;  /* 0x000000041a167825 */ /* 0x010fc800078e020c */
[--C-:B------:R-:W-:Y:S01]  /*5710*/  IMAD.WIDE R26, R26, 0x4, R16.reuse ;  /* 0x000000041a1a7825 */ /* 0x100fe200078e0210 */
[----:B------:R2:W-:Y:S04]  /*5720*/  LDGSTS.E [R38+0x9100], [R22.64], !P3 ;  /* 0x0910000016267fae */ /* 0x0005e8000d921848 */
[----:B------:R3:W-:Y:S01]  /*5730*/  LDGSTS.E [R38+0x9200], [R24.64], !P3 ;  /* 0x0920000018267fae */ /* 0x0007e2000d921848 */
[----:B-1----:R-:W-:-:S03]  /*5740*/  IMAD.WIDE R20, R0, 0x4, R16 ;  /* 0x0000000400147825 */ /* 0x002fc600078e0210 */
[----:B------:R1:W-:Y:S01]  /*5750*/  LDGSTS.E [R38+0x9300], [R26.64], !P3 ;  /* 0x093000001a267fae */ /* 0x0003e2000d921848 */
[----:B------:R-:W-:Y:S01]  /*5760*/  ISETP.GE.U32.AND P3, PT, R28, 0x7fffffbf, PT ;  /* 0x7fffffbf1c00780c */ /* 0x000fe20003f66070 */
[C---:B------:R-:W-:Y:S02]  /*5770*/  IMAD.WIDE R28, R34.reuse, 0x4, R18 ;  /* 0x00000004221c7825 */ /* 0x040fe400078e0212 */
[----:B------:R2:W-:Y:S02]  /*5780*/  STL.64 [R1+0x1118], R22 ;  /* 0x0011181601007387 */ /* 0x0005e40000100a00 */
[----:B------:R-:W-:Y:S02]  /*5790*/  IMAD.WIDE R34, R34, 0x4, R16 ;  /* 0x0000000422227825 */ /* 0x000fe400078e0210 */
[----:B------:R3:W-:Y:S04]  /*57a0*/  STL.64 [R1+0x1120], R24 ;  /* 0x0011201801007387 */ /* 0x0007e80000100a00 */
[----:B------:R1:W-:Y:S04]  /*57b0*/  STL.64 [R1+0x1128], R26 ;  /* 0x0011281a01007387 */ /* 0x0003e80000100a00 */
[----:B------:R4:W-:Y:S01]  /*57c0*/  LDGSTS.E [R38+0xa000], [R28.64], !P6 ;  /* 0x0a0000001c267fae */ /* 0x0009e2000f121848 */
[----:B--2---:R-:W-:Y:S01]  /*57d0*/  IMAD.WIDE R22, R0, 0x4, R14 ;  /* 0x0000000400167825 */ /* 0x004fe200078e020e */
[----:B---3--:R-:W-:-:S02]  /*57e0*/  LOP3.LUT R25, R40, 0x3f, RZ, 0xc0, !PT ;  /* 0x0000003f28197812 */ /* 0x008fc400078ec0ff */
[----:B------:R-:W-:Y:S01]  /*57f0*/  STL.64 [R1+0x1130], R28 ;  /* 0x0011301c01007387 */ /* 0x000fe20000100a00 */
[----:B------:R-:W-:-:S03]  /*5800*/  IMAD.WIDE R40, R42, 0x4, R14 ;  /* 0x000000042a287825 */ /* 0x000fc600078e020e */
[----:B------:R4:W-:Y:S01]  /*5810*/  LDGSTS.E [R38+0xa100], [R30.64], !P6 ;  /* 0x0a1000001e267fae */ /* 0x0009e2000f121848 */
[----:B-1----:R-:W-:-:S03]  /*5820*/  IMAD.WIDE R26, R0, 0x4, R12 ;  /* 0x00000004001a7825 */ /* 0x002fc600078e020c */
[----:B------:R1:W-:Y:S04]  /*5830*/  STL.64 [R1+0x1138], R30 ;  /* 0x0011381e01007387 */ /* 0x0003e80000100a00 */
[----:B------:R2:W-:Y:S01]  /*5840*/  STL.64 [R1+0x1140], R32 ;  /* 0x0011402001007387 */ /* 0x0005e20000100a00 */
[----:B----4-:R-:W-:-:S03]  /*5850*/  IMAD.WIDE R38, R42, 0x4, R12 ;  /* 0x000000042a267825 */ /* 0x010fc600078e020c */
[----:B------:R-:W-:Y:S01]  /*5860*/  STL.64 [R1+0x1148], R34 ;  /* 0x0011482201007387 */ /* 0x000fe20000100a00 */
[----:B-1----:R-:W-:-:S05]  /*5870*/  IMAD.SHL.U32 R31, R25, 0x4, RZ ;  /* 0x00000004191f7824 */ /* 0x002fca00078e00ff */
[----:B------:R2:W-:Y:S01]  /*5880*/  LDGSTS.E [R31+0xa200], [R32.64], !P6 ;  /* 0x0a200000201f7fae */ /* 0x0005e2000f121848 */
[C---:B------:R-:W-:Y:S02]  /*5890*/  LOP3.LUT R29, R31.reuse, 0x20, RZ, 0x3c, !PT ;  /* 0x000000201f1d7812 */ /* 0x040fe400078e3cff */
[C---:B------:R-:W-:Y:S01]  /*58a0*/  LOP3.LUT R24, R31.reuse, 0x60, RZ, 0x3c, !PT ;  /* 0x000000601f187812 */ /* 0x040fe200078e3cff */
[----:B------:R1:W-:Y:S01]  /*58b0*/  LDGSTS.E [R31+0xa300], [R34.64], !P6 ;  /* 0x0a300000221f7fae */ /* 0x0003e2000f121848 */
[----:B------:R-:W-:Y:S01]  /*58c0*/  ISETP.GE.U32.AND P6, PT, R36, 0x7fffffbb, PT ;  /* 0x7fffffbb2400780c */ /* 0x000fe20003fc6070 */
[----:B------:R-:W-:Y:S01]  /*58d0*/  IMAD.WIDE R36, R42, 0x4, R18 ;  /* 0x000000042a247825 */ /* 0x000fe200078e0212 */
[----:B------:R-:W-:-:S03]  /*58e0*/  LOP3.LUT R28, R31, 0x10, RZ, 0x3c, !PT ;  /* 0x000000101f1c7812 */ /* 0x000fc600078e3cff */
[----:B------:R-:W-:Y:S01]  /*58f0*/  IMAD.WIDE R42, R42, 0x4, R16 ;  /* 0x000000042a2a7825 */ /* 0x000fe200078e0210 */
[----:B------:R3:W-:Y:S04]  /*5900*/  LDGSTS.E [R31+0xb000], [R36.64], !P1 ;  /* 0x0b000000241f7fae */ /* 0x0007e8000c921848 */
[----:B------:R4:W-:Y:S04]  /*5910*/  LDGSTS.E [R31+0xb100], [R38.64], !P1 ;  /* 0x0b100000261f7fae */ /* 0x0009e8000c921848 */
[----:B------:R1:W-:Y:S04]  /*5920*/  LDGSTS.E [R31+0xb200], [R40.64], !P1 ;  /* 0x0b200000281f7fae */ /* 0x0003e8000c921848 */
[----:B------:R1:W-:Y:S01]  /*5930*/  LDGSTS.E [R31+0xb300], [R42.64], !P1 ;  /* 0x0b3000002a1f7fae */ /* 0x0003e2000c921848 */
[----:B------:R-:W-:Y:S01]  /*5940*/  ISETP.GE.U32.AND P1, PT, R44, 0x7fffffb7, PT ;  /* 0x7fffffb72c00780c */ /* 0x000fe20003f26070 */
[----:B------:R-:W-:-:S02]  /*5950*/  IMAD.WIDE R44, R50, 0x4, R18 ;  /* 0x00000004322c7825 */ /* 0x000fc400078e0212 */
[----:B------:R-:W-:Y:S02]  /*5960*/  STL.64 [R1+0x1150], R36 ;  /* 0x0011502401007387 */ /* 0x000fe40000100a00 */
[----:B------:R-:W-:Y:S02]  /*5970*/  IMAD.WIDE R50, R50, 0x4, R16 ;  /* 0x0000000432327825 */ /* 0x000fe400078e0210 */
        /* <DEDUP_REMOVED lines=29> */
[----:B------:R-:W-:-:S02]  /*5b50*/  IMAD R194, R0, 0x5, RZ ;  /* 0x0000000500c27824 */ /* 0x000fc400078e02ff */
[----:B------:R-:W-:Y:S02]  /*5b60*/  STL.64 [R1+0x1170], R44 ;  /* 0x0011702c01007387 */ /* 0x000fe40000100a00 */
[----:B--2---:R-:W-:Y:S02]  /*5b70*/  IMAD.WIDE R32, R194, 0x4, R18 ;  /* 0x00000004c2207825 */ /* 0x004fe400078e0212 */
[----:B------:R-:W-:Y:S04]  /*5b80*/  STL.64 [R1+0x1178], R46 ;  /* 0x0011782e01007387 */ /* 0x000fe80000100a00 */
[----:B------:R2:W-:Y:S04]  /*5b90*/  STL.64 [R1+0x218], R196 ;  /* 0x000218c401007387 */ /* 0x0005e80000100a00 */
[----:B------:R2:W-:Y:S04]  /*5ba0*/  LDGSTS.E [R29+0x400], [R196.64], !P3 ;  /* 0x00400000c41d7fae */ /* 0x0005e8000d921848 */
[----:B------:R1:W-:Y:S04]  /*5bb0*/  STL.64 [R1+0x210], R26 ;  /* 0x0002101a01007387 */ /* 0x0003e80000100a00 */
[----:B------:R1:W-:Y:S04]  /*5bc0*/  LDGSTS.E [R29+0x500], [R26.64], !P3 ;  /* 0x005000001a1d7fae */ /* 0x0003e8000d921848 */
[----:B------:R3:W-:Y:S01]  /*5bd0*/  STL.64 [R1+0x208], R22 ;  /* 0x0002081601007387 */ /* 0x0007e20000100a00 */
[----:B--2---:R-:W-:-:S03]  /*5be0*/  IMAD.WIDE R196, R200, 0x4, R12 ;  /* 0x00000004c8c47825 */ /* 0x004fc600078e020c */
[----:B------:R3:W-:Y:S01]  /*5bf0*/  LDGSTS.E [R29+0x600], [R22.64], !P3 ;  /* 0x00600000161d7fae */ /* 0x0007e2000d921848 */
[----:B-1----:R-:W-:-:S03]  /*5c00*/  IMAD.WIDE R26, R194, 0x4, R12 ;  /* 0x00000004c21a7825 */ /* 0x002fc600078e020c */
[----:B------:R1:W-:Y:S04]  /*5c10*/  STL.64 [R1+0x200], R20 ;  /* 0x0002001401007387 */ /* 0x0003e80000100a00 */
[----:B------:R1:W-:Y:S01]  /*5c20*/  LDGSTS.E [R29+0x700], [R20.64], !P3 ;  /* 0x00700000141d7fae */ /* 0x0003e2000d921848 */
[----:B------:R-:W-:Y:S01]  /*5c30*/  ISETP.GE.U32.AND P3, PT, R195, 0x7fffffa3, PT ;  /* 0x7fffffa3c300780c */ /* 0x000fe20003f66070 */
[----:B------:R-:W-:Y:S02]  /*5c40*/  IMAD R195, R0, 0x9, RZ ;  /* 0x0000000900c37824 */ /* 0x000fe400078e02ff */
[C---:B---3--:R-:W-:Y:S01]  /*5c50*/  IMAD.WIDE R22, R194.reuse, 0x4, R14 ;  /* 0x00000004c2167825 */ /* 0x048fe200078e020e */
[----:B------:R2:W-:Y:S04]  /*5c60*/  LDGSTS.E [R29+0x1400], [R32.64], !P6 ;  /* 0x01400000201d7fae */ /* 0x0005e8000f121848 */
[----:B------:R3:W-:Y:S01]  /*5c70*/  LDGSTS.E [R29+0x1500], [R26.64], !P6 ;  /* 0x015000001a1d7fae */ /* 0x0007e2000f121848 */
[----:B-1----:R-:W-:Y:S01]  /*5c80*/  IMAD.WIDE R20, R194, 0x4, R16 ;  /* 0x00000004c2147825 */ /* 0x002fe200078e0210 */
[----:B------:R-:W-:-:S02]  /*5c90*/  IADD3 R194, R252, -0x22, RZ ;  /* 0xffffffdefcc27810 */ /* 0x000fc40007ffe0ff */
[----:B------:R2:W-:Y:S04]  /*5ca0*/  STL.64 [R1+0x1d0], R32 ;  /* 0x0001d02001007387 */ /* 0x0005e80000100a00 */
[----:B------:R1:W-:Y:S04]  /*5cb0*/  LDGSTS.E [R29+0x1600], [R22.64], !P6 ;  /* 0x01600000161d7fae */ /* 0x0003e8000f121848 */
[----:B------:R3:W-:Y:S04]  /*5cc0*/  STL.64 [R1+0x1c8], R26 ;  /* 0x0001c81a01007387 */ /* 0x0007e80000100a00 */
[----:B------:R1:W-:Y:S01]  /*5cd0*/  LDGSTS.E [R29+0x1700], [R20.64], !P6 ;  /* 0x01700000141d7fae */ /* 0x0003e2000f121848 */
[----:B--2---:R-:W-:Y:S01]  /*5ce0*/  IMAD.WIDE R32, R195, 0x4, R18 ;  /* 0x00000004c3207825 */ /* 0x004fe200078e0212 */
[----:B------:R-:W-:-:S02]  /*5cf0*/  ISETP.GE.U32.AND P6, PT, R194, 0x7fffff9f, PT ;  /* 0x7fffff9fc200780c */ /* 0x000fc40003fc6070 */
[----:B------:R1:W-:Y:S01]  /*5d00*/  STL.64 [R1+0x1c0], R22 ;  /* 0x0001c01601007387 */ /* 0x0003e20000100a00 */
[----:B------:R-:W-:Y:S02]  /*5d10*/  IMAD R194, R0, 0xd, RZ ;  /* 0x0000000d00c27824 */ /* 0x000fe400078e02ff */
[C---:B---3--:R-:W-:Y:S01]  /*5d20*/  IMAD.WIDE R26, R195.reuse, 0x4, R12 ;  /* 0x00000004c31a7825 */ /* 0x048fe200078e020c */
[----:B------:R2:W-:Y:S04]  /*5d30*/  STL.64 [R1+0x1b8], R20 ;  /* 0x0001b81401007387 */ /* 0x0005e80000100a00 */
[----:B------:R3:W-:Y:S01]  /*5d40*/  STL.64 [R1+0x190], R32 ;  /* 0x0001902001007387 */ /* 0x0007e20000100a00 */
[----:B-1----:R-:W-:-:S03]  /*5d50*/  IMAD.WIDE R22, R195, 0x4, R14 ;  /* 0x00000004c3167825 */ /* 0x002fc600078e020e */
[----:B------:R3:W-:Y:S01]  /*5d60*/  LDGSTS.E [R29+0x2400], [R32.64], !P1 ;  /* 0x02400000201d7fae */ /* 0x0007e2000c921848 */
[----:B--2---:R-:W-:Y:S01]  /*5d70*/  IMAD.WIDE R20, R195, 0x4, R16 ;  /* 0x00000004c3147825 */ /* 0x004fe200078e0210 */
[----:B------:R-:W-:Y:S02]  /*5d80*/  IADD3 R195, R252, -0x26, RZ ;  /* 0xffffffdafcc37810 */ /* 0x000fe40007ffe0ff */
[----:B------:R1:W-:Y:S04]  /*5d90*/  STL.64 [R1+0x188], R26 ;  /* 0x0001881a01007387 */ /* 0x0003e80000100a00 */
[----:B------:R1:W-:Y:S01]  /*5da0*/  LDGSTS.E [R29+0x2500], [R26.64], !P1 ;  /* 0x025000001a1d7fae */ /* 0x0003e2000c921848 */
[----:B---3--:R-:W-:-:S03]  /*5db0*/  IMAD.WIDE R32, R194, 0x4, R18 ;  /* 0x00000004c2207825 */ /* 0x008fc600078e0212 */
[----:B------:R2:W-:Y:S04]  /*5dc0*/  STL.64 [R1+0x180], R22 ;  /* 0x0001801601007387 */ /* 0x0005e80000100a00 */
[----:B------:R2:W-:Y:S01]  /*5dd0*/  LDGSTS.E [R29+0x2600], [R22.64], !P1 ;  /* 0x02600000161d7fae */ /* 0x0005e2000c921848 */
[----:B-1----:R-:W-:-:S03]  /*5de0*/  IMAD.WIDE R26, R194, 0x4, R12 ;  /* 0x00000004c21a7825 */ /* 0x002fc600078e020c */
[----:B------:R1:W-:Y:S04]  /*5df0*/  STL.64 [R1+0x178], R20 ;  /* 0x0001781401007387 */ /* 0x0003e80000100a00 */
[----:B------:R1:W-:Y:S01]  /*5e00*/  LDGSTS.E [R29+0x2700], [R20.64], !P1 ;  /* 0x02700000141d7fae */ /* 0x0003e2000c921848 */
[----:B------:R-:W-:Y:S01]  /*5e10*/  ISETP.GE.U32.AND P1, PT, R195, 0x7fffff9b, PT ;  /* 0x7fffff9bc300780c */ /* 0x000fe20003f26070 */
[----:B------:R-:W-:Y:S02]  /*5e20*/  IMAD R195, R0, 0x11, RZ ;  /* 0x0000001100c37824 */ /* 0x000fe400078e02ff */
[C---:B--2---:R-:W-:Y:S01]  /*5e30*/  IMAD.WIDE R22, R194.reuse, 0x4, R14 ;  /* 0x00000004c2167825 */ /* 0x044fe200078e020e */
        /* <DEDUP_REMOVED lines=47> */
[----:B--2---:R-:W-:-:S03]  /*6130*/  IMAD.WIDE R20, R195, 0x4, R16 ;  /* 0x00000004c3147825 */ /* 0x004fc600078e0210 */
[----:B------:R1:W-:Y:S01]  /*6140*/  STL.64 [R1+0x88], R26 ;  /* 0x0000881a01007387 */ /* 0x0003e20000100a00 */
[----:B------:R-:W-:-:S03]  /*6150*/  IADD3 R195, R252, -0x36, RZ ;  /* 0xffffffcafcc37810 */ /* 0x000fc60007ffe0ff */
        /* <DEDUP_REMOVED lines=8> */
[C---:B--2---:R-:W-:Y:S02]  /*61e0*/  IMAD.WIDE R22, R194.reuse, 0x4, R14 ;  /* 0x00000004c2167825 */ /* 0x044fe400078e020e */
[----:B------:R-:W-:Y:S04]  /*61f0*/  STL.64 [R1+0x50], R32 ;  /* 0x0000502001007387 */ /* 0x000fe80000100a00 */
[----:B------:R2:W-:Y:S01]  /*6200*/  LDGSTS.E [R29+0x7400], [R32.64], !P3 ;  /* 0x07400000201d7fae */ /* 0x0005e2000d921848 */
[----:B-1----:R-:W-:-:S03]  /*6210*/  IMAD.WIDE R20, R194, 0x4, R16 ;  /* 0x00000004c2147825 */ /* 0x002fc600078e0210 */
[----:B------:R1:W-:Y:S01]  /*6220*/  STL.64 [R1+0x48], R26 ;  /* 0x0000481a01007387 */ /* 0x0003e20000100a00 */
[----:B------:R-:W-:-:S03]  /*6230*/  IADD3 R194, R252, -0x3a, RZ ;  /* 0xffffffc6fcc27810 */ /* 0x000fc60007ffe0ff */
[----:B------:R1:W-:Y:S04]  /*6240*/  LDGSTS.E [R29+0x7500], [R26.64], !P3 ;  /* 0x075000001a1d7fae */ /* 0x0003e8000d921848 */
[----:B------:R3:W-:Y:S04]  /*6250*/  STL.64 [R1+0x40], R22 ;  /* 0x0000401601007387 */ /* 0x0007e80000100a00 */
[----:B------:R3:W-:Y:S01]  /*6260*/  LDGSTS.E [R29+0x7600], [R22.64], !P3 ;  /* 0x07600000161d7fae */ /* 0x0007e2000d921848 */
[----:B-1----:R-:W-:-:S03]  /*6270*/  IMAD.WIDE R26, R250, 0x4, R18 ;  /* 0x00000004fa1a7825 */ /* 0x002fc600078e0212 */
[----:B------:R1:W-:Y:S04]  /*6280*/  STL.64 [R1+0x38], R20 ;  /* 0x0000381401007387 */ /* 0x0003e80000100a00 */
[----:B------:R1:W-:Y:S01]  /*6290*/  LDGSTS.E [R29+0x7700], [R20.64], !P3 ;  /* 0x07700000141d7fae */ /* 0x0003e2000d921848 */
[----:B------:R-:W-:Y:S01]  /*62a0*/  ISETP.GE.U32.AND P3, PT, R194, 0x7fffff87, PT ;  /* 0x7fffff87c200780c */ /* 0x000fe20003f66070 */
[----:B---3--:R-:W-:Y:S01]  /*62b0*/  IMAD.WIDE R22, R250, 0x4, R12 ;  /* 0x00000004fa167825 */ /* 0x008fe200078e020c */
[----:B------:R-:W-:Y:S01]  /*62c0*/  IADD3 R194, R252, -0x3e, RZ ;  /* 0xffffffc2fcc27810 */ /* 0x000fe20007ffe0ff */
[----:B------:R3:W-:Y:S04]  /*62d0*/  LDGSTS.E [R29+0x8400], [R26.64], !P6 ;  /* 0x084000001a1d7fae */ /* 0x0007e8000f121848 */
[----:B------:R2:W-:Y:S01]  /*62e0*/  LDGSTS.E [R29+0x8500], [R22.64], !P6 ;  /* 0x08500000161d7fae */ /* 0x0005e2000f121848 */
[----:B-1----:R-:W-:-:S03]  /*62f0*/  IMAD.WIDE R20, R250, 0x4, R14 ;  /* 0x00000004fa147825 */ /* 0x002fc600078e020e */
[----:B------:R3:W-:Y:S01]  /*6300*/  STL.64 [R1+0x10], R26 ;  /* 0x0000101a01007387 */ /* 0x0007e20000100a00 */
[----:B------:R-:W-:-:S03]  /*6310*/  IMAD.WIDE R250, R250, 0x4, R16 ;  /* 0x00000004fafa7825 */ /* 0x000fc600078e0210 */
[----:B------:R1:W-:Y:S04]  /*6320*/  LDGSTS.E [R29+0x8600], [R20.64], !P6 ;  /* 0x08600000141d7fae */ /* 0x0003e8000f121848 */
[----:B------:R1:W-:Y:S01]  /*6330*/  LDGSTS.E [R29+0x8700], [R250.64], !P6 ;  /* 0x08700000fa1d7fae */ /* 0x0003e2000f121848 */
[----:B------:R-:W-:Y:S01]  /*6340*/  ISETP.GE.U32.AND P6, PT, R194, 0x7fffff83, PT ;  /* 0x7fffff83c200780c */ /* 0x000fe20003fc6070 */
[C---:B------:R-:W-:Y:S02]  /*6350*/  IMAD.WIDE R194, R200.reuse, 0x4, R18 ;  /* 0x00000004c8c27825 */ /* 0x040fe400078e0212 */
[----:B------:R-:W-:Y:S01]  /*6360*/  STL.64 [R1+0x8], R22 ;  /* 0x0000081601007387 */ /* 0x000fe20000100a00 */
[C---:B---3--:R-:W-:Y:S01]  /*6370*/  LOP3.LUT R26, R31.reuse, 0x40, RZ, 0x3c, !PT ;  /* 0x000000401f1a7812 */ /* 0x048fe200078e3cff */
[----:B------:R-:W-:Y:S01]  /*6380*/  IMAD.WIDE R200, R200, 0x4, R16 ;  /* 0x00000004c8c87825 */ /* 0x000fe200078e0210 */
[----:B------:R-:W-:Y:S01]  /*6390*/  LOP3.LUT R27, R31, 0x30, RZ, 0x3c, !PT ;  /* 0x000000301f1b7812 */ /* 0x000fe200078e3cff */
[----:B------:R3:W-:Y:S04]  /*63a0*/  LDGSTS.E [R29+0x9400], [R194.64], !P1 ;  /* 0x09400000c21d7fae */ /* 0x0007e8000c921848 */
[----:B------:R3:W-:Y:S04]  /*63b0*/  LDGSTS.E [R29+0x9500], [R196.64], !P1 ;  /* 0x09500000c41d7fae */ /* 0x0007e8000c921848 */
[----:B------:R3:W-:Y:S04]  /*63c0*/  LDGSTS.E [R29+0x9600], [R198.64], !P1 ;  /* 0x09600000c61d7fae */ /* 0x0007e8000c921848 */
[----:B------:R3:W-:Y:S01]  /*63d0*/  LDGSTS.E [R29+0x9700], [R200.64], !P1 ;  /* 0x09700000c81d7fae */ /* 0x0007e2000c921848 */
[----:B------:R-:W-:Y:S01]  /*63e0*/  ISETP.GE.U32.AND P1, PT, R202, 0x7fffffbe, PT ;  /* 0x7fffffbeca00780c */ /* 0x000fe20003f26070 */
[----:B------:R-:W-:-:S02]  /*63f0*/  IMAD.WIDE R202, R208, 0x4, R18 ;  /* 0x00000004d0ca7825 */ /* 0x000fc400078e0212 */
[----:B------:R1:W-:Y:S02]  /*6400*/  STL.64 [R1], R20 ;  /* 0x0000001401007387 */ /* 0x0003e40000100a00 */
[----:B------:R-:W-:Y:S02]  /*6410*/  IMAD.WIDE R208, R208, 0x4, R16 ;  /* 0x00000004d0d07825 */ /* 0x000fe400078e0210 */
[----:B------:R3:W-:Y:S04]  /*6420*/  LDGSTS.E [R29+0xa400], [R202.64], !P4 ;  /* 0x0a400000ca1d7fae */ /* 0x0007e8000e121848 */
[----:B------:R3:W-:Y:S04]  /*6430*/  LDGSTS.E [R29+0xa500], [R204.64], !P4 ;  /* 0x0a500000cc1d7fae */ /* 0x0007e8000e121848 */
[----:B------:R3:W-:Y:S01]  /*6440*/  LDGSTS.E [R29+0xa600], [R206.64], !P4 ;  /* 0x0a600000ce1d7fae */ /* 0x0007e2000e121848 */
[----:B-1----:R-:W-:-:S02]  /*6450*/  SHF.L.U32 R21, R0, 0x1, RZ ;  /* 0x0000000100157819 */ /* 0x002fc400000006ff */
[----:B------:R-:W-:Y:S01]  /*6460*/  IADD3 R20, R252, -0x1b, RZ ;  /* 0xffffffe5fc147810 */ /* 0x000fe20007ffe0ff */
[----:B------:R3:W-:Y:S01]  /*6470*/  LDGSTS.E [R29+0xa700], [R208.64], !P4 ;  /* 0x0a700000d01d7fae */ /* 0x0007e2000e121848 */
[----:B------:R-:W-:Y:S01]  /*6480*/  ISETP.GE.U32.AND P4, PT, R210, 0x7fffffba, PT ;  /* 0x7fffffbad200780c */ /* 0x000fe20003f86070 */
[----:B------:R-:W-:-:S04]  /*6490*/  IMAD.WIDE R210, R216, 0x4, R18 ;  /* 0x00000004d8d27825 */ /* 0x000fc800078e0212 */
[----:B------:R-:W-:Y:S01]  /*64a0*/  IMAD.WIDE R216, R216, 0x4, R16 ;  /* 0x00000004d8d87825 */ /* 0x000fe200078e0210 */
[----:B------:R3:W-:Y:S03]  /*64b0*/  LDGSTS.E [R29+0xb400], [R210.64], !P5 ;  /* 0x0b400000d21d7fae */ /* 0x0007e6000e921848 */
[C---:B------:R-:W-:Y:S01]  /*64c0*/  IMAD.WIDE R36, R21.reuse, 0x4, R18 ;  /* 0x0000000415247825 */ /* 0x040fe200078e0212 */
[----:B------:R3:W-:Y:S03]  /*64d0*/  LDGSTS.E [R29+0xb500], [R212.64], !P5 ;  /* 0x0b500000d41d7fae */ /* 0x0007e6000e921848 */
[C---:B------:R-:W-:Y:S01]  /*64e0*/  IMAD.WIDE R34, R21.reuse, 0x4, R12 ;  /* 0x0000000415227825 */ /* 0x040fe200078e020c */
[----:B------:R3:W-:Y:S03]  /*64f0*/  LDGSTS.E [R29+0xb600], [R214.64], !P5 ;  /* 0x0b600000d61d7fae */ /* 0x0007e6000e921848 */
[----:B--2---:R-:W-:Y:S01]  /*6500*/  IMAD.WIDE R32, R21, 0x4, R14 ;  /* 0x0000000415207825 */ /* 0x004fe200078e020e */
[----:B------:R3:W-:Y:S01]  /*6510*/  LDGSTS.E [R29+0xb700], [R216.64], !P5 ;  /* 0x0b700000d81d7fae */ /* 0x0007e2000e921848 */
[----:B------:R-:W-:-:S02]  /*6520*/  ISETP.GE.U32.AND P5, PT, R218, 0x7fffffb6, PT ;  /* 0x7fffffb6da00780c */ /* 0x000fc40003fa6070 */
[C---:B------:R-:W-:Y:S01]  /*6530*/  IMAD.WIDE R218, R224.reuse, 0x4, R18 ;  /* 0x00000004e0da7825 */ /* 0x040fe200078e0212 */
[----:B------:R1:W-:Y:S03]  /*6540*/  STL.64 [R1+0x1f8], R36 ;  /* 0x0001f82401007387 */ /* 0x0003e60000100a00 */
[--C-:B------:R-:W-:Y:S01]  /*6550*/  IMAD.WIDE R224, R224, 0x4, R16.reuse ;  /* 0x00000004e0e07825 */ /* 0x100fe200078e0210 */
[----:B------:R3:W-:Y:S03]  /*6560*/  LDGSTS.E [R29+0xc400], [R218.64], !P0 ;  /* 0x0c400000da1d7fae */ /* 0x0007e6000c121848 */
[----:B------:R-:W-:Y:S01]  /*6570*/  IMAD.WIDE R22, R21, 0x4, R16 ;  /* 0x0000000415167825 */ /* 0x000fe200078e0210 */
[----:B------:R3:W-:Y:S01]  /*6580*/  LDGSTS.E [R29+0xc500], [R220.64], !P0 ;  /* 0x0c500000dc1d7fae */ /* 0x0007e2000c121848 */
[----:B------:R-:W-:-:S03]  /*6590*/  IADD3 R21, R252, -0x1f, RZ ;  /* 0xffffffe1fc157810 */ /* 0x000fc60007ffe0ff */
[----:B------:R3:W-:Y:S04]  /*65a0*/  LDGSTS.E [R29+0xc600], [R222.64], !P0 ;  /* 0x0c600000de1d7fae */ /* 0x0007e8000c121848 */
[----:B------:R3:W-:Y:S01]  /*65b0*/  LDGSTS.E [R29+0xc700], [R224.64], !P0 ;  /* 0x0c700000e01d7fae */ /* 0x0007e2000c121848 */
[----:B------:R-:W-:Y:S01]  /*65c0*/  ISETP.GE.U32.AND P0, PT, R226, 0x7fffffb2, PT ;  /* 0x7fffffb2e200780c */ /* 0x000fe20003f06070 */
[C---:B------:R-:W-:Y:S02]  /*65d0*/  IMAD.WIDE R226, R232.reuse, 0x4, R18 ;  /* 0x00000004e8e27825 */ /* 0x040fe400078e0212 */
[----:B------:R2:W-:Y:S02]  /*65e0*/  STL.64 [R1+0x220], R34 ;  /* 0x0002202201007387 */ /* 0x0005e40000100a00 */
[----:B------:R-:W-:-:S02]  /*65f0*/  IMAD.WIDE R232, R232, 0x4, R16 ;  /* 0x00000004e8e87825 */ /* 0x000fc400078e0210 */
[----:B------:R3:W-:Y:S04]  /*6600*/  LDGSTS.E [R29+0xd400], [R226.64], !P2 ;  /* 0x0d400000e21d7fae */ /* 0x0007e8000d121848 */
[----:B------:R3:W-:Y:S04]  /*6610*/  LDGSTS.E [R29+0xd500], [R228.64], !P2 ;  /* 0x0d500000e41d7fae */ /* 0x0007e8000d121848 */
[----:B------:R3:W-:Y:S04]  /*6620*/  LDGSTS.E [R29+0xd600], [R230.64], !P2 ;  /* 0x0d600000e61d7fae */ /* 0x0007e8000d121848 */
[----:B------:R3:W-:Y:S01]  /*6630*/  LDGSTS.E [R29+0xd700], [R232.64], !P2 ;  /* 0x0d700000e81d7fae */ /* 0x0007e2000d121848 */
[----:B------:R-:W-:Y:S01]  /*6640*/  ISETP.GE.U32.AND P2, PT, R234, 0x7fffffae, PT ;  /* 0x7fffffaeea00780c */ /* 0x000fe20003f46070 */
[----:B------:R-:W-:-:S02]  /*6650*/  IMAD.WIDE R234, R240, 0x4, R18 ;  /* 0x00000004f0ea7825 */ /* 0x000fc400078e0212 */
[----:B------:R1:W-:Y:S02]  /*6660*/  STL.64 [R1+0x228], R32 ;  /* 0x0002282001007387 */ /* 0x0003e40000100a00 */
[----:B------:R-:W-:Y:S02]  /*6670*/  IMAD.WIDE R240, R240, 0x4, R16 ;  /* 0x00000004f0f07825 */ /* 0x000fe400078e0210 */
        /* <DEDUP_REMOVED lines=13> */
[----:B------:R-:W-:-:S02]  /*6750*/  IMAD R20, R0, 0x6, RZ ;  /* 0x0000000600147824 */ /* 0x000fc400078e02ff */
[----:B------:R1:W-:Y:S04]  /*6760*/  LDGSTS.E [R26+0x800], [R36.64], !P1 ;  /* 0x00800000241a7fae */ /* 0x0003e8000c921848 */
[----:B------:R2:W-:Y:S04]  /*6770*/  LDGSTS.E [R26+0x900], [R34.64], !P1 ;  /* 0x00900000221a7fae */ /* 0x0005e8000c921848 */
[----:B------:R3:W-:Y:S01]  /*6780*/  LDGSTS.E [R26+0xa00], [R32.64], !P1 ;  /* 0x00a00000201a7fae */ /* 0x0007e2000c921848 */
[----:B-1----:R-:W-:-:S03]  /*6790*/  IMAD.WIDE R36, R20, 0x4, R18 ;  /* 0x0000000414247825 */ /* 0x002fc600078e0212 */
[----:B------:R1:W-:Y:S01]  /*67a0*/  LDGSTS.E [R26+0xb00], [R22.64], !P1 ;  /* 0x00b00000161a7fae */ /* 0x0003e2000c921848 */
[----:B------:R-:W-:Y:S01]  /*67b0*/  ISETP.GE.U32.AND P1, PT, R21, 0x7fffffa2, PT ;  /* 0x7fffffa21500780c */ /* 0x000fe20003f26070 */
[C---:B--2---:R-:W-:Y:S02]  /*67c0*/  IMAD.WIDE R34, R20.reuse, 0x4, R12 ;  /* 0x0000000414227825 */ /* 0x044fe400078e020c */
[----:B------:R2:W-:Y:S02]  /*67d0*/  LDGSTS.E [R26+0x1800], [R36.64], !P4 ;  /* 0x01800000241a7fae */ /* 0x0005e4000e121848 */
[----:B---3--:R-:W-:Y:S02]  /*67e0*/  IMAD.WIDE R32, R20, 0x4, R14 ;  /* 0x0000000414207825 */ /* 0x008fe400078e020e */
[----:B------:R3:W-:Y:S02]  /*67f0*/  LDGSTS.E [R26+0x1900], [R34.64], !P4 ;  /* 0x01900000221a7fae */ /* 0x0007e4000e121848 */
[----:B------:R-:W-:-:S02]  /*6800*/  IMAD R21, R0, 0xa, RZ ;  /* 0x0000000a00157824 */ /* 0x000fc400078e02ff */
[----:B------:R2:W-:Y:S01]  /*6810*/  STL.64 [R1+0x238], R36 ;  /* 0x0002382401007387 */ /* 0x0005e20000100a00 */
[----:B-1----:R-:W-:Y:S01]  /*6820*/  IMAD.WIDE R22, R20, 0x4, R16 ;  /* 0x0000000414167825 */ /* 0x002fe200078e0210 */
[----:B------:R-:W-:Y:S02]  /*6830*/  IADD3 R20, R252, -0x23, RZ ;  /* 0xffffffddfc147810 */ /* 0x000fe40007ffe0ff */
        /* <DEDUP_REMOVED lines=325> */
[----:B------:R-:W-:Y:S04]  /*7c90*/  STL.64 [R1+0x530], R36 ;  /* 0x0005302401007387 */ /* 0x000fe80000100a00 */
[----:B------:R2:W-:Y:S01]  /*7ca0*/  LDGSTS.E [R24+0x7c00], [R36.64], !P5 ;  /* 0x07c0000024187fae */ /* 0x0005e2000e921848 */
[----:B-1----:R-:W-:-:S03]  /*7cb0*/  IMAD.WIDE R22, R20, 0x4, R16 ;  /* 0x0000000414167825 */ /* 0x002fc600078e0210 */
[----:B------:R-:W-:Y:S01]  /*7cc0*/  STL.64 [R1+0x528], R34 ;  /* 0x0005282201007387 */ /* 0x000fe20000100a00 */
[----:B------:R-:W-:-:S03]  /*7cd0*/  IADD3 R20, R252, -0x3c, RZ ;  /* 0xffffffc4fc147810 */ /* 0x000fc60007ffe0ff */
[----:B------:R1:W-:Y:S04]  /*7ce0*/  LDGSTS.E [R24+0x7d00], [R34.64], !P5 ;  /* 0x07d0000022187fae */ /* 0x0003e8000e921848 */
[----:B------:R-:W-:Y:S04]  /*7cf0*/  STL.64 [R1+0x520], R32 ;  /* 0x0005202001007387 */ /* 0x000fe80000100a00 */
[----:B------:R3:W-:Y:S04]  /*7d00*/  LDGSTS.E [R24+0x7e00], [R32.64], !P5 ;  /* 0x07e0000020187fae */ /* 0x0007e8000e921848 */
[----:B------:R1:W-:Y:S04]  /*7d10*/  STL.64 [R1+0x518], R22 ;  /* 0x0005181601007387 */ /* 0x0003e80000100a00 */
[----:B------:R1:W-:Y:S01]  /*7d20*/  LDGSTS.E [R24+0x7f00], [R22.64], !P5 ;  /* 0x07f0000016187fae */ /* 0x0003e2000e921848 */
[----:B------:R-:W-:-:S02]  /*7d30*/  ISETP.GE.U32.AND P5, PT, R20, 0x7fffff85, PT ;  /* 0x7fffff851400780c */ /* 0x000fc40003fa6070 */
[----:B------:R-:W-:Y:S01]  /*7d40*/  IADD3 R20, R252, -0x40, RZ ;  /* 0xffffffc0fc147810 */ /* 0x000fe20007ffe0ff */
[C---:B-1----:R-:W-:Y:S02]  /*7d50*/  IMAD R23, R0.reuse, 0x23, RZ ;  /* 0x0000002300177824 */ /* 0x042fe400078e02ff */
[----:B------:R-:W-:Y:S02]  /*7d60*/  IMAD R22, R0, 0x27, RZ ;  /* 0x0000002700167824 */ /* 0x000fe400078e02ff */
[----:B------:R-:W-:-:S04]  /*7d70*/  IMAD.WIDE R44, R23, 0x4, R18 ;  /* 0x00000004172c7825 */ /* 0x000fc800078e0212 */
[C---:B--2---:R-:W-:Y:S01]  /*7d80*/  IMAD.WIDE R36, R22.reuse, 0x4, R18 ;  /* 0x0000000416247825 */ /* 0x044fe200078e0212 */
[----:B------:R-:W-:Y:S03]  /*7d90*/  STL.64 [R1+0x510], R44 ;  /* 0x0005102c01007387 */ /* 0x000fe60000100a00 */
[C---:B------:R-:W-:Y:S01]  /*7da0*/  IMAD.WIDE R42, R23.reuse, 0x4, R12 ;  /* 0x00000004172a7825 */ /* 0x040fe200078e020c */
[----:B------:R1:W-:Y:S03]  /*7db0*/  LDGSTS.E [R24+0x8c00], [R44.64], !P0 ;  /* 0x08c000002c187fae */ /* 0x0003e6000c121848 */
[C---:B------:R-:W-:Y:S01]  /*7dc0*/  IMAD.WIDE R40, R23.reuse, 0x4, R14 ;  /* 0x0000000417287825 */ /* 0x040fe200078e020e */
[----:B------:R2:W-:Y:S03]  /*7dd0*/  STL.64 [R1+0x668], R36 ;  /* 0x0006682401007387 */ /* 0x0005e60000100a00 */
[----:B----4-:R-:W-:Y:S01]  /*7de0*/  IMAD.WIDE R38, R23, 0x4, R16 ;  /* 0x0000000417267825 */ /* 0x010fe200078e0210 */
[----:B------:R4:W-:Y:S03]  /*7df0*/  LDGSTS.E [R24+0x8d00], [R42.64], !P0 ;  /* 0x08d000002a187fae */ /* 0x0009e6000c121848 */
[C---:B------:R-:W-:Y:S01]  /*7e00*/  IMAD.WIDE R34, R22.reuse, 0x4, R12 ;  /* 0x0000000416227825 */ /* 0x040fe200078e020c */
[----:B------:R-:W-:Y:S03]  /*7e10*/  STL.64 [R1+0x508], R42 ;  /* 0x0005082a01007387 */ /* 0x000fe60000100a00 */
[C---:B---3--:R-:W-:Y:S01]  /*7e20*/  IMAD.WIDE R32, R22.reuse, 0x4, R14 ;  /* 0x0000000416207825 */ /* 0x048fe200078e020e */
[----:B------:R3:W-:Y:S03]  /*7e30*/  LDGSTS.E [R24+0x8e00], [R40.64], !P0 ;  /* 0x08e0000028187fae */ /* 0x0007e6000c121848 */
[----:B------:R-:W-:Y:S01]  /*7e40*/  IMAD.WIDE R22, R22, 0x4, R16 ;  /* 0x0000000416167825 */ /* 0x000fe200078e0210 */
[----:B------:R-:W-:Y:S04]  /*7e50*/  STL.64 [R1+0x500], R40 ;  /* 0x0005002801007387 */ /* 0x000fe80000100a00 */
[----:B------:R1:W-:Y:S01]  /*7e60*/  LDGSTS.E [R24+0x8f00], [R38.64], !P0 ;  /* 0x08f0000026187fae */ /* 0x0003e2000c121848 */
[----:B------:R-:W-:-:S03]  /*7e70*/  ISETP.GE.U32.AND P0, PT, R20, 0x7fffff81, PT ;  /* 0x7fffff811400780c */ /* 0x000fc60003f06070 */
[----:B------:R-:W-:Y:S04]  /*7e80*/  STL.64 [R1+0x4f8], R38 ;  /* 0x0004f82601007387 */ /* 0x000fe80000100a00 */
[----:B------:R2:W-:Y:S04]  /*7e90*/  LDGSTS.E [R24+0x9c00], [R36.64], !P2 ;  /* 0x09c0000024187fae */ /* 0x0005e8000d121848 */
[----:B------:R1:W-:Y:S04]  /*7ea0*/  STL.64 [R1+0x678], R34 ;  /* 0x0006782201007387 */ /* 0x0003e80000100a00 */
[----:B------:R1:W-:Y:S01]  /*7eb0*/  LDGSTS.E [R24+0x9d00], [R34.64], !P2 ;  /* 0x09d0000022187fae */ /* 0x0003e2000d121848 */
[----:B--2---:R-:W-:-:S03]  /*7ec0*/  IMAD.WIDE R36, R21, 0x4, R18 ;  /* 0x0000000415247825 */ /* 0x004fc600078e0212 */
[----:B------:R2:W-:Y:S04]  /*7ed0*/  STL.64 [R1+0x680], R32 ;  /* 0x0006802001007387 */ /* 0x0005e80000100a00 */
[----:B------:R2:W-:Y:S01]  /*7ee0*/  LDGSTS.E [R24+0x9e00], [R32.64], !P2 ;  /* 0x09e0000020187fae */ /* 0x0005e2000d121848 */
[----:B-1----:R-:W-:-:S03]  /*7ef0*/  IMAD.WIDE R34, R21, 0x4, R12 ;  /* 0x0000000415227825 */ /* 0x002fc600078e020c */
[----:B------:R1:W-:Y:S04]  /*7f00*/  STL.64 [R1+0x688], R22 ;  /* 0x0006881601007387 */ /* 0x0003e80000100a00 */
[----:B------:R1:W-:Y:S01]  /*7f10*/  LDGSTS.E [R24+0x9f00], [R22.64], !P2 ;  /* 0x09f0000016187fae */ /* 0x0003e2000d121848 */
[----:B------:R-:W-:Y:S01]  /*7f20*/  ISETP.GE.AND P2, PT, R25, R20, PT ;  /* 0x000000141900720c */ /* 0x000fe20003f46270 */
        /* <DEDUP_REMOVED lines=14> */
[C---:B-1----:R-:W-:Y:S01]  /*8010*/  IMAD.WIDE R34, R20.reuse, 0x4, R12 ;  /* 0x0000000414227825 */ /* 0x042fe200078e020c */
[----:B------:R3:W-:Y:S04]  /*8020*/  STL.64 [R1+0x6e0], R22 ;  /* 0x0006e01601007387 */ /* 0x0007e80000100a00 */
[----:B------:R1:W-:Y:S01]  /*8030*/  STL.64 [R1+0x6e8], R36 ;  /* 0x0006e82401007387 */ /* 0x0003e20000100a00 */
[----:B--2---:R-:W-:-:S03]  /*8040*/  IMAD.WIDE R32, R20, 0x4, R14 ;  /* 0x0000000414207825 */ /* 0x004fc600078e020e */
[----:B------:R1:W-:Y:S01]  /*8050*/  LDGSTS.E [R24+0xbc00], [R36.64], !P6 ;  /* 0x0bc0000024187fae */ /* 0x0003e2000f121848 */
[----:B---3--:R-:W-:-:S03]  /*8060*/  IMAD.WIDE R22, R20, 0x4, R16 ;  /* 0x0000000414167825 */ /* 0x008fc600078e0210 */
[----:B------:R2:W-:Y:S01]  /*8070*/  STL.64 [R1+0x710], R34 ;  /* 0x0007102201007387 */ /* 0x0005e20000100a00 */
[----:B------:R-:W-:-:S03]  /*8080*/  IADD3 R20, R252, -0x45, RZ ;  /* 0xffffffbbfc147810 */ /* 0x000fc60007ffe0ff */
[----:B------:R2:W-:Y:S01]  /*8090*/  LDGSTS.E [R24+0xbd00], [R34.64], !P6 ;  /* 0x0bd0000022187fae */ /* 0x0005e2000f121848 */
[----:B-1----:R-:W-:-:S03]  /*80a0*/  IMAD.WIDE R36, R21, 0x4, R18 ;  /* 0x0000000415247825 */ /* 0x002fc600078e0212 */
[----:B------:R1:W-:Y:S04]  /*80b0*/  STL.64 [R1+0x718], R32 ;  /* 0x0007182001007387 */ /* 0x0003e80000100a00 */
[----:B------:R1:W-:Y:S01]  /*80c0*/  LDGSTS.E [R24+0xbe00], [R32.64], !P6 ;  /* 0x0be0000020187fae */ /* 0x0003e2000f121848 */
[----:B--2---:R-:W-:-:S03]  /*80d0*/  IMAD.WIDE R34, R21, 0x4, R12 ;  /* 0x0000000415227825 */ /* 0x004fc600078e020c */
[----:B------:R2:W-:Y:S04]  /*80e0*/  STL.64 [R1+0x720], R22 ;  /* 0x0007201601007387 */ /* 0x0005e80000100a00 */
[----:B------:R2:W-:Y:S01]  /*80f0*/  LDGSTS.E [R24+0xbf00], [R22.64], !P6 ;  /* 0x0bf0000016187fae */ /* 0x0005e2000f121848 */
[----:B------:R-:W-:Y:S01]  /*8100*/  ISETP.GE.U32.AND P6, PT, R20, 0x7fffff7c, PT ;  /* 0x7fffff7c1400780c */ /* 0x000fe20003fc6070 */
[----:B------:R-:W-:Y:S02]  /*8110*/  IMAD.MOV.U32 R20, RZ, RZ, 0x3f ;  /* 0x0000003fff147424 */ /* 0x000fe400078e00ff */
[C---:B-1----:R-:W-:Y:S01]  /*8120*/  IMAD.WIDE R32, R21.reuse, 0x4, R14 ;  /* 0x0000000415207825 */ /* 0x042fe200078e020e */
[----:B------:R1:W-:Y:S04]  /*8130*/  STL.64 [R1+0x6f0], R36 ;  /* 0x0006f02401007387 */ /* 0x0003e80000100a00 */
[----:B------:R1:W-:Y:S01]  /*8140*/  LDGSTS.E [R24+0xcc00], [R36.64], !P1 ;  /* 0x0cc0000024187fae */ /* 0x0003e2000c921848 */
[----:B--2---:R-:W-:-:S03]  /*8150*/  IMAD.WIDE R22, R21, 0x4, R16 ;  /* 0x0000000415167825 */ /* 0x004fc600078e0210 */
[----:B------:R-:W-:Y:S01]  /*8160*/  STL.64 [R1+0x728], R34 ;  /* 0x0007282201007387 */ /* 0x000fe20000100a00 */
[----:B------:R-:W-:-:S03]  /*8170*/  IADD3 R21, R252, -0x49, RZ ;  /* 0xffffffb7fc157810 */ /* 0x000fc60007ffe0ff */
[----:B------:R2:W-:Y:S04]  /*8180*/  LDGSTS.E [R24+0xcd00], [R34.64], !P1 ;  /* 0x0cd0000022187fae */ /* 0x0005e8000c921848 */
[----:B------:R-:W-:Y:S04]  /*8190*/  STL.64 [R1+0x730], R32 ;  /* 0x0007302001007387 */ /* 0x000fe80000100a00 */
[----:B------:R3:W-:Y:S04]  /*81a0*/  LDGSTS.E [R24+0xce00], [R32.64], !P1 ;  /* 0x0ce0000020187fae */ /* 0x0007e8000c921848 */
[----:B------:R1:W-:Y:S04]  /*81b0*/  STL.64 [R1+0x738], R22 ;  /* 0x0007381601007387 */ /* 0x0003e80000100a00 */
[----:B------:R2:W-:Y:S01]  /*81c0*/  LDGSTS.E [R24+0xcf00], [R22.64], !P1 ;  /* 0x0cf0000016187fae */ /* 0x0005e2000c921848 */
[----:B------:R-:W-:Y:S01]  /*81d0*/  ISETP.GE.U32.AND P1, PT, R21, 0x7fffff78, PT ;  /* 0x7fffff781500780c */ /* 0x000fe20003f26070 */
[----:B------:R-:W-:-:S04]  /*81e0*/  IMAD R21, R0, 0x3b, RZ ;  /* 0x0000003b00157824 */ /* 0x000fc800078e02ff */
[----:B------:R-:W-:-:S04]  /*81f0*/  IMAD.WIDE R38, R21, 0x4, R18 ;  /* 0x0000000415267825 */ /* 0x000fc800078e0212 */
[----:B-1----:R-:W-:Y:S01]  /*8200*/  IMAD.WIDE R36, R21, 0x4, R12 ;  /* 0x0000000415247825 */ /* 0x002fe200078e020c */
[----:B--2---:R-:W-:-:S03]  /*8210*/  IADD3 R23, R20, c[0x0][0x180], RZ ;  /* 0x0000600014177a10 */ /* 0x004fc60007ffe0ff */
[----:B------:R-:W-:Y:S01]  /*8220*/  IMAD R22, R0, 0x37, RZ ;  /* 0x0000003700167824 */ /* 0x000fe200078e02ff */
[----:B------:R-:W-:Y:S01]  /*8230*/  IADD3 R20, R252, -0x4d, RZ ;  /* 0xffffffb3fc147810 */ /* 0x000fe20007ffe0ff */
[----:B------:R-:W-:-:S04]  /*8240*/  IMAD.WIDE R34, R21, 0x4, R14 ;  /* 0x0000000415227825 */ /* 0x000fc800078e020e */
[----:B------:R-:W-:-:S04]  /*8250*/  IMAD.WIDE R46, R22, 0x4, R18 ;  /* 0x00000004162e7825 */ /* 0x000fc800078e0212 */
[C---:B------:R-:W-:Y:S01]  /*8260*/  IMAD.WIDE R44, R22.reuse, 0x4, R12 ;  /* 0x00000004162c7825 */ /* 0x040fe200078e020c */
[----:B------:R1:W-:Y:S03]  /*8270*/  LDGSTS.E [R24+0xdc00], [R46.64], !P4 ;  /* 0x0dc000002e187fae */ /* 0x0003e6000e121848 */
[C---:B----4-:R-:W-:Y:S01]  /*8280*/  IMAD.WIDE R42, R22.reuse, 0x4, R14 ;  /* 0x00000004162a7825 */ /* 0x050fe200078e020e */
[----:B------:R1:W-:Y:S03]  /*8290*/  LDGSTS.E [R24+0xdd00], [R44.64], !P4 ;  /* 0x0dd000002c187fae */ /* 0x0003e6000e121848 */
[--C-:B------:R-:W-:Y:S01]  /*82a0*/  IMAD.WIDE R40, R22, 0x4, R16.reuse ;  /* 0x0000000416287825 */ /* 0x100fe200078e0210 */
[----:B------:R1:W-:Y:S03]  /*82b0*/  LDGSTS.E [R24+0xde00], [R42.64], !P4 ;  /* 0x0de000002a187fae */ /* 0x0003e6000e121848 */
[----:B---3--:R-:W-:Y:S01]  /*82c0*/  IMAD.WIDE R32, R21, 0x4, R16 ;  /* 0x0000000415207825 */ /* 0x008fe200078e0210 */
[----:B------:R1:W-:Y:S01]  /*82d0*/  LDGSTS.E [R24+0xdf00], [R40.64], !P4 ;  /* 0x0df0000028187fae */ /* 0x0003e2000e121848 */
[----:B------:R-:W-:-:S02]  /*82e0*/  ISETP.GT.AND P4, PT, R23, 0x3f, PT ;  /* 0x0000003f1700780c */ /* 0x000fc40003f84270 */
[----:B------:R-:W-:Y:S01]  /*82f0*/  IMAD R22, R0, 0x3f, RZ ;  /* 0x0000003f00167824 */ /* 0x000fe200078e02ff */
[----:B------:R2:W-:Y:S01]  /*8300*/  LDGSTS.E [R24+0xec00], [R38.64], !P5 ;  /* 0x0ec0000026187fae */ /* 0x0005e2000e921848 */
[----:B------:R-:W-:Y:S01]  /*8310*/  IADD3 R21, R252, -0x51, RZ ;  /* 0xffffffaffc157810 */ /* 0x000fe20007ffe0ff */
[----:B------:R-:W-:Y:S02]  /*8320*/  IMAD.SHL.U32 R0, R0, 0x40, RZ ;  /* 0x0000004000007824 */ /* 0x000fe400078e00ff */
[----:B------:R3:W-:Y:S04]  /*8330*/  LDGSTS.E [R24+0xed00], [R36.64], !P5 ;  /* 0x0ed0000024187fae */ /* 0x0007e8000e921848 */
[----:B------:R4:W-:Y:S04]  /*8340*/  LDGSTS.E [R24+0xee00], [R34.64], !P5 ;  /* 0x0ee0000022187fae */ /* 0x0009e8000e921848 */
[----:B------:R1:W-:Y:S01]  /*8350*/  LDGSTS.E [R24+0xef00], [R32.64], !P5 ;  /* 0x0ef0000020187fae */ /* 0x0003e2000e921848 */
[----:B------:R-:W-:-:S02]  /*8360*/  ISETP.GE.U32.AND P5, PT, R20, 0x7fffff74, PT ;  /* 0x7fffff741400780c */ /* 0x000fc40003fa6070 */
[----:B------:R-:W-:Y:S01]  /*8370*/  SEL R20, RZ, 0x4, !P4 ;  /* 0x00000004ff147807 */ /* 0x000fe20006000000 */
[----:B------:R-:W-:Y:S01]  /*8380*/  STL.64 [R1+0x6f8], R46 ;  /* 0x0006f82e01007387 */ /* 0x000fe20000100a00 */
[----:B------:R-:W-:Y:S02]  /*8390*/  ISETP.GE.AND P4, PT, R25, c[0x0][0x180], PT ;  /* 0x0000600019007a0c */ /* 0x000fe40003f86270 */
[----:B------:R-:W-:Y:S01]  /*83a0*/  LOP3.LUT R25, R31, 0x50, RZ, 0x3c, !PT ;  /* 0x000000501f197812 */ /* 0x000fe200078e3cff */
[----:B------:R2:W-:Y:S01]  /*83b0*/  STL.64 [R1+0x708], R38 ;  /* 0x0007082601007387 */ /* 0x0005e20000100a00 */
[----:B------:R-:W-:-:S03]  /*83c0*/  SEL R20, R20, RZ, !P4 ;  /* 0x000000ff14147207 */ /* 0x000fc60006000000 */
[----:B------:R-:W-:Y:S01]  /*83d0*/  STL.64 [R1+0x740], R44 ;  /* 0x0007402c01007387 */ /* 0x000fe20000100a00 */
[----:B------:R-:W-:Y:S02]  /*83e0*/  ISETP.NE.U32.AND P4, PT, R20, RZ, PT ;  /* 0x000000ff1400720c */ /* 0x000fe40003f85070 */
[----:B------:R-:W-:Y:S01]  /*83f0*/  IADD3 R20, R252, -0x59, RZ ;  /* 0xffffffa7fc147810 */ /* 0x000fe20007ffe0ff */
[----:B------:R-:W-:Y:S04]  /*8400*/  STL.64 [R1+0x748], R42 ;  /* 0x0007482a01007387 */ /* 0x000fe80000100a00 */
[----:B------:R-:W-:Y:S01]  /*8410*/  STL.64 [R1+0x750], R40 ;  /* 0x0007502801007387 */ /* 0x000fe20000100a00 */
[----:B--2---:R-:W-:-:S03]  /*8420*/  IMAD.WIDE R38, R22, 0x4, R18 ;  /* 0x0000000416267825 */ /* 0x004fc600078e0212 */
[----:B------:R3:W-:Y:S04]  /*8430*/  STL.64 [R1+0x758], R36 ;  /* 0x0007582401007387 */ /* 0x0007e80000100a00 */
[----:B------:R4:W-:Y:S04]  /*8440*/  STL.64 [R1+0x760], R34 ;  /* 0x0007602201007387 */ /* 0x0009e80000100a00 */
[----:B------:R1:W-:Y:S01]  /*8450*/  STL.64 [R1+0x768], R32 ;  /* 0x0007682001007387 */ /* 0x0003e20000100a00 */
[----:B---3--:R-:W-:-:S03]  /*8460*/  IMAD.WIDE R36, R22, 0x4, R12 ;  /* 0x0000000416247825 */ /* 0x008fc600078e020c */
[----:B------:R2:W-:Y:S01]  /*8470*/  LDGSTS.E [R24+0xfc00], [R38.64], !P0 ;  /* 0x0fc0000026187fae */ /* 0x0005e2000c121848 */
[----:B----4-:R-:W-:-:S03]  /*8480*/  IMAD.WIDE R34, R22, 0x4, R14 ;  /* 0x0000000416227825 */ /* 0x010fc600078e020e */
[----:B------:R2:W-:Y:S01]  /*8490*/  LDGSTS.E [R24+0xfd00], [R36.64], !P0 ;  /* 0x0fd0000024187fae */ /* 0x0005e2000c121848 */
[----:B-1----:R-:W-:-:S03]  /*84a0*/  IMAD.WIDE R32, R22, 0x4, R16 ;  /* 0x0000000416207825 */ /* 0x002fc600078e0210 */
[----:B------:R1:W-:Y:S01]  /*84b0*/  LDGSTS.E [R24+0xfe00], [R34.64], !P0 ;  /* 0x0fe0000022187fae */ /* 0x0003e2000c121848 */
[----:B------:R-:W-:-:S03]  /*84c0*/  IADD3 R22, R252, -0x55, RZ ;  /* 0xffffffabfc167810 */ /* 0x000fc60007ffe0ff */
[----:B------:R3:W-:Y:S01]  /*84d0*/  LDGSTS.E [R24+0xff00], [R32.64], !P0 ;  /* 0x0ff0000020187fae */ /* 0x0007e2000c121848 */
[----:B------:R-:W-:Y:S02]  /*84e0*/  ISETP.GE.U32.AND P0, PT, R21, 0x7fffff70, PT ;  /* 0x7fffff701500780c */ /* 0x000fe40003f06070 */
[----:B------:R-:W-:Y:S01]  /*84f0*/  SEL R21, RZ, 0x4, P2 ;  /* 0x00000004ff157807 */ /* 0x000fe20001000000 */
[----:B------:R-:W0:Y:S01]  /*8500*/  LDGDEPBAR ;  /* 0x00000000000079af */ /* 0x000e220000000000 */
[----:B------:R-:W-:Y:S02]  /*8510*/  ISETP.GT.AND P2, PT, R23, 0x7f, PT ;  /* 0x0000007f1700780c */ /* 0x000fe40003f44270 */
[----:B------:R-:W-:Y:S01]  /*8520*/  LOP3.LUT R23, R31, 0x70, RZ, 0x3c, !PT ;  /* 0x000000701f177812 */ /* 0x000fe200078e3cff */
[----:B------:R4:W-:Y:S04]  /*8530*/  LDGSTS.E [R31+0x20000], [R88.64], P4 ;  /* 0x20000000581f7fae */ /* 0x0009e8000a121848 */
        /* <DEDUP_REMOVED lines=51> */
[----:B------:R-:W-:Y:S04]  /*8870*/  STL.64 [R1+0x700], R38 ;  /* 0x0007002601007387 */ /* 0x000fe80000100a00 */
[----:B------:R2:W-:Y:S04]  /*8880*/  LDGSTS.E [R24+0x22600], [R170.64], P4 ;  /* 0x22600000aa187fae */ /* 0x0005e8000a121848 */
[----:B------:R-:W-:Y:S04]  /*8890*/  STL.64 [R1+0x7b0], R36 ;  /* 0x0007b02401007387 */ /* 0x000fe80000100a00 */
[----:B------:R2:W-:Y:S04]  /*88a0*/  LDGSTS.E [R24+0x22e00], [R186.64], P4 ;  /* 0x22e00000ba187fae */ /* 0x0005e8000a121848 */
[----:B------:R-:W-:Y:S04]  /*88b0*/  STL.64 [R1+0x778], R34 ;  /* 0x0007782201007387 */ /* 0x000fe80000100a00 */
[----:B------:R2:W-:Y:S04]  /*88c0*/  LDGSTS.E [R24+0x23600], [R192.64], P4 ;  /* 0x23600000c0187fae */ /* 0x0005e8000a121848 */
[----:B------:R3:W-:Y:S04]  /*88d0*/  STL.64 [R1+0x770], R32 ;  /* 0x0007702001007387 */ /* 0x0007e80000100a00 */
[----:B------:R2:W-:Y:S04]  /*88e0*/  LDGSTS.E [R24+0x23e00], [R8.64], P4 ;  /* 0x23e0000008187fae */ /* 0x0005e8000a121848 */
[----:B------:R1:W-:Y:S04]  /*88f0*/  LDGSTS.E [R23+0x20700], [R98.64], P4 ;  /* 0x2070000062177fae */ /* 0x0003e8000a121848 */
[----:B---3--:R-:W2:Y:S04]  /*8900*/  S2R R33, SR_TID.X ;  /* 0x0000000000217919 */ /* 0x008ea80000002100 */
[----:B------:R1:W-:Y:S04]  /*8910*/  LDGSTS.E [R23+0x20f00], [R114.64], P4 ;  /* 0x20f0000072177fae */ /* 0x0003e8000a121848 */
[----:B------:R1:W-:Y:S04]  /*8920*/  LDGSTS.E [R23+0x21700], [R2.64], P4 ;  /* 0x2170000002177fae */ /* 0x0003e8000a121848 */
[----:B------:R1:W-:Y:S04]  /*8930*/  LDGSTS.E [R23+0x21f00], [R144.64], P4 ;  /* 0x21f0000090177fae */ /* 0x0003e8000a121848 */
[----:B------:R1:W-:Y:S04]  /*8940*/  LDGSTS.E [R23+0x22700], [R160.64], P4 ;  /* 0x22700000a0177fae */ /* 0x0003e8000a121848 */
[----:B------:R1:W-:Y:S04]  /*8950*/  LDGSTS.E [R23+0x22f00], [R176.64], P4 ;  /* 0x22f00000b0177fae */ /* 0x0003e8000a121848 */
[----:B------:R1:W-:Y:S04]  /*8960*/  LDGSTS.E [R23+0x23700], [R84.64], P4 ;  /* 0x2370000054177fae */ /* 0x0003e8000a121848 */
[----:B------:R2:W-:Y:S04]  /*8970*/  LDGSTS.E [R23+0x23f00], [R92.64], P4 ;  /* 0x23f000005c177fae */ /* 0x0005e8000a121848 */
[----:B------:R-:W0:Y:S04]  /*8980*/  LDGDEPBAR ;  /* 0x00000000000079af */ /* 0x000e280000000000 */
[----:B-1----:R-:W3:Y:S01]  /*8990*/  LDL.LU.64 R28, [R1+0x1f0] ;  /* 0x0001f000011c7983 */ /* 0x002ee20000300a00 */
[----:B------:R-:W-:-:S03]  /*89a0*/  SEL R21, R21, RZ, P2 ;  /* 0x000000ff15157207 */ /* 0x000fc60001000000 */
[----:B------:R-:W3:Y:S04]  /*89b0*/  LDL.LU.64 R26, [R1+0x1e8] ;  /* 0x0001e800011a7983 */ /* 0x000ee80000300a00 */
[----:B------:R-:W3:Y:S04]  /*89c0*/  LDL.LU.64 R34, [R1+0x1e0] ;  /* 0x0001e00001227983 */ /* 0x000ee80000300a00 */
[----:B----4-:R-:W4:Y:S01]  /*89d0*/  LDL.LU.64 R30, [R1+0x1d8] ;  /* 0x0001d800011e7983 */ /* 0x010f220000300a00 */
[----:B------:R-:W-:Y:S01]  /*89e0*/  IMAD.WIDE R18, R0, 0x4, R18 ;  /* 0x0000000400127825 */ /* 0x000fe200078e0212 */
[----:B------:R-:W-:-:S02]  /*89f0*/  ISETP.GE.U32.AND P2, PT, R20, 0x7fffff68, PT ;  /* 0x7fffff681400780c */ /* 0x000fc40003f46070 */
[----:B--2---:R-:W2:Y:S01]  /*8a00*/  LDL.LU.64 R24, [R1+0x1b0] ;  /* 0x0001b00001187983 */ /* 0x004ea20000300a00 */
[----:B------:R-:W-:-:S03]  /*8a10*/  ISETP.GE.U32.AND P4, PT, R22, 0x7fffff6c, PT ;  /* 0x7fffff6c1600780c */ /* 0x000fc60003f86070 */
[----:B------:R1:W-:Y:S01]  /*8a20*/  STL [R1+0x3bc], R21 ;  /* 0x0003bc1501007387 */ /* 0x0003e20000100800 */
[----:B------:R-:W-:-:S03]  /*8a30*/  IMAD.WIDE R36, R0, 0x4, R14 ;  /* 0x0000000400247825 */ /* 0x000fc600078e020e */
[----:B------:R-:W2:Y:S01]  /*8a40*/  LDL.LU.64 R22, [R1+0x1a8] ;  /* 0x0001a80001167983 */ /* 0x000ea20000300a00 */
[----:B------:R-:W-:Y:S01]  /*8a50*/  LOP3.LUT R15, R33, 0x3f, RZ, 0xc0, !PT ;  /* 0x0000003f210f7812 */ /* 0x000fe200078ec0ff */
[----:B-1----:R-:W-:Y:S02]  /*8a60*/  IMAD.WIDE R20, R0, 0x4, R12 ;  /* 0x0000000400147825 */ /* 0x002fe400078e020c */
[----:B------:R-:W-:Y:S04]  /*8a70*/  STL.64 [R1+0x808], R18 ;  /* 0x0008081201007387 */ /* 0x000fe80000100a00 */
[----:B------:R-:W2:Y:S04]  /*8a80*/  LDL.LU.64 R42, [R1+0x1a0] ;  /* 0x0001a000012a7983 */ /* 0x000ea80000300a00 */
[----:B------:R1:W-:Y:S01]  /*8a90*/  STL.64 [R1+0x810], R20 ;  /* 0x0008101401007387 */ /* 0x0003e20000100a00 */
[----:B------:R-:W-:-:S03]  /*8aa0*/  SHF.L.U32 R13, R15, 0x2, RZ ;  /* 0x000000020f0d7819 */ /* 0x000fc600000006ff */
[----:B------:R-:W-:Y:S01]  /*8ab0*/  BAR.SYNC.DEFER_BLOCKING 0x0 ;  /* 0x0000000000007b1d */ /* 0x000fe20000010000 */
[----:B------:R-:W-:-:S05]  /*8ac0*/  IMAD.WIDE R16, R0, 0x4, R16 ;  /* 0x0000000400107825 */ /* 0x000fca00078e0210 */
[----:B------:R-:W2:Y:S04]  /*8ad0*/  LDL.LU.64 R40, [R1+0x198] ;  /* 0x0001980001287983 */ /* 0x000ea80000300a00 */
[----:B------:R1:W-:Y:S04]  /*8ae0*/  STL.64 [R1+0x818], R36 ;  /* 0x0008182401007387 */ /* 0x0003e80000100a00 */
[----:B------:R4:W-:Y:S04]  /*8af0*/  STL.64 [R1+0x840], R16 ;  /* 0x0008401001007387 */ /* 0x0009e80000100a00 */
[----:B------:R-:W-:Y:S01]  /*8b00*/  @!PT LDS RZ, [RZ] ;  /* 0x00000000fffff984 */ /* 0x000fe20000000800 */
[----:B------:R-:W-:Y:S01]  /*8b10*/  @!PT LDS RZ, [RZ] ;  /* 0x00000000fffff984 */ /* 0x000fe20000000800 */
[----:B------:R-:W-:Y:S01]  /*8b20*/  @!PT LDS RZ, [RZ] ;  /* 0x00000000fffff984 */ /* 0x000fe20000000800 */
[----:B------:R1:W-:Y:S04]  /*8b30*/  LDGSTS.E [R13+0x10000], [R18.64], !P3 ;  /* 0x10000000120d7fae */ /* 0x0003e8000d921848 */
[----:B------:R1:W-:Y:S01]  /*8b40*/  LDGSTS.E [R13+0x10100], [R20.64], !P3 ;  /* 0x10100000140d7fae */ /* 0x0003e2000d921848 */
[----:B------:R-:W-:-:S03]  /*8b50*/  IADD3 R32, R252, -0x5d, RZ ;  /* 0xffffffa3fc207810 */ /* 0x000fc60007ffe0ff */
[----:B------:R1:W-:Y:S04]  /*8b60*/  LDGSTS.E [R13+0x10200], [R36.64], !P3 ;  /* 0x10200000240d7fae */ /* 0x0003e8000d921848 */
[----:B------:R4:W-:Y:S04]  /*8b70*/  LDGSTS.E [R13+0x10300], [R16.64], !P3 ;  /* 0x10300000100d7fae */ /* 0x0009e8000d921848 */
[----:B-1----:R-:W2:Y:S01]  /*8b80*/  LDL.LU.64 R20, [R1+0x170] ;  /* 0x0001700001147983 */ /* 0x002ea20000300a00 */
[----:B------:R-:W-:-:S03]  /*8b90*/  ISETP.GE.U32.AND P3, PT, R32, 0x7fffff64, PT ;  /* 0x7fffff642000780c */ /* 0x000fc60003f66070 */
[----:B------:R-:W2:Y:S04]  /*8ba0*/  LDL.LU.64 R32, [R1+0x168] ;  /* 0x0001680001207983 */ /* 0x000ea80000300a00 */
[----:B------:R-:W2:Y:S04]  /*8bb0*/  LDL.LU.64 R38, [R1+0x160] ;  /* 0x0001600001267983 */ /* 0x000ea80000300a00 */
[----:B------:R-:W2:Y:S01]  /*8bc0*/  LDL.LU.64 R36, [R1+0x158] ;  /* 0x0001580001247983 */ /* 0x000ea20000300a00 */
[----:B---3--:R-:W-:-:S04]  /*8bd0*/  IMAD.WIDE R28, R0, 0x4, R28 ;  /* 0x00000004001c7825 */ /* 0x008fc800078e021c */
[C---:B------:R-:W-:Y:S01]  /*8be0*/  IMAD.WIDE R26, R0.reuse, 0x4, R26 ;  /* 0x00000004001a7825 */ /* 0x040fe200078e021a */
[----:B------:R-:W-:Y:S03]  /*8bf0*/  STL.64 [R1+0x570], R28 ;  /* 0x0005701c01007387 */ /* 0x000fe60000100a00 */
[C---:B------:R-:W-:Y:S01]  /*8c00*/  IMAD.WIDE R18, R0.reuse, 0x4, R34 ;  /* 0x0000000400127825 */ /* 0x040fe200078e0222 */
[----:B------:R1:W-:Y:S03]  /*8c10*/  STL.64 [R1+0x580], R26 ;  /* 0x0005801a01007387 */ /* 0x0003e60000100a00 */
[C---:B----4-:R-:W-:Y:S01]  /*8c20*/  IMAD.WIDE R16, R0.reuse, 0x4, R30 ;  /* 0x0000000400107825 */ /* 0x050fe200078e021e */
[----:B------:R3:W-:Y:S03]  /*8c30*/  LDGSTS.E [R13+0x11000], [R28.64], !P6 ;  /* 0x110000001c0d7fae */ /* 0x0007e6000f121848 */
[C---:B--2---:R-:W-:Y:S01]  /*8c40*/  IMAD.WIDE R34, R0.reuse, 0x4, R24 ;  /* 0x0000000400227825 */ /* 0x044fe200078e0218 */
[----:B------:R3:W-:Y:S04]  /*8c50*/  STL.64 [R1+0x590], R18 ;  /* 0x0005901201007387 */ /* 0x0007e80000100a00 */
[----:B------:R1:W-:Y:S04]  /*8c60*/  LDGSTS.E [R13+0x11100], [R26.64], !P6 ;  /* 0x111000001a0d7fae */ /* 0x0003e8000f121848 */
[----:B------:R4:W-:Y:S01]  /*8c70*/  STL.64 [R1+0x5a0], R16 ;  /* 0x0005a01001007387 */ /* 0x0009e20000100a00 */
[----:B------:R-:W-:-:S03]  /*8c80*/  IMAD.WIDE R22, R0, 0x4, R22 ;  /* 0x0000000400167825 */ /* 0x000fc600078e0216 */
[----:B------:R3:W-:Y:S04]  /*8c90*/  LDGSTS.E [R13+0x11200], [R18.64], !P6 ;  /* 0x11200000120d7fae */ /* 0x0007e8000f121848 */
[----:B-1----:R-:W2:Y:S04]  /*8ca0*/  LDL.LU.64 R26, [R1+0x130] ;  /* 0x00013000011a7983 */ /* 0x002ea80000300a00 */
[----:B------:R-:W2:Y:S04]  /*8cb0*/  LDL.LU.64 R24, [R1+0x128] ;  /* 0x0001280001187983 */ /* 0x000ea80000300a00 */
[----:B------:R-:W2:Y:S01]  /*8cc0*/  LDL.LU.64 R30, [R1+0x120] ;  /* 0x00012000011e7983 */ /* 0x000ea20000300a00 */
[----:B---3--:R-:W-:-:S03]  /*8cd0*/  IMAD.WIDE R18, R0, 0x4, R42 ;  /* 0x0000000400127825 */ /* 0x008fc600078e022a */
[----:B------:R1:W-:Y:S04]  /*8ce0*/  STL.64 [R1+0x5b0], R34 ;  /* 0x0005b02201007387 */ /* 0x0003e80000100a00 */
[----:B------:R-:W3:Y:S04]  /*8cf0*/  LDL.LU.64 R28, [R1+0x118] ;  /* 0x00011800011c7983 */ /* 0x000ee80000300a00 */
[----:B------:R4:W-:Y:S04]  /*8d00*/  LDGSTS.E [R13+0x11300], [R16.64], !P6 ;  /* 0x11300000100d7fae */ /* 0x0009e8000f121848 */
[----:B------:R1:W-:Y:S04]  /*8d10*/  STL.64 [R1+0x5c0], R22 ;  /* 0x0005c01601007387 */ /* 0x0003e80000100a00 */
[----:B------:R1:W-:Y:S01]  /*8d20*/  STL.64 [R1+0x5d0], R18 ;  /* 0x0005d01201007387 */ /* 0x0003e20000100a00 */
[----:B----4-:R-:W-:-:S03]  /*8d30*/  IMAD.WIDE R16, R0, 0x4, R40 ;  /* 0x0000000400107825 */ /* 0x010fc600078e0228 */
[----:B------:R1:W-:Y:S04]  /*8d40*/  LDGSTS.E [R13+0x12000], [R34.64], !P1 ;  /* 0x12000000220d7fae */ /* 0x0003e8000c921848 */
[----:B------:R4:W-:Y:S04]  /*8d50*/  STL.64 [R1+0x5e0], R16 ;  /* 0x0005e01001007387 */ /* 0x0009e80000100a00 */
[----:B------:R-:W3:Y:S04]  /*8d60*/  LDL.LU.64 R42, [R1+0xf0] ;  /* 0x0000f000012a7983 */ /* 0x000ee80000300a00 */
[----:B------:R4:W-:Y:S04]  /*8d70*/  LDGSTS.E [R13+0x12100], [R22.64], !P1 ;  /* 0x12100000160d7fae */ /* 0x0009e8000c921848 */
[----:B------:R4:W-:Y:S01]  /*8d80*/  LDGSTS.E [R13+0x12200], [R18.64], !P1 ;  /* 0x12200000120d7fae */ /* 0x0009e2000c921848 */
[----:B-1----:R-:W-:-:S03]  /*8d90*/  IMAD.WIDE R34, R0, 0x4, R20 ;  /* 0x0000000400227825 */ /* 0x002fc600078e0214 */
[----:B------:R1:W-:Y:S04]  /*8da0*/  LDGSTS.E [R13+0x12300], [R16.64], !P1 ;  /* 0x12300000100d7fae */ /* 0x0003e8000c921848 */
[----:B----4-:R-:W4:Y:S04]  /*8db0*/  LDL.LU.64 R22, [R1+0xe8] ;  /* 0x0000e80001167983 */ /* 0x010f280000300a00 */
[----:B------:R-:W4:Y:S01]  /*8dc0*/  LDL.LU.64 R20, [R1+0xe0] ;  /* 0x0000e00001147983 */ /* 0x000f220000300a00 */
[----:B------:R-:W-:-:S04]  /*8dd0*/  IMAD.WIDE R32, R0, 0x4, R32 ;  /* 0x0000000400207825 */ /* 0x000fc800078e0220 */
[C---:B------:R-:W-:Y:S01]  /*8de0*/  IMAD.WIDE R18, R0.reuse, 0x4, R38 ;  /* 0x0000000400127825 */ /* 0x040fe200078e0226 */
[----:B------:R1:W-:Y:S03]  /*8df0*/  STL.64 [R1+0x5f0], R34 ;  /* 0x0005f02201007387 */ /* 0x0003e60000100a00 */
[C---:B-1----:R-:W-:Y:S01]  /*8e00*/  IMAD.WIDE R16, R0.reuse, 0x4, R36 ;  /* 0x0000000400107825 */ /* 0x042fe200078e0224 */
[----:B------:R-:W-:Y:S04]  /*8e10*/  STL.64 [R1+0x600], R32 ;  /* 0x0006002001007387 */ /* 0x000fe80000100a00 */
[----:B------:R1:W-:Y:S04]  /*8e20*/  STL.64 [R1+0x610], R18 ;  /* 0x0006101201007387 */ /* 0x0003e80000100a00 */
[----:B------:R3:W-:Y:S04]  /*8e30*/  STL.64 [R1+0x620], R16 ;  /* 0x0006201001007387 */ /* 0x0007e80000100a00 */
[----:B------:R-:W4:Y:S04]  /*8e40*/  LDL.LU.64 R40, [R1+0xd8] ;  /* 0x0000d80001287983 */ /* 0x000f280000300a00 */
[----:B------:R1:W-:Y:S04]  /*8e50*/  LDGSTS.E [R13+0x13000], [R34.64], !P5 ;  /* 0x13000000220d7fae */ /* 0x0003e8000e921848 */
[----:B------:R1:W-:Y:S04]  /*8e60*/  LDGSTS.E [R13+0x13100], [R32.64], !P5 ;  /* 0x13100000200d7fae */ /* 0x0003e8000e921848 */
[----:B------:R1:W-:Y:S04]  /*8e70*/  LDGSTS.E [R13+0x13200], [R18.64], !P5 ;  /* 0x13200000120d7fae */ /* 0x0003e8000e921848 */
[----:B------:R-:W4:Y:S04]  /*8e80*/  LDL.LU.64 R38, [R1+0xb0] ;  /* 0x0000b00001267983 */ /* 0x000f280000300a00 */
[----:B------:R3:W-:Y:S04]  /*8e90*/  LDGSTS.E [R13+0x13300], [R16.64], !P5 ;  /* 0x13300000100d7fae */ /* 0x0007e8000e921848 */
[----:B------:R-:W4:Y:S04]  /*8ea0*/  LDL.LU.64 R36, [R1+0xa8] ;  /* 0x0000a80001247983 */ /* 0x000f280000300a00 */
[----:B-1----:R-:W4:Y:S01]  /*8eb0*/  LDL.LU.64 R34, [R1+0xa0] ;  /* 0x0000a00001227983 */ /* 0x002f220000300a00 */
[----:B--2---:R-:W-:-:S04]  /*8ec0*/  IMAD.WIDE R26, R0, 0x4, R26 ;  /* 0x00000004001a7825 */ /* 0x004fc800078e021a */
[C---:B------:R-:W-:Y:S01]  /*8ed0*/  IMAD.WIDE R24, R0.reuse, 0x4, R24 ;  /* 0x0000000400187825 */ /* 0x040fe200078e0218 */
[----:B------:R1:W-:Y:S03]  /*8ee0*/  STL.64 [R1+0x630], R26 ;  /* 0x0006301a01007387 */ /* 0x0003e60000100a00 */
[C---:B------:R-:W-:Y:S01]  /*8ef0*/  IMAD.WIDE R18, R0.reuse, 0x4, R30 ;  /* 0x0000000400127825 */ /* 0x040fe200078e021e */
[----:B------:R-:W2:Y:S04]  /*8f00*/  LDL.LU.64 R32, [R1+0x98] ;  /* 0x0000980001207983 */ /* 0x000ea80000300a00 */
[----:B------:R1:W-:Y:S01]  /*8f10*/  STL.64 [R1+0x640], R24 ;  /* 0x0006401801007387 */ /* 0x0003e20000100a00 */
[----:B---3--:R-:W-:-:S03]  /*8f20*/  IMAD.WIDE R16, R0, 0x4, R28 ;  /* 0x0000000400107825 */ /* 0x008fc600078e021c */
[----:B------:R3:W-:Y:S04]  /*8f30*/  STL.64 [R1+0x650], R18 ;  /* 0x0006501201007387 */ /* 0x0007e80000100a00 */
[----:B------:R1:W-:Y:S04]  /*8f40*/  STL.64 [R1+0x660], R16 ;  /* 0x0006601001007387 */ /* 0x0003e80000100a00 */
[----:B------:R-:W2:Y:S04]  /*8f50*/  LDL.LU.64 R30, [R1+0x70] ;  /* 0x00007000011e7983 */ /* 0x000ea80000300a00 */
[----:B------:R-:W2:Y:S04]  /*8f60*/  LDL.LU.64 R28, [R1+0x68] ;  /* 0x00006800011c7983 */ /* 0x000ea80000300a00 */
[----:B------:R1:W-:Y:S04]  /*8f70*/  LDGSTS.E [R13+0x14000], [R26.64], !P0 ;  /* 0x140000001a0d7fae */ /* 0x0003e8000c121848 */
[----:B------:R3:W-:Y:S01]  /*8f80*/  LDGSTS.E [R13+0x14100], [R24.64], !P0 ;  /* 0x14100000180d7fae */ /* 0x0007e2000c121848 */
[----:B------:R-:W-:-:S03]  /*8f90*/  IMAD.WIDE R46, R0, 0x4, R42 ;  /* 0x00000004002e7825 */ /* 0x000fc600078e022a */
[----:B------:R4:W-:Y:S04]  /*8fa0*/  LDGSTS.E [R13+0x14200], [R18.64], !P0 ;  /* 0x14200000120d7fae */ /* 0x0009e8000c121848 */
[----:B-1----:R-:W2:Y:S04]  /*8fb0*/  LDL.LU.64 R26, [R1+0x60] ;  /* 0x00006000011a7983 */ /* 0x002ea80000300a00 */
[----:B---3--:R-:W3:Y:S04]  /*8fc0*/  LDL.LU.64 R24, [R1+0x58] ;  /* 0x0000580001187983 */ /* 0x008ee80000300a00 */
[----:B------:R1:W-:Y:S01]  /*8fd0*/  LDGSTS.E [R13+0x14300], [R16.64], !P0 ;  /* 0x14300000100d7fae */ /* 0x0003e2000c121848 */
[----:B----4-:R-:W-:-:S03]  /*8fe0*/  IMAD.WIDE R44, R0, 0x4, R22 ;  /* 0x00000004002c7825 */ /* 0x010fc600078e0216 */
[----:B------:R4:W-:Y:S01]  /*8ff0*/  LDGSTS.E [R13+0x15000], [R46.64], !P4 ;  /* 0x150000002e0d7fae */ /* 0x0009e2000e121848 */
[----:B------:R-:W-:-:S03]  /*9000*/  IMAD.WIDE R42, R0, 0x4, R20 ;  /* 0x00000004002a7825 */ /* 0x000fc600078e0214 */
[----:B------:R-:W3:Y:S04]  /*9010*/  LDL.LU.64 R22, [R1+0x30] ;  /* 0x0000300001167983 */ /* 0x000ee80000300a00 */
[----:B------:R4:W-:Y:S04]  /*9020*/  STL.64 [R1+0x6a0], R46 ;  /* 0x0006a02e01007387 */ /* 0x0009e80000100a00 */
[----:B------:R-:W3:Y:S04]  /*9030*/  LDL.LU.64 R20, [R1+0x28] ;  /* 0x0000280001147983 */ /* 0x000ee80000300a00 */
[----:B------:R1:W-:Y:S04]  /*9040*/  STL.64 [R1+0x6b0], R44 ;  /* 0x0006b02c01007387 */ /* 0x0003e80000100a00 */
[----:B------:R-:W3:Y:S04]  /*9050*/  LDL.LU.64 R18, [R1+0x20] ;  /* 0x0000200001127983 */ /* 0x000ee80000300a00 */
[----:B------:R4:W-:Y:S01]  /*9060*/  STL.64 [R1+0x6c8], R42 ;  /* 0x0006c82a01007387 */ /* 0x0009e20000100a00 */
[----:B------:R-:W-:-:S03]  /*9070*/  IMAD.WIDE R40, R0, 0x4, R40 ;  /* 0x0000000400287825 */ /* 0x000fc600078e0228 */
[----:B-1----:R-:W3:Y:S04]  /*9080*/  LDL.LU.64 R16, [R1+0x18] ;  /* 0x0000180001107983 */ /* 0x002ee80000300a00 */
[----:B----4-:R-:W4:Y:S04]  /*9090*/  LDL.LU.64 R46, [R1+0x1178] ;  /* 0x00117800012e7983 */ /* 0x010f280000300a00 */
[----:B------:R1:W-:Y:S01]  /*90a0*/  LDGSTS.E [R13+0x15100], [R44.64], !P4 ;  /* 0x151000002c0d7fae */ /* 0x0003e2000e121848 */
[----:B------:R-:W-:-:S03]  /*90b0*/  IADD3 R12, R252, -0x61, RZ ;  /* 0xffffff9ffc0c7810 */ /* 0x000fc60007ffe0ff */
[----:B------:R1:W-:Y:S01]  /*90c0*/  LDGSTS.E [R13+0x15200], [R42.64], !P4 ;  /* 0x152000002a0d7fae */ /* 0x0003e2000e121848 */
[----:B------:R-:W-:-:S03]  /*90d0*/  IMAD.WIDE R38, R0, 0x4, R38 ;  /* 0x0000000400267825 */ /* 0x000fc600078e0226 */
[----:B------:R1:W-:Y:S04]  /*90e0*/  LDGSTS.E [R13+0x15300], [R40.64], !P4 ;  /* 0x15300000280d7fae */ /* 0x0003e8000e121848 */
[----:B-1----:R-:W4:Y:S01]  /*90f0*/  LDL.LU.64 R44, [R1+0x1170] ;  /* 0x00117000012c7983 */ /* 0x002f220000300a00 */
[----:B------:R-:W-:-:S03]  /*9100*/  IMAD.WIDE R36, R0, 0x4, R36 ;  /* 0x0000000400247825 */ /* 0x000fc600078e0224 */
[----:B------:R1:W-:Y:S01]  /*9110*/  STL.64 [R1+0x6d8], R40 ;  /* 0x0006d82801007387 */ /* 0x0003e20000100a00 */
[----:B------:R-:W-:-:S03]  /*9120*/  IMAD.WIDE R34, R0, 0x4, R34 ;  /* 0x0000000400227825 */ /* 0x000fc600078e0222 */
[----:B------:R-:W4:Y:S01]  /*9130*/  LDL.LU.64 R42, [R1+0x1168] ;  /* 0x00116800012a7983 */ /* 0x000f220000300a00 */
[----:B------:R-:W-:-:S03]  /*9140*/  ISETP.GE.U32.AND P6, PT, R12, 0x7fffff60, PT ;  /* 0x7fffff600c00780c */ /* 0x000fc60003fc6070 */
[----:B------:R1:W-:Y:S04]  /*9150*/  LDGSTS.E [R13+0x16000], [R38.64], !P2 ;  /* 0x16000000260d7fae */ /* 0x0003e8000d121848 */
[----:B-1----:R-:W4:Y:S04]  /*9160*/  LDL.LU.64 R40, [R1+0x1160] ;  /* 0x0011600001287983 */ /* 0x002f280000300a00 */
[----:B------:R1:W-:Y:S04]  /*9170*/  STL.64 [R1+0x788], R38 ;  /* 0x0007882601007387 */ /* 0x0003e80000100a00 */
[----:B------:R1:W-:Y:S04]  /*9180*/  STL.64 [R1+0x798], R36 ;  /* 0x0007982401007387 */ /* 0x0003e80000100a00 */
[----:B------:R1:W-:Y:S04]  /*9190*/  LDGSTS.E [R13+0x16100], [R36.64], !P2 ;  /* 0x16100000240d7fae */ /* 0x0003e8000d121848 */
[----:B-1----:R-:W4:Y:S04]  /*91a0*/  LDL.LU.64 R38, [R1+0x1158] ;  /* 0x0011580001267983 */ /* 0x002f280000300a00 */
[----:B------:R1:W-:Y:S04]  /*91b0*/  STL.64 [R1+0x7a8], R34 ;  /* 0x0007a82201007387 */ /* 0x0003e80000100a00 */
[----:B------:R-:W4:Y:S04]  /*91c0*/  LDL.LU.64 R36, [R1+0x1150] ;  /* 0x0011500001247983 */ /* 0x000f280000300a00 */
[----:B------:R1:W-:Y:S01]  /*91d0*/  LDGSTS.E [R13+0x16200], [R34.64], !P2 ;  /* 0x16200000220d7fae */ /* 0x0003e2000d121848 */
[----:B--2---:R-:W-:-:S05]  /*91e0*/  IMAD.WIDE R32, R0, 0x4, R32 ;  /* 0x0000000400207825 */ /* 0x004fca00078e0220 */
[----:B------:R2:W-:Y:S04]  /*91f0*/  STL.64 [R1+0x7c0], R32 ;  /* 0x0007c02001007387 */ /* 0x0005e80000100a00 */
[----:B-1----:R-:W4:Y:S04]  /*9200*/  LDL.LU.64 R34, [R1+0x1148] ;  /* 0x0011480001227983 */ /* 0x002f280000300a00 */
[----:B------:R2:W-:Y:S01]  /*9210*/  LDGSTS.E [R13+0x16300], [R32.64], !P2 ;  /* 0x16300000200d7fae */ /* 0x0005e2000d121848 */
[----:B------:R-:W-:-:S04]  /*9220*/  IMAD.WIDE R30, R0, 0x4, R30 ;  /* 0x00000004001e7825 */ /* 0x000fc800078e021e */
[C---:B------:R-:W-:Y:S01]  /*9230*/  IMAD.WIDE R28, R0.reuse, 0x4, R28 ;  /* 0x00000004001c7825 */ /* 0x040fe200078e021c */
[----:B------:R1:W-:Y:S04]  /*9240*/  LDGSTS.E [R13+0x17000], [R30.64], !P3 ;  /* 0x170000001e0d7fae */ /* 0x0003e8000d921848 */
[----:B--2---:R-:W2:Y:S04]  /*9250*/  LDL.LU.64 R32, [R1+0x1140] ;  /* 0x0011400001207983 */ /* 0x004ea80000300a00 */
[----:B------:R1:W-:Y:S04]  /*9260*/  STL.64 [R1+0x7d0], R30 ;  /* 0x0007d01e01007387 */ /* 0x0003e80000100a00 */
[----:B------:R3:W-:Y:S01]  /*9270*/  STL.64 [R1+0x7e0], R28 ;  /* 0x0007e01c01007387 */ /* 0x0007e20000100a00 */
[----:B------:R-:W-:-:S03]  /*9280*/  IMAD.WIDE R26, R0, 0x4, R26 ;  /* 0x00000004001a7825 */ /* 0x000fc600078e021a */
[----:B------:R3:W-:Y:S02]  /*9290*/  LDGSTS.E [R13+0x17100], [R28.64], !P3 ;  /* 0x171000001c0d7fae */ /* 0x0007e4000d921848 */
[C---:B---3--:R-:W-:Y:S02]  /*92a0*/  IMAD.WIDE R24, R0.reuse, 0x4, R24 ;  /* 0x0000000400187825 */ /* 0x048fe400078e0218 */
[----:B-1----:R-:W3:Y:S04]  /*92b0*/  LDL.LU.64 R30, [R1+0x1138] ;  /* 0x00113800011e7983 */ /* 0x002ee80000300a00 */
[----:B------:R1:W-:Y:S04]  /*92c0*/  STL.64 [R1+0x7f0], R26 ;  /* 0x0007f01a01007387 */ /* 0x0003e80000100a00 */
[----:B------:R-:W2:Y:S01]  /*92d0*/  LDL.LU.64 R28, [R1+0x1130] ;  /* 0x00113000011c7983 */ /* 0x000ea20000300a00 */
[----:B------:R-:W-:-:S03]  /*92e0*/  IMAD.WIDE R22, R0, 0x4, R22 ;  /* 0x0000000400167825 */ /* 0x000fc600078e0216 */
[----:B------:R1:W-:Y:S04]  /*92f0*/  STL.64 [R1+0x800], R24 ;  /* 0x0008001801007387 */ /* 0x0003e80000100a00 */
[----:B------:R1:W-:Y:S01]  /*9300*/  LDGSTS.E [R13+0x17200], [R26.64], !P3 ;  /* 0x172000001a0d7fae */ /* 0x0003e2000d921848 */
[----:B------:R-:W-:-:S03]  /*9310*/  IMAD.WIDE R20, R0, 0x4, R20 ;  /* 0x0000000400147825 */ /* 0x000fc600078e0214 */
[----:B------:R1:W-:Y:S04]  /*9320*/  LDGSTS.E [R13+0x17300], [R24.64], !P3 ;  /* 0x17300000180d7fae */ /* 0x0003e8000d921848 */
[----:B------:R1:W-:Y:S01]  /*9330*/  LDGSTS.E [R13+0x18000], [R22.64], !P6 ;  /* 0x18000000160d7fae */ /* 0x0003e2000f121848 */
[----:B------:R-:W-:-:S03]  /*9340*/  IMAD.WIDE R18, R0, 0x4, R18 ;  /* 0x0000000400127825 */ /* 0x000fc600078e0212 */
[----:B-1----:R-:W2:Y:S04]  /*9350*/  LDL.LU.64 R26, [R1+0x1128] ;  /* 0x00112800011a7983 */ /* 0x002ea80000300a00 */
[----:B------:R-:W3:Y:S04]  /*9360*/  LDL.LU.64 R24, [R1+0x1120] ;  /* 0x0011200001187983 */ /* 0x000ee80000300a00 */
[----:B------:R1:W-:Y:S04]  /*9370*/  STL.64 [R1+0x850], R22 ;  /* 0x0008501601007387 */ /* 0x0003e80000100a00 */
[----:B------:R1:W-:Y:S04]  /*9380*/  STL.64 [R1+0x860], R20 ;  /* 0x0008601401007387 */ /* 0x0003e80000100a00 */
[----:B------:R1:W-:Y:S04]  /*9390*/  LDGSTS.E [R13+0x18100], [R20.64], !P6 ;  /* 0x18100000140d7fae */ /* 0x0003e8000f121848 */
[----:B-1----:R-:W4:Y:S04]  /*93a0*/  LDL.LU.64 R22, [R1+0x1118] ;  /* 0x0011180001167983 */ /* 0x002f280000300a00 */
[----:B------:R-:W-:Y:S04]  /*93b0*/  STL.64 [R1+0x870], R18 ;  /* 0x0008701201007387 */ /* 0x000fe80000100a00 */
[----:B------:R-:W4:Y:S01]  /*93c0*/  LDL.LU.64 R20, [R1+0x1110] ;  /* 0x0011100001147983 */ /* 0x000f220000300a00 */
[----:B------:R-:W-:Y:S01]  /*93d0*/  IADD3 R12, R252, -0x65, RZ ;  /* 0xffffff9bfc0c7810 */ /* 0x000fe20007ffe0ff */
[----:B------:R-:W-:-:S02]  /*93e0*/  IMAD.WIDE R16, R0, 0x4, R16 ;  /* 0x0000000400107825 */ /* 0x000fc400078e0210 */
[----:B------:R3:W-:Y:S01]  /*93f0*/  LDGSTS.E [R13+0x18200], [R18.64], !P6 ;  /* 0x18200000120d7fae */ /* 0x0007e2000f121848 */
[----:B------:R-:W-:Y:S02]  /*9400*/  ISETP.GE.U32.AND P1, PT, R12, 0x7fffff5c, PT ;  /* 0x7fffff5c0c00780c */ /* 0x000fe40003f26070 */
[----:B------:R-:W-:Y:S01]  /*9410*/  IADD3 R12, R252, -0x69, RZ ;  /* 0xffffff97fc0c7810 */ /* 0x000fe20007ffe0ff */
[----:B------:R2:W-:Y:S03]  /*9420*/  STL.64 [R1+0x880], R16 ;  /* 0x0008801001007387 */ /* 0x0005e60000100a00 */
[----:B------:R-:W-:Y:S01]  /*9430*/  ISETP.GE.U32.AND P5, PT, R12, 0x7fffff58, PT ;  /* 0x7fffff580c00780c */ /* 0x000fe20003fa6070 */
[----:B------:R2:W-:Y:S01]  /*9440*/  LDGSTS.E [R13+0x18300], [R16.64], !P6 ;  /* 0x18300000100d7fae */ /* 0x0005e2000f121848 */
[----:B------:R-:W-:-:S04]  /*9450*/  IADD3 R12, R252, -0x6d, RZ ;  /* 0xffffff93fc0c7810 */ /* 0x000fc80007ffe0ff */
[----:B------:R-:W-:Y:S02]  /*9460*/  ISETP.GE.U32.AND P0, PT, R12, 0x7fffff54, PT ;  /* 0x7fffff540c00780c */ /* 0x000fe40003f06070 */
[----:B------:R-:W-:-:S04]  /*9470*/  IADD3 R12, R252, -0x71, RZ ;  /* 0xffffff8ffc0c7810 */ /* 0x000fc80007ffe0ff */
[----:B------:R-:W-:Y:S02]  /*9480*/  ISETP.GE.U32.AND P4, PT, R12, 0x7fffff50, PT ;  /* 0x7fffff500c00780c */ /* 0x000fe40003f86070 */
[----:B------:R-:W-:-:S04]  /*9490*/  IADD3 R12, R252, -0x75, RZ ;  /* 0xffffff8bfc0c7810 */ /* 0x000fc80007ffe0ff */
[----:B------:R-:W-:Y:S01]  /*94a0*/  ISETP.GE.U32.AND P2, PT, R12, 0x7fffff4c, PT ;  /* 0x7fffff4c0c00780c */ /* 0x000fe20003f46070 */
[----:B--2---:R-:W-:-:S04]  /*94b0*/  IMAD.WIDE R16, R0, 0x4, R26 ;  /* 0x0000000400107825 */ /* 0x004fc800078e021a */
[----:B---3--:R-:W-:-:S04]  /*94c0*/  IMAD.WIDE R18, R0, 0x4, R24 ;  /* 0x0000000400127825 */ /* 0x008fc800078e0218 */
[----:B----4-:R-:W-:-:S04]  /*94d0*/  IMAD.WIDE R22, R0, 0x4, R22 ;  /* 0x0000000400167825 */ /* 0x010fc800078e0216 */
[----:B------:R-:W-:-:S05]  /*94e0*/  IMAD.WIDE R20, R0, 0x4, R20 ;  /* 0x0000000400147825 */ /* 0x000fca00078e0214 */
[----:B------:R1:W-:Y:S04]  /*94f0*/  STL.64 [R1+0x890], R20 ;  /* 0x0008901401007387 */ /* 0x0003e80000100a00 */
[----:B------:R1:W-:Y:S04]  /*9500*/  LDGSTS.E [R13+0x19000], [R20.64], !P1 ;  /* 0x19000000140d7fae */ /* 0x0003e8000c921848 */
[----:B------:R2:W-:Y:S04]  /*9510*/  STL.64 [R1+0x8c0], R22 ;  /* 0x0008c01601007387 */ /* 0x0005e80000100a00 */
[----:B------:R2:W-:Y:S04]  /*9520*/  LDGSTS.E [R13+0x19100], [R22.64], !P1 ;  /* 0x19100000160d7fae */ /* 0x0005e8000c921848 */
[----:B------:R3:W-:Y:S01]  /*9530*/  STL.64 [R1+0x8d0], R18 ;  /* 0x0008d01201007387 */ /* 0x0007e20000100a00 */
[----:B-1----:R-:W-:-:S03]  /*9540*/  IMAD.WIDE R20, R0, 0x4, R30 ;  /* 0x0000000400147825 */ /* 0x002fc600078e021e */
[----:B------:R3:W-:Y:S01]  /*9550*/  LDGSTS.E [R13+0x19200], [R18.64], !P1 ;  /* 0x19200000120d7fae */ /* 0x0007e2000c921848 */
[----:B--2---:R-:W-:-:S03]  /*9560*/  IMAD.WIDE R22, R0, 0x4, R28 ;  /* 0x0000000400167825 */ /* 0x004fc600078e021c */
        /* <DEDUP_REMOVED lines=39> */
[----:B------:R-:W-:Y:S04]  /*97e0*/  STL.64 [R1+0x9e8], R22 ;  /* 0x0009e81601007387 */ /* 0x000fe80000100a00 */
[----:B------:R-:W-:Y:S01]  /*97f0*/  STL.64 [R1+0x9f0], R20 ;  /* 0x0009f01401007387 */ /* 0x000fe20000100a00 */
[----:B-1----:R-:W-:-:S03]  /*9800*/  IMAD.WIDE R16, R0, 0x4, R58 ;  /* 0x0000000400107825 */ /* 0x002fc600078e023a */
[----:B------:R1:W-:Y:S04]  /*9810*/  STL.64 [R1+0x9f8], R18 ;  /* 0x0009f81201007387 */ /* 0x0003e80000100a00 */
[----:B------:R2:W-:Y:S04]  /*9820*/  LDGSTS.E [R13+0x1d000], [R22.64], !P2 ;  /* 0x1d000000160d7fae */ /* 0x0005e8000d121848 */
[----:B------:R2:W-:Y:S04]  /*9830*/  STL.64 [R1+0xa48], R16 ;  /* 0x000a481001007387 */ /* 0x0005e80000100a00 */
[----:B------:R4:W-:Y:S04]  /*9840*/  LDGSTS.E [R13+0x1d100], [R20.64], !P2 ;  /* 0x1d100000140d7fae */ /* 0x0009e8000d121848 */
[----:B------:R-:W3:Y:S04]  /*9850*/  LDL.LU.64 R30, [R1+0x218] ;  /* 0x00021800011e7983 */ /* 0x000ee80000300a00 */
[----:B------:R1:W-:Y:S01]  /*9860*/  LDGSTS.E [R13+0x1d200], [R18.64], !P2 ;  /* 0x1d200000120d7fae */ /* 0x0003e2000d121848 */
[----:B------:R-:W-:Y:S01]  /*9870*/  IADD3 R12, R252, -0x79, RZ ;  /* 0xffffff87fc0c7810 */ /* 0x000fe20007ffe0ff */
[----:B------:R-:W-:-:S02]  /*9880*/  IMAD.WIDE R24, R0, 0x4, R60 ;  /* 0x0000000400187825 */ /* 0x000fc400078e023c */
[----:B------:R2:W-:Y:S04]  /*9890*/  LDGSTS.E [R13+0x1d300], [R16.64], !P2 ;  /* 0x1d300000100d7fae */ /* 0x0005e8000d121848 */
[----:B-1----:R-:W3:Y:S04]  /*98a0*/  LDL.LU.64 R18, [R1+0x210] ;  /* 0x0002100001127983 */ /* 0x002ee80000300a00 */
[----:B------:R-:W3:Y:S04]  /*98b0*/  LDL.LU.64 R28, [R1+0x208] ;  /* 0x00020800011c7983 */ /* 0x000ee80000300a00 */
[----:B------:R-:W3:Y:S01]  /*98c0*/  LDL.LU.64 R26, [R1+0x200] ;  /* 0x00020000011a7983 */ /* 0x000ee20000300a00 */
[----:B------:R-:W-:-:S02]  /*98d0*/  ISETP.GE.U32.AND P3, PT, R12, 0x7fffff48, PT ;  /* 0x7fffff480c00780c */ /* 0x000fc40003f66070 */
[----:B------:R-:W-:Y:S01]  /*98e0*/  IADD3 R12, R252, -0x7d, RZ ;  /* 0xffffff83fc0c7810 */ /* 0x000fe20007ffe0ff */
[----:B--2---:R-:W-:-:S03]  /*98f0*/  IMAD.WIDE R22, R0, 0x4, R62 ;  /* 0x0000000400167825 */ /* 0x004fc600078e023e */
[----:B------:R-:W-:Y:S01]  /*9900*/  ISETP.GE.U32.AND P6, PT, R12, 0x7fffff44, PT ;  /* 0x7fffff440c00780c */ /* 0x000fe20003fc6070 */
[C---:B----4-:R-:W-:Y:S01]  /*9910*/  IMAD.WIDE R20, R0.reuse, 0x4, R64 ;  /* 0x0000000400147825 */ /* 0x050fe200078e0240 */
[----:B------:R1:W-:Y:S03]  /*9920*/  STL.64 [R1+0xa50], R24 ;  /* 0x000a501801007387 */ /* 0x0003e60000100a00 */
[C---:B------:R-:W-:Y:S01]  /*9930*/  IMAD.WIDE R16, R0.reuse, 0x4, R66 ;  /* 0x0000000400107825 */ /* 0x040fe200078e0242 */
[----:B------:R-:W-:Y:S04]  /*9940*/  STL.64 [R1+0xa60], R22 ;  /* 0x000a601601007387 */ /* 0x000fe80000100a00 */
[----:B------:R1:W-:Y:S01]  /*9950*/  LDGSTS.E [R13+0x1e000], [R24.64], !P3 ;  /* 0x1e000000180d7fae */ /* 0x0003e2000d921848 */
[----:B------:R-:W-:-:S03]  /*9960*/  IMAD.WIDE R36, R0, 0x4, R68 ;  /* 0x0000000400247825 */ /* 0x000fc600078e0244 */
[----:B------:R-:W-:Y:S01]  /*9970*/  STL.64 [R1+0xa68], R20 ;  /* 0x000a681401007387 */ /* 0x000fe20000100a00 */
[----:B------:R-:W-:-:S03]  /*9980*/  IMAD.WIDE R34, R0, 0x4, R70 ;  /* 0x0000000400227825 */ /* 0x000fc600078e0246 */
[----:B------:R2:W-:Y:S01]  /*9990*/  LDGSTS.E [R13+0x1e100], [R22.64], !P3 ;  /* 0x1e100000160d7fae */ /* 0x0005e2000d921848 */
[----:B------:R-:W-:-:S03]  /*99a0*/  IMAD.WIDE R32, R0, 0x4, R74 ;  /* 0x0000000400207825 */ /* 0x000fc600078e024a */
[----:B------:R4:W-:Y:S04]  /*99b0*/  STL.64 [R1+0xa70], R16 ;  /* 0x000a701001007387 */ /* 0x0009e80000100a00 */
[----:B------:R1:W-:Y:S04]  /*99c0*/  LDGSTS.E [R13+0x1e200], [R20.64], !P3 ;  /* 0x1e200000140d7fae */ /* 0x0003e8000d921848 */
[----:B------:R4:W-:Y:S04]  /*99d0*/  LDGSTS.E [R13+0x1e300], [R16.64], !P3 ;  /* 0x1e300000100d7fae */ /* 0x0009e8000d921848 */
[----:B------:R-:W3:Y:S04]  /*99e0*/  LDL.LU.64 R38, [R1+0x1d0] ;  /* 0x0001d00001267983 */ /* 0x000ee80000300a00 */
[----:B-1----:R-:W3:Y:S01]  /*99f0*/  LDL.LU.64 R24, [R1+0x1c8] ;  /* 0x0001c80001187983 */ /* 0x002ee20000300a00 */
[----:B----4-:R-:W-:-:S03]  /*9a00*/  IMAD.WIDE R16, R0, 0x4, R72 ;  /* 0x0000000400107825 */ /* 0x010fc600078e0248 */
[----:B--2---:R-:W2:Y:S04]  /*9a10*/  LDL.LU.64 R22, [R1+0x1c0] ;  /* 0x0001c00001167983 */ /* 0x004ea80000300a00 */
[----:B------:R-:W4:Y:S01]  /*9a20*/  LDL.LU.64 R20, [R1+0x1b8] ;  /* 0x0001b80001147983 */ /* 0x000f220000300a00 */
[----:B------:R-:W-:-:S03]  /*9a30*/  IADD3 R12, R252, -0x42, RZ ;  /* 0xffffffbefc0c7810 */ /* 0x000fc60007ffe0ff */
[----:B------:R-:W-:Y:S04]  /*9a40*/  STL.64 [R1+0xa78], R36 ;  /* 0x000a782401007387 */ /* 0x000fe80000100a00 */
[----:B------:R-:W-:Y:S04]  /*9a50*/  STL.64 [R1+0xa80], R34 ;  /* 0x000a802201007387 */ /* 0x000fe80000100a00 */
[----:B------:R1:W-:Y:S04]  /*9a60*/  LDGSTS.E [R13+0x1f000], [R36.64], !P6 ;  /* 0x1f000000240d7fae */ /* 0x0003e8000f121848 */
[----:B------:R1:W-:Y:S04]  /*9a70*/  STL.64 [R1+0xa88], R16 ;  /* 0x000a881001007387 */ /* 0x0003e80000100a00 */
[----:B------:R1:W-:Y:S04]  /*9a80*/  LDGSTS.E [R13+0x1f100], [R34.64], !P6 ;  /* 0x1f100000220d7fae */ /* 0x0003e8000f121848 */
[----:B------:R3:W-:Y:S04]  /*9a90*/  STL.64 [R1+0xa90], R32 ;  /* 0x000a902001007387 */ /* 0x0007e80000100a00 */
[----:B------:R1:W-:Y:S01]  /*9aa0*/  LDGSTS.E [R13+0x1f200], [R16.64], !P6 ;  /* 0x1f200000100d7fae */ /* 0x0003e2000f121848 */
[----:B------:R-:W-:-:S03]  /*9ab0*/  ISETP.GE.U32.AND P1, PT, R12, 0x7fffff7f, PT ;  /* 0x7fffff7f0c00780c */ /* 0x000fc60003f26070 */
[----:B------:R3:W-:Y:S01]  /*9ac0*/  LDGSTS.E [R13+0x1f300], [R32.64], !P6 ;  /* 0x1f300000200d7fae */ /* 0x0007e2000f121848 */
[----:B------:R-:W-:-:S03]  /*9ad0*/  IMAD.SHL.U32 R15, R15, 0x4, RZ ;  /* 0x000000040f0f7824 */ /* 0x000fc600078e00ff */
[----:B-1----:R-:W4:Y:S04]  /*9ae0*/  LDL.LU.64 R16, [R1+0x190] ;  /* 0x0001900001107983 */ /* 0x002f280000300a00 */
[----:B------:R-:W4:Y:S01]  /*9af0*/  LDL.LU.64 R36, [R1+0x188] ;  /* 0x0001880001247983 */ /* 0x000f220000300a00 */
[----:B---3--:R-:W-:Y:S01]  /*9b00*/  IMAD.WIDE R32, R0, 0x4, R30 ;  /* 0x0000000400207825 */ /* 0x008fe200078e021e */
[----:B------:R-:W-:-:S04]  /*9b10*/  LOP3.LUT R31, R15, 0x20, RZ, 0x3c, !PT ;  /* 0x000000200f1f7812 */ /* 0x000fc800078e3cff */
[----:B------:R-:W-:Y:S04]  /*9b20*/  STL.64 [R1+0x18], R32 ;  /* 0x0000182001007387 */ /* 0x000fe80000100a00 */
[----:B------:R-:W3:Y:S04]  /*9b30*/  LDL.LU.64 R34, [R1+0x180] ;  /* 0x0001800001227983 */ /* 0x000ee80000300a00 */
[----:B------:R1:W-:Y:S01]  /*9b40*/  LDGSTS.E [R31+0x10400], [R32.64], !P1 ;  /* 0x10400000201f7fae */ /* 0x0003e2000c921848 */
[----:B------:R-:W-:-:S05]  /*9b50*/  IMAD.WIDE R18, R0, 0x4, R18 ;  /* 0x0000000400127825 */ /* 0x000fca00078e0212 */
[----:B------:R1:W-:Y:S01]  /*9b60*/  STL.64 [R1+0x58], R18 ;  /* 0x0000581201007387 */ /* 0x0003e20000100a00 */
[----:B------:R-:W-:-:S03]  /*9b70*/  IMAD.WIDE R28, R0, 0x4, R28 ;  /* 0x00000004001c7825 */ /* 0x000fc600078e021c */
[----:B------:R-:W3:Y:S01]  /*9b80*/  LDL.LU.64 R14, [R1+0x178] ;  /* 0x00017800010e7983 */ /* 0x000ee20000300a00 */
[----:B------:R-:W-:-:S03]  /*9b90*/  IMAD.WIDE R26, R0, 0x4, R26 ;  /* 0x00000004001a7825 */ /* 0x000fc600078e021a */
[----:B------:R1:W-:Y:S04]  /*9ba0*/  STL.64 [R1+0xb0], R28 ;  /* 0x0000b01c01007387 */ /* 0x0003e80000100a00 */
[----:B------:R1:W-:Y:S04]  /*9bb0*/  LDGSTS.E [R31+0x10500], [R18.64], !P1 ;  /* 0x10500000121f7fae */ /* 0x0003e8000c921848 */
[----:B------:R1:W-:Y:S01]  /*9bc0*/  STL.64 [R1+0x130], R26 ;  /* 0x0001301a01007387 */ /* 0x0003e20000100a00 */
[----:B------:R-:W-:-:S03]  /*9bd0*/  IADD3 R12, R252, -0x46, RZ ;  /* 0xffffffbafc0c7810 */ /* 0x000fc60007ffe0ff */
[----:B------:R1:W-:Y:S04]  /*9be0*/  LDGSTS.E [R31+0x10600], [R28.64], !P1 ;  /* 0x106000001c1f7fae */ /* 0x0003e8000c921848 */
[----:B-1----:R-:W3:Y:S01]  /*9bf0*/  LDL.LU.64 R18, [R1+0x150] ;  /* 0x0001500001127983 */ /* 0x002ee20000300a00 */
[----:B------:R-:W-:-:S03]  /*9c00*/  ISETP.GE.U32.AND P5, PT, R12, 0x7fffff7b, PT ;  /* 0x7fffff7b0c00780c */ /* 0x000fc60003fa6070 */
[----:B------:R-:W3:Y:S01]  /*9c10*/  LDL.LU.64 R32, [R1+0x148] ;  /* 0x0001480001207983 */ /* 0x000ee20000300a00 */
[----:B------:R-:W-:-:S03]  /*9c20*/  IADD3 R12, R252, -0x4a, RZ ;  /* 0xffffffb6fc0c7810 */ /* 0x000fc60007ffe0ff */
[----:B------:R-:W3:Y:S04]  /*9c30*/  LDL.LU.64 R28, [R1+0x140] ;  /* 0x00014000011c7983 */ /* 0x000ee80000300a00 */
[----:B------:R1:W-:Y:S01]  /*9c40*/  LDGSTS.E [R31+0x10700], [R26.64], !P1 ;  /* 0x107000001a1f7fae */ /* 0x0003e2000c921848 */
[----:B------:R-:W-:Y:S01]  /*9c50*/  ISETP.GE.U32.AND P0, PT, R12, 0x7fffff77, PT ;  /* 0x7fffff770c00780c */ /* 0x000fe20003f06070 */
[----:B------:R-:W-:-:S04]  /*9c60*/  IMAD.WIDE R38, R0, 0x4, R38 ;  /* 0x0000000400267825 */ /* 0x000fc800078e0226 */
[C---:B------:R-:W-:Y:S01]  /*9c70*/  IMAD.WIDE R24, R0.reuse, 0x4, R24 ;  /* 0x0000000400187825 */ /* 0x040fe200078e0218 */
[----:B-1----:R-:W3:Y:S03]  /*9c80*/  LDL.LU.64 R26, [R1+0x138] ;  /* 0x00013800011a7983 */ /* 0x002ee60000300a00 */
[C---:B--2---:R-:W-:Y:S01]  /*9c90*/  IMAD.WIDE R22, R0.reuse, 0x4, R22 ;  /* 0x0000000400167825 */ /* 0x044fe200078e0216 */
[----:B------:R-:W-:Y:S03]  /*9ca0*/  STL.64 [R1+0x158], R38 ;  /* 0x0001582601007387 */ /* 0x000fe60000100a00 */
[C---:B----4-:R-:W-:Y:S01]  /*9cb0*/  IMAD.WIDE R20, R0.reuse, 0x4, R20 ;  /* 0x0000000400147825 */ /* 0x050fe200078e0214 */
[----:B------:R1:W-:Y:S04]  /*9cc0*/  LDGSTS.E [R31+0x11400], [R38.64], !P5 ;  /* 0x11400000261f7fae */ /* 0x0003e8000e921848 */
[----:B------:R-:W-:Y:S04]  /*9cd0*/  STL.64 [R1+0x160], R24 ;  /* 0x0001601801007387 */ /* 0x000fe80000100a00 */
[----:B------:R2:W-:Y:S04]  /*9ce0*/  LDGSTS.E [R31+0x11500], [R24.64], !P5 ;  /* 0x11500000181f7fae */ /* 0x0005e8000e921848 */
[----:B------:R-:W-:Y:S04]  /*9cf0*/  STL.64 [R1+0x168], R22 ;  /* 0x0001681601007387 */ /* 0x000fe80000100a00 */
[----:B------:R4:W-:Y:S04]  /*9d00*/  LDGSTS.E [R31+0x11600], [R22.64], !P5 ;  /* 0x11600000161f7fae */ /* 0x0009e8000e921848 */
[----:B------:R1:W-:Y:S04]  /*9d10*/  STL.64 [R1+0x198], R20 ;  /* 0x0001981401007387 */ /* 0x0003e80000100a00 */
[----:B------:R1:W-:Y:S04]  /*9d20*/  LDGSTS.E [R31+0x11700], [R20.64], !P5 ;  /* 0x11700000141f7fae */ /* 0x0003e8000e921848 */
[----:B-1----:R-:W3:Y:S01]  /*9d30*/  LDL.LU.64 R20, [R1+0x110] ;  /* 0x0001100001147983 */ /* 0x002ee20000300a00 */
[----:B------:R-:W-:-:S03]  /*9d40*/  IMAD.WIDE R38, R0, 0x4, R16 ;  /* 0x0000000400267825 */ /* 0x000fc600078e0210 */
[----:B--2---:R-:W2:Y:S04]  /*9d50*/  LDL.LU.64 R24, [R1+0x108] ;  /* 0x0001080001187983 */ /* 0x004ea80000300a00 */
[----:B----4-:R-:W2:Y:S01]  /*9d60*/  LDL.LU.64 R22, [R1+0x100] ;  /* 0x0001000001167983 */ /* 0x010ea20000300a00 */
[----:B------:R-:W-:-:S03]  /*9d70*/  IMAD.WIDE R36, R0, 0x4, R36 ;  /* 0x0000000400247825 */ /* 0x000fc600078e0224 */
[----:B------:R-:W-:Y:S04]  /*9d80*/  STL.64 [R1+0x1b0], R38 ;  /* 0x0001b02601007387 */ /* 0x000fe80000100a00 */
[----:B------:R-:W2:Y:S04]  /*9d90*/  LDL.LU.64 R16, [R1+0xf8] ;  /* 0x0000f80001107983 */ /* 0x000ea80000300a00 */
[----:B------:R1:W-:Y:S04]  /*9da0*/  LDGSTS.E [R31+0x12400], [R38.64], !P0 ;  /* 0x12400000261f7fae */ /* 0x0003e8000c121848 */
[----:B------:R-:W-:Y:S04]  /*9db0*/  STL.64 [R1+0x1c8], R36 ;  /* 0x0001c82401007387 */ /* 0x000fe80000100a00 */
[----:B------:R1:W-:Y:S01]  /*9dc0*/  LDGSTS.E [R31+0x12500], [R36.64], !P0 ;  /* 0x12500000241f7fae */ /* 0x0003e2000c121848 */
[----:B---3--:R-:W-:-:S05]  /*9dd0*/  IMAD.WIDE R34, R0, 0x4, R34 ;  /* 0x0000000400227825 */ /* 0x008fca00078e0222 */
[----:B------:R-:W-:Y:S04]  /*9de0*/  STL.64 [R1+0x558], R34 ;  /* 0x0005582201007387 */ /* 0x000fe80000100a00 */
[----:B------:R3:W-:Y:S01]  /*9df0*/  LDGSTS.E [R31+0x12600], [R34.64], !P0 ;  /* 0x12600000221f7fae */ /* 0x0007e2000c121848 */
[----:B------:R-:W-:-:S05]  /*9e00*/  IMAD.WIDE R14, R0, 0x4, R14 ;  /* 0x00000004000e7825 */ /* 0x000fca00078e020e */
[----:B------:R1:W-:Y:S04]  /*9e10*/  STL.64 [R1+0x560], R14 ;  /* 0x0005600e01007387 */ /* 0x0003e80000100a00 */
[----:B------:R1:W-:Y:S04]  /*9e20*/  LDGSTS.E [R31+0x12700], [R14.64], !P0 ;  /* 0x127000000e1f7fae */ /* 0x0003e8000c121848 */
[----:B-1----:R-:W4:Y:S01]  /*9e30*/  LDL.LU.64 R14, [R1+0xd0] ;  /* 0x0000d000010e7983 */ /* 0x002f220000300a00 */
[----:B---3--:R-:W-:-:S03]  /*9e40*/  IMAD.WIDE R34, R0, 0x4, R18 ;  /* 0x0000000400227825 */ /* 0x008fc600078e0212 */
[----:B------:R-:W3:Y:S01]  /*9e50*/  LDL.LU.64 R18, [R1+0xc8] ;  /* 0x0000c80001127983 */ /* 0x000ee20000300a00 */
[----:B------:R-:W-:Y:S01]  /*9e60*/  IADD3 R12, R252, -0x4e, RZ ;  /* 0xffffffb2fc0c7810 */ /* 0x000fe20007ffe0ff */
[----:B------:R-:W-:-:S03]  /*9e70*/  IMAD.WIDE R32, R0, 0x4, R32 ;  /* 0x0000000400207825 */ /* 0x000fc600078e0220 */
[----:B------:R-:W-:Y:S01]  /*9e80*/  ISETP.GE.U32.AND P4, PT, R12, 0x7fffff73, PT ;  /* 0x7fffff730c00780c */ /* 0x000fe20003f86070 */
[----:B------:R-:W-:Y:S01]  /*9e90*/  IMAD.WIDE R28, R0, 0x4, R28 ;  /* 0x00000004001c7825 */ /* 0x000fe200078e021c */
[----:B------:R-:W-:Y:S01]  /*9ea0*/  IADD3 R12, R252, -0x52, RZ ;  /* 0xffffffaefc0c7810 */ /* 0x000fe20007ffe0ff */
[----:B------:R1:W-:Y:S04]  /*9eb0*/  STL.64 [R1+0x568], R34 ;  /* 0x0005682201007387 */ /* 0x0003e80000100a00 */
[----:B------:R1:W-:Y:S01]  /*9ec0*/  STL.64 [R1+0x578], R32 ;  /* 0x0005782001007387 */ /* 0x0003e20000100a00 */
[----:B------:R-:W-:-:S03]  /*9ed0*/  ISETP.GE.U32.AND P2, PT, R12, 0x7fffff6f, PT ;  /* 0x7fffff6f0c00780c */ /* 0x000fc60003f46070 */
[----:B------:R1:W-:Y:S01]  /*9ee0*/  STL.64 [R1+0x588], R28 ;  /* 0x0005881c01007387 */ /* 0x0003e20000100a00 */
[----:B------:R-:W-:-:S03]  /*9ef0*/  IMAD.WIDE R26, R0, 0x4, R26 ;  /* 0x00000004001a7825 */ /* 0x000fc600078e021a */
[----:B------:R-:W3:Y:S04]  /*9f00*/  LDL.LU.64 R40, [R1+0xc0] ;  /* 0x0000c00001287983 */ /* 0x000ee80000300a00 */
[----:B------:R1:W-:Y:S04]  /*9f10*/  STL.64 [R1+0x598], R26 ;  /* 0x0005981a01007387 */ /* 0x0003e80000100a00 */
[----:B------:R-:W3:Y:S04]  /*9f20*/  LDL.LU.64 R38, [R1+0xb8] ;  /* 0x0000b80001267983 */ /* 0x000ee80000300a00 */
[----:B------:R1:W-:Y:S04]  /*9f30*/  LDGSTS.E [R31+0x13400], [R34.64], !P4 ;  /* 0x13400000221f7fae */ /* 0x0003e8000e121848 */
[----:B------:R-:W3:Y:S04]  /*9f40*/  LDL.LU.64 R36, [R1+0x90] ;  /* 0x0000900001247983 */ /* 0x000ee80000300a00 */
[----:B------:R1:W-:Y:S04]  /*9f50*/  LDGSTS.E [R31+0x13500], [R32.64], !P4 ;  /* 0x13500000201f7fae */ /* 0x0003e8000e121848 */
[----:B-1----:R-:W3:Y:S04]  /*9f60*/  LDL.LU.64 R34, [R1+0x88] ;  /* 0x0000880001227983 */ /* 0x002ee80000300a00 */
[----:B------:R1:W-:Y:S04]  /*9f70*/  LDGSTS.E [R31+0x13600], [R28.64], !P4 ;  /* 0x136000001c1f7fae */ /* 0x0003e8000e121848 */
[----:B------:R-:W3:Y:S04]  /*9f80*/  LDL.LU.64 R32, [R1+0x80] ;  /* 0x0000800001207983 */ /* 0x000ee80000300a00 */
[----:B------:R2:W-:Y:S04]  /*9f90*/  LDGSTS.E [R31+0x13700], [R26.64], !P4 ;  /* 0x137000001a1f7fae */ /* 0x0005e8000e121848 */
[----:B-1----:R-:W3:Y:S01]  /*9fa0*/  LDL.LU.64 R28, [R1+0x78] ;  /* 0x00007800011c7983 */ /* 0x002ee20000300a00 */
[----:B------:R-:W-:-:S04]  /*9fb0*/  IMAD.WIDE R20, R0, 0x4, R20 ;  /* 0x0000000400147825 */ /* 0x000fc800078e0214 */
[C---:B--2---:R-:W-:Y:S01]  /*9fc0*/  IMAD.WIDE R44, R0.reuse, 0x4, R24 ;  /* 0x00000004002c7825 */ /* 0x044fe200078e0218 */
[----:B------:R1:W-:Y:S03]  /*9fd0*/  STL.64 [R1+0x5a8], R20 ;  /* 0x0005a81401007387 */ /* 0x0003e60000100a00 */
[C---:B------:R-:W-:Y:S01]  /*9fe0*/  IMAD.WIDE R42, R0.reuse, 0x4, R22 ;  /* 0x00000004002a7825 */ /* 0x040fe200078e0216 */
[----:B------:R-:W-:Y:S04]  /*9ff0*/  STL.64 [R1+0x5b8], R44 ;  /* 0x0005b82c01007387 */ /* 0x000fe80000100a00 */
[----:B------:R-:W-:Y:S01]  /*a000*/  STL.64 [R1+0x5c8], R42 ;  /* 0x0005c82a01007387 */ /* 0x000fe20000100a00 */
[----:B------:R-:W-:-:S03]  /*a010*/  IMAD.WIDE R16, R0, 0x4, R16 ;  /* 0x0000000400107825 */ /* 0x000fc600078e0210 */
[----:B------:R-:W2:Y:S04]  /*a020*/  LDL.LU.64 R26, [R1+0x50] ;  /* 0x00005000011a7983 */ /* 0x000ea80000300a00 */
[----:B------:R1:W-:Y:S04]  /*a030*/  STL.64 [R1+0x5d8], R16 ;  /* 0x0005d81001007387 */ /* 0x0003e80000100a00 */
[----:B------:R-:W2:Y:S04]  /*a040*/  LDL.LU.64 R24, [R1+0x48] ;  /* 0x0000480001187983 */ /* 0x000ea80000300a00 */
[----:B------:R1:W-:Y:S04]  /*a050*/  LDGSTS.E [R31+0x14400], [R20.64], !P2 ;  /* 0x14400000141f7fae */ /* 0x0003e8000d121848 */
[----:B------:R-:W2:Y:S04]  /*a060*/  LDL.LU.64 R22, [R1+0x40] ;  /* 0x0000400001167983 */ /* 0x000ea80000300a00 */
[----:B------:R4:W-:Y:S04]  /*a070*/  LDGSTS.E [R31+0x14500], [R44.64], !P2 ;  /* 0x145000002c1f7fae */ /* 0x0009e8000d121848 */
[----:B-1----:R-:W2:Y:S04]  /*a080*/  LDL.LU.64 R20, [R1+0x38] ;  /* 0x0000380001147983 */ /* 0x002ea80000300a00 */
[----:B------:R3:W-:Y:S04]  /*a090*/  LDGSTS.E [R31+0x14600], [R42.64], !P2 ;  /* 0x146000002a1f7fae */ /* 0x0007e8000d121848 */
[----:B------:R1:W-:Y:S04]  /*a0a0*/  LDGSTS.E [R31+0x14700], [R16.64], !P2 ;  /* 0x14700000101f7fae */ /* 0x0003e8000d121848 */
[----:B-1----:R-:W2:Y:S01]  /*a0b0*/  LDL.LU.64 R16, [R1+0x10] ;  /* 0x0000100001107983 */ /* 0x002ea20000300a00 */
[----:B----4-:R-:W-:-:S04]  /*a0c0*/  IMAD.WIDE R44, R0, 0x4, R14 ;  /* 0x00000004002c7825 */ /* 0x010fc800078e020e */
[----:B---3--:R-:W-:Y:S02]  /*a0d0*/  IMAD.WIDE R42, R0, 0x4, R18 ;  /* 0x00000004002a7825 */ /* 0x008fe400078e0212 */
[----:B------:R-:W3:Y:S04]  /*a0e0*/  LDL.LU.64 R18, [R1+0x8] ;  /* 0x0000080001127983 */ /* 0x000ee80000300a00 */
[----:B------:R-:W-:Y:S04]  /*a0f0*/  STL.64 [R1+0x5e8], R44 ;  /* 0x0005e82c01007387 */ /* 0x000fe80000100a00 */
[----:B------:R-:W4:Y:S01]  /*a100*/  LDL.LU.64 R14, [R1] ;  /* 0x00000000010e7983 */ /* 0x000f220000300a00 */
[----:B------:R-:W-:-:S04]  /*a110*/  IADD3 R12, R252, -0x56, RZ ;  /* 0xffffffaafc0c7810 */ /* 0x000fc80007ffe0ff */
[----:B------:R-:W-:Y:S02]  /*a120*/  ISETP.GE.U32.AND P3, PT, R12, 0x7fffff6b, PT ;  /* 0x7fffff6b0c00780c */ /* 0x000fe40003f66070 */
[----:B------:R-:W-:-:S04]  /*a130*/  IADD3 R12, R252, -0x5a, RZ ;  /* 0xffffffa6fc0c7810 */ /* 0x000fc80007ffe0ff */
[----:B------:R-:W-:Y:S02]  /*a140*/  ISETP.GE.U32.AND P6, PT, R12, 0x7fffff67, PT ;  /* 0x7fffff670c00780c */ /* 0x000fe40003fc6070 */
[----:B------:R-:W-:Y:S01]  /*a150*/  IADD3 R12, R252, -0x5e, RZ ;  /* 0xffffffa2fc0c7810 */ /* 0x000fe20007ffe0ff */
[----:B------:R-:W-:-:S03]  /*a160*/  IMAD.WIDE R40, R0, 0x4, R40 ;  /* 0x0000000400287825 */ /* 0x000fc600078e0228 */
[----:B------:R-:W-:Y:S01]  /*a170*/  ISETP.GE.U32.AND P1, PT, R12, 0x7fffff63, PT ;  /* 0x7fffff630c00780c */ /* 0x000fe20003f26070 */
[----:B------:R1:W-:Y:S01]  /*a180*/  LDGSTS.E [R31+0x15400], [R44.64], !P3 ;  /* 0x154000002c1f7fae */ /* 0x0003e2000d921848 */
[----:B------:R-:W-:Y:S01]  /*a190*/  IMAD.WIDE R38, R0, 0x4, R38 ;  /* 0x0000000400267825 */ /* 0x000fe200078e0226 */
[----:B------:R-:W-:Y:S02]  /*a1a0*/  IADD3 R12, R252, -0x62, RZ ;  /* 0xffffff9efc0c7810 */ /* 0x000fe40007ffe0ff */
[----:B------:R-:W-:Y:S04]  /*a1b0*/  STL.64 [R1+0x5f8], R42 ;  /* 0x0005f82a01007387 */ /* 0x000fe80000100a00 */
[----:B------:R1:W-:Y:S01]  /*a1c0*/  LDGSTS.E [R31+0x15500], [R42.64], !P3 ;  /* 0x155000002a1f7fae */ /* 0x0003e2000d921848 */
[----:B------:R-:W-:Y:S01]  /*a1d0*/  IMAD.WIDE R36, R0, 0x4, R36 ;  /* 0x0000000400247825 */ /* 0x000fe200078e0224 */
[----:B------:R-:W-:-:S02]  /*a1e0*/  ISETP.GE.U32.AND P5, PT, R12, 0x7fffff5f, PT ;  /* 0x7fffff5f0c00780c */ /* 0x000fc40003fa6070 */
[----:B------:R-:W-:Y:S04]  /*a1f0*/  STL.64 [R1+0x608], R40 ;  /* 0x0006082801007387 */ /* 0x000fe80000100a00 */
[----:B------:R1:W-:Y:S01]  /*a200*/  LDGSTS.E [R31+0x15600], [R40.64], !P3 ;  /* 0x15600000281f7fae */ /* 0x0003e2000d921848 */
[----:B------:R-:W-:-:S03]  /*a210*/  IMAD.WIDE R34, R0, 0x4, R34 ;  /* 0x0000000400227825 */ /* 0x000fc600078e0222 */
[----:B------:R-:W-:Y:S01]  /*a220*/  STL.64 [R1+0x618], R38 ;  /* 0x0006182601007387 */ /* 0x000fe20000100a00 */
[----:B------:R-:W-:-:S03]  /*a230*/  IMAD.WIDE R32, R0, 0x4, R32 ;  /* 0x0000000400207825 */ /* 0x000fc600078e0220 */
[----:B------:R1:W-:Y:S01]  /*a240*/  LDGSTS.E [R31+0x15700], [R38.64], !P3 ;  /* 0x15700000261f7fae */ /* 0x0003e2000d921848 */
[----:B------:R-:W-:-:S03]  /*a250*/  IADD3 R12, R252, -0x66, RZ ;  /* 0xffffff9afc0c7810 */ /* 0x000fc60007ffe0ff */
[----:B------:R-:W-:Y:S01]  /*a260*/  STL.64 [R1+0x628], R36 ;  /* 0x0006282401007387 */ /* 0x000fe20000100a00 */
[----:B------:R-:W-:-:S03]  /*a270*/  IMAD.WIDE R28, R0, 0x4, R28 ;  /* 0x00000004001c7825 */ /* 0x000fc600078e021c */
[----:B------:R1:W-:Y:S04]  /*a280*/  LDGSTS.E [R31+0x16400], [R36.64], !P6 ;  /* 0x16400000241f7fae */ /* 0x0003e8000f121848 */
[----:B------:R-:W-:Y:S04]  /*a290*/  STL.64 [R1+0x638], R34 ;  /* 0x0006382201007387 */ /* 0x000fe80000100a00 */
[----:B------:R1:W-:Y:S04]  /*a2a0*/  LDGSTS.E [R31+0x16500], [R34.64], !P6 ;  /* 0x16500000221f7fae */ /* 0x0003e8000f121848 */
[----:B------:R-:W-:Y:S04]  /*a2b0*/  STL.64 [R1+0x648], R32 ;  /* 0x0006482001007387 */ /* 0x000fe80000100a00 */
[----:B------:R1:W-:Y:S01]  /*a2c0*/  LDGSTS.E [R31+0x16600], [R32.64], !P6 ;  /* 0x16600000201f7fae */ /* 0x0003e2000f121848 */
[----:B--2---:R-:W-:-:S03]  /*a2d0*/  IMAD.WIDE R26, R0, 0x4, R26 ;  /* 0x00000004001a7825 */ /* 0x004fc600078e021a */
[----:B------:R-:W-:Y:S01]  /*a2e0*/  STL.64 [R1+0x658], R28 ;  /* 0x0006581c01007387 */ /* 0x000fe20000100a00 */
[----:B------:R-:W-:-:S03]  /*a2f0*/  ISETP.GE.U32.AND P0, PT, R12, 0x7fffff5b, PT ;  /* 0x7fffff5b0c00780c */ /* 0x000fc60003f06070 */
[----:B------:R2:W-:Y:S01]  /*a300*/  LDGSTS.E [R31+0x16700], [R28.64], !P6 ;  /* 0x167000001c1f7fae */ /* 0x0005e2000f121848 */
[----:B------:R-:W-:-:S03]  /*a310*/  IMAD.WIDE R24, R0, 0x4, R24 ;  /* 0x0000000400187825 */ /* 0x000fc600078e0218 */
[----:B------:R-:W-:Y:S04]  /*a320*/  STL.64 [R1+0x698], R26 ;  /* 0x0006981a01007387 */ /* 0x000fe80000100a00 */
[----:B------:R1:W-:Y:S01]  /*a330*/  LDGSTS.E [R31+0x17400], [R26.64], !P1 ;  /* 0x174000001a1f7fae */ /* 0x0003e2000c921848 */
[----:B------:R-:W-:-:S03]  /*a340*/  IMAD.WIDE R22, R0, 0x4, R22 ;  /* 0x0000000400167825 */ /* 0x000fc600078e0216 */
[----:B------:R-:W-:Y:S01]  /*a350*/  STL.64 [R1+0x6a8], R24 ;  /* 0x0006a81801007387 */ /* 0x000fe20000100a00 */
[----:B------:R-:W-:-:S03]  /*a360*/  IADD3 R12, R252, -0x6a, RZ ;  /* 0xffffff96fc0c7810 */ /* 0x000fc60007ffe0ff */
[----:B------:R1:W-:Y:S01]  /*a370*/  LDGSTS.E [R31+0x17500], [R24.64], !P1 ;  /* 0x17500000181f7fae */ /* 0x0003e2000c921848 */
[----:B------:R-:W-:-:S03]  /*a380*/  IMAD.WIDE R20, R0, 0x4, R20 ;  /* 0x0000000400147825 */ /* 0x000fc600078e0214 */
[----:B------:R-:W-:Y:S04]  /*a390*/  STL.64 [R1+0x6c0], R22 ;  /* 0x0006c01601007387 */ /* 0x000fe80000100a00 */
[----:B------:R1:W-:Y:S04]  /*a3a0*/  LDGSTS.E [R31+0x17600], [R22.64], !P1 ;  /* 0x17600000161f7fae */ /* 0x0003e8000c921848 */
[----:B------:R1:W-:Y:S04]  /*a3b0*/  STL.64 [R1+0x6d0], R20 ;  /* 0x0006d01401007387 */ /* 0x0003e80000100a00 */
[----:B------:R1:W-:Y:S01]  /*a3c0*/  LDGSTS.E [R31+0x17700], [R20.64], !P1 ;  /* 0x17700000141f7fae */ /* 0x0003e2000c921848 */
[----:B------:R-:W-:-:S02]  /*a3d0*/  ISETP.GE.U32.AND P4, PT, R12, 0x7fffff57, PT ;  /* 0x7fffff570c00780c */ /* 0x000fc40003f86070 */
[----:B------:R-:W-:Y:S01]  /*a3e0*/  IADD3 R12, R252, -0x6e, RZ ;  /* 0xffffff92fc0c7810 */ /* 0x000fe20007ffe0ff */
[----:B-1----:R-:W-:-:S05]  /*a3f0*/  IMAD.WIDE R20, R0, 0x4, R16 ;  /* 0x0000000400147825 */ /* 0x002fca00078e0210 */
[----:B------:R1:W-:Y:S04]  /*a400*/  STL.64 [R1+0x780], R20 ;  /* 0x0007801401007387 */ /* 0x0003e80000100a00 */
[----:B------:R1:W-:Y:S01]  /*a410*/  LDGSTS.E [R31+0x18400], [R20.64], !P5 ;  /* 0x18400000141f7fae */ /* 0x0003e2000e921848 */
[----:B------:R-:W-:Y:S02]  /*a420*/  ISETP.GE.U32.AND P2, PT, R12, 0x7fffff53, PT ;  /* 0x7fffff530c00780c */ /* 0x000fe40003f46070 */
[----:B------:R-:W-:Y:S01]  /*a430*/  IADD3 R12, R252, -0x72, RZ ;  /* 0xffffff8efc0c7810 */ /* 0x000fe20007ffe0ff */
[----:B-1----:R-:W-:-:S03]  /*a440*/  IMAD.WIDE R20, R0, 0x4, R194 ;  /* 0x0000000400147825 */ /* 0x002fc600078e02c2 */
[----:B------:R-:W-:Y:S02]  /*a450*/  ISETP.GE.U32.AND P3, PT, R12, 0x7fffff4f, PT ;  /* 0x7fffff4f0c00780c */ /* 0x000fe40003f66070 */
[----:B------:R-:W-:-:S04]  /*a460*/  IADD3 R12, R252, -0x76, RZ ;  /* 0xffffff8afc0c7810 */ /* 0x000fc80007ffe0ff */
[----:B------:R-:W-:Y:S01]  /*a470*/  ISETP.GE.U32.AND P6, PT, R12, 0x7fffff4b, PT ;  /* 0x7fffff4b0c00780c */ /* 0x000fe20003fc6070 */
[----:B---3--:R-:W-:-:S04]  /*a480*/  IMAD.WIDE R18, R0, 0x4, R18 ;  /* 0x0000000400127825 */ /* 0x008fc800078e0212 */
[C---:B----4-:R-:W-:Y:S01]  /*a490*/  IMAD.WIDE R16, R0.reuse, 0x4, R14 ;  /* 0x0000000400107825 */ /* 0x050fe200078e020e */
[----:B------:R1:W-:Y:S03]  /*a4a0*/  STL.64 [R1+0x790], R18 ;  /* 0x0007901201007387 */ /* 0x0003e60000100a00 */
[C---:B------:R-:W-:Y:S01]  /*a4b0*/  IMAD.WIDE R14, R0.reuse, 0x4, R250 ;  /* 0x00000004000e7825 */ /* 0x040fe200078e02fa */
[----:B------:R1:W-:Y:S04]  /*a4c0*/  LDGSTS.E [R31+0x18500], [R18.64], !P5 ;  /* 0x18500000121f7fae */ /* 0x0003e8000e921848 */
[----:B------:R3:W-:Y:S04]  /*a4d0*/  STL.64 [R1+0x7a0], R16 ;  /* 0x0007a01001007387 */ /* 0x0007e80000100a00 */
[----:B------:R3:W-:Y:S01]  /*a4e0*/  LDGSTS.E [R31+0x18600], [R16.64], !P5 ;  /* 0x18600000101f7fae */ /* 0x0007e2000e921848 */
[----:B-1----:R-:W-:-:S03]  /*a4f0*/  IMAD.WIDE R18, R0, 0x4, R196 ;  /* 0x0000000400127825 */ /* 0x002fc600078e02c4 */
        /* <DEDUP_REMOVED lines=43> */
[----:B------:R1:W-:Y:S04]  /*a7b0*/  LDGSTS.E [R31+0x1c500], [R18.64], !P3 ;  /* 0x1c500000121f7fae */ /* 0x0003e8000d921848 */
[----:B------:R4:W-:Y:S01]  /*a7c0*/  STL.64 [R1+0x908], R16 ;  /* 0x0009081001007387 */ /* 0x0009e20000100a00 */
[----:B---3--:R-:W-:-:S03]  /*a7d0*/  IMAD.WIDE R20, R0, 0x4, R232 ;  /* 0x0000000400147825 */ /* 0x008fc600078e02e8 */
[----:B------:R4:W-:Y:S01]  /*a7e0*/  LDGSTS.E [R31+0x1c600], [R16.64], !P3 ;  /* 0x1c600000101f7fae */ /* 0x0009e2000d921848 */
[----:B-1----:R-:W-:-:S03]  /*a7f0*/  IMAD.WIDE R18, R0, 0x4, R226 ;  /* 0x0000000400127825 */ /* 0x002fc600078e02e2 */
[----:B------:R1:W-:Y:S04]  /*a800*/  STL.64 [R1+0x918], R14 ;  /* 0x0009180e01007387 */ /* 0x0003e80000100a00 */
[----:B------:R1:W-:Y:S01]  /*a810*/  LDGSTS.E [R31+0x1c700], [R14.64], !P3 ;  /* 0x1c7000000e1f7fae */ /* 0x0003e2000d921848 */
[----:B----4-:R-:W-:-:S03]  /*a820*/  IMAD.WIDE R16, R0, 0x4, R228 ;  /* 0x0000000400107825 */ /* 0x010fc600078e02e4 */
[----:B------:R-:W-:Y:S04]  /*a830*/  STL.64 [R1+0x948], R18 ;  /* 0x0009481201007387 */ /* 0x000fe80000100a00 */
[----:B------:R3:W-:Y:S01]  /*a840*/  STL.64 [R1+0x958], R16 ;  /* 0x0009581001007387 */ /* 0x0007e20000100a00 */
[----:B-1----:R-:W-:-:S03]  /*a850*/  IMAD.WIDE R14, R0, 0x4, R230 ;  /* 0x00000004000e7825 */ /* 0x002fc600078e02e6 */
[----:B------:R1:W-:Y:S04]  /*a860*/  LDGSTS.E [R31+0x1d400], [R18.64], !P6 ;  /* 0x1d400000121f7fae */ /* 0x0003e8000f121848 */
[----:B------:R2:W-:Y:S04]  /*a870*/  STL.64 [R1+0x968], R14 ;  /* 0x0009680e01007387 */ /* 0x0005e80000100a00 */
[----:B------:R1:W-:Y:S04]  /*a880*/  STL.64 [R1+0x978], R20 ;  /* 0x0009781401007387 */ /* 0x0003e80000100a00 */
[----:B------:R3:W-:Y:S04]  /*a890*/  LDGSTS.E [R31+0x1d500], [R16.64], !P6 ;  /* 0x1d500000101f7fae */ /* 0x0007e8000f121848 */
[----:B------:R-:W4:Y:S04]  /*a8a0*/  LDL.LU.64 R24, [R1+0x1f8] ;  /* 0x0001f80001187983 */ /* 0x000f280000300a00 */
[----:B------:R1:W-:Y:S04]  /*a8b0*/  LDGSTS.E [R31+0x1d600], [R14.64], !P6 ;  /* 0x1d6000000e1f7fae */ /* 0x0003e8000f121848 */
[----:B---3--:R-:W3:Y:S01]  /*a8c0*/  LDL.LU.64 R16, [R1+0x220] ;  /* 0x0002200001107983 */ /* 0x008ee20000300a00 */
[----:B------:R-:W-:Y:S01]  /*a8d0*/  IADD3 R12, R252, -0x7a, RZ ;  /* 0xffffff86fc0c7810 */ /* 0x000fe20007ffe0ff */
[----:B--2---:R-:W-:-:S02]  /*a8e0*/  IMAD.WIDE R28, R0, 0x4, R234 ;  /* 0x00000004001c7825 */ /* 0x004fc400078e02ea */
[----:B------:R2:W-:Y:S04]  /*a8f0*/  LDGSTS.E [R31+0x1d700], [R20.64], !P6 ;  /* 0x1d700000141f7fae */ /* 0x0005e8000f121848 */
[----:B-1----:R-:W3:Y:S04]  /*a900*/  LDL.LU.64 R14, [R1+0x228] ;  /* 0x00022800010e7983 */ /* 0x002ee80000300a00 */
[----:B------:R-:W3:Y:S01]  /*a910*/  LDL.LU.64 R18, [R1+0x230] ;  /* 0x0002300001127983 */ /* 0x000ee20000300a00 */
[----:B------:R-:W-:Y:S01]  /*a920*/  ISETP.GE.U32.AND P1, PT, R12, 0x7fffff47, PT ;  /* 0x7fffff470c00780c */ /* 0x000fe20003f26070 */
[----:B------:R-:W-:-:S04]  /*a930*/  IMAD.WIDE R26, R0, 0x4, R236 ;  /* 0x00000004001a7825 */ /* 0x000fc800078e02ec */
[C---:B------:R-:W-:Y:S01]  /*a940*/  IMAD.WIDE R22, R0.reuse, 0x4, R238 ;  /* 0x0000000400167825 */ /* 0x040fe200078e02ee */
[----:B------:R1:W-:Y:S03]  /*a950*/  STL.64 [R1+0x988], R28 ;  /* 0x0009881c01007387 */ /* 0x0003e60000100a00 */
[C---:B--2---:R-:W-:Y:S01]  /*a960*/  IMAD.WIDE R20, R0.reuse, 0x4, R240 ;  /* 0x0000000400147825 */ /* 0x044fe200078e02f0 */
[----:B------:R2:W-:Y:S03]  /*a970*/  STL.64 [R1+0x998], R26 ;  /* 0x0009981a01007387 */ /* 0x0005e60000100a00 */
[C---:B------:R-:W-:Y:S01]  /*a980*/  IMAD.WIDE R38, R0.reuse, 0x4, R242 ;  /* 0x0000000400267825 */ /* 0x040fe200078e02f2 */
[----:B------:R1:W-:Y:S03]  /*a990*/  STL.64 [R1+0x9c8], R22 ;  /* 0x0009c81601007387 */ /* 0x0003e60000100a00 */
[C---:B------:R-:W-:Y:S01]  /*a9a0*/  IMAD.WIDE R36, R0.reuse, 0x4, R244 ;  /* 0x0000000400247825 */ /* 0x040fe200078e02f4 */
[----:B------:R1:W-:Y:S04]  /*a9b0*/  LDGSTS.E [R31+0x1e400], [R28.64], !P1 ;  /* 0x1e4000001c1f7fae */ /* 0x0003e8000c921848 */
[----:B------:R2:W-:Y:S01]  /*a9c0*/  STL.64 [R1+0x9d8], R20 ;  /* 0x0009d81401007387 */ /* 0x0005e20000100a00 */
[----:B------:R-:W-:-:S03]  /*a9d0*/  IMAD.WIDE R34, R0, 0x4, R246 ;  /* 0x0000000400227825 */ /* 0x000fc600078e02f6 */
[----:B------:R2:W-:Y:S01]  /*a9e0*/  LDGSTS.E [R31+0x1e500], [R26.64], !P1 ;  /* 0x1e5000001a1f7fae */ /* 0x0005e2000c921848 */
[----:B------:R-:W-:-:S03]  /*a9f0*/  IMAD.WIDE R32, R0, 0x4, R248 ;  /* 0x0000000400207825 */ /* 0x000fc600078e02f8 */
[----:B-1----:R-:W3:Y:S04]  /*aa00*/  LDL.LU.64 R28, [R1+0x238] ;  /* 0x00023800011c7983 */ /* 0x002ee80000300a00 */
[----:B------:R1:W-:Y:S04]  /*aa10*/  LDGSTS.E [R31+0x1e600], [R22.64], !P1 ;  /* 0x1e600000161f7fae */ /* 0x0003e8000c921848 */
[----:B--2---:R-:W2:Y:S04]  /*aa20*/  LDL.LU.64 R26, [R1+0x240] ;  /* 0x00024000011a7983 */ /* 0x004ea80000300a00 */
[----:B------:R1:W-:Y:S04]  /*aa30*/  LDGSTS.E [R31+0x1e700], [R20.64], !P1 ;  /* 0x1e700000141f7fae */ /* 0x0003e8000c921848 */
[----:B-1----:R-:W2:Y:S04]  /*aa40*/  LDL.LU.64 R22, [R1+0x248] ;  /* 0x0002480001167983 */ /* 0x002ea80000300a00 */
[----:B------:R-:W2:Y:S04]  /*aa50*/  LDL.LU.64 R20, [R1+0x250] ;  /* 0x0002500001147983 */ /* 0x000ea80000300a00 */
[----:B------:R-:W-:Y:S04]  /*aa60*/  STL.64 [R1+0xa00], R38 ;  /* 0x000a002601007387 */ /* 0x000fe80000100a00 */
[----:B------:R-:W-:Y:S04]  /*aa70*/  STL.64 [R1+0xa08], R36 ;  /* 0x000a082401007387 */ /* 0x000fe80000100a00 */
[----:B------:R-:W-:Y:S04]  /*aa80*/  STL.64 [R1+0xa10], R34 ;  /* 0x000a102201007387 */ /* 0x000fe80000100a00 */
[----:B------:R1:W-:Y:S01]  /*aa90*/  STL.64 [R1+0xa18], R32 ;  /* 0x000a182001007387 */ /* 0x0003e20000100a00 */
[----:B----4-:R-:W-:-:S04]  /*aaa0*/  IMAD.WIDE R234, R0, 0x4, R24 ;  /* 0x0000000400ea7825 */ /* 0x010fc800078e0218 */
[----:B---3--:R-:W-:-:S04]  /*aab0*/  IMAD.WIDE R232, R0, 0x4, R16 ;  /* 0x0000000400e87825 */ /* 0x008fc800078e0210 */
[----:B------:R-:W-:-:S04]  /*aac0*/  IMAD.WIDE R230, R0, 0x4, R14 ;  /* 0x0000000400e67825 */ /* 0x000fc800078e020e */
[----:B------:R-:W-:Y:S02]  /*aad0*/  IMAD.WIDE R228, R0, 0x4, R18 ;  /* 0x0000000400e47825 */ /* 0x000fe400078e0212 */
[----:B------:R-:W3:Y:S04]  /*aae0*/  LDL.LU.64 R18, [R1+0x360] ;  /* 0x0003600001127983 */ /* 0x000ee80000300a00 */
[----:B------:R-:W4:Y:S04]  /*aaf0*/  LDL.LU.64 R16, [R1+0x3e8] ;  /* 0x0003e80001107983 */ /* 0x000f280000300a00 */
[----:B------:R-:W4:Y:S04]  /*ab00*/  LDL.LU.64 R24, [R1+0x3f0] ;  /* 0x0003f00001187983 */ /* 0x000f280000300a00 */
[----:B------:R-:W4:Y:S01]  /*ab10*/  LDL.LU.64 R14, [R1+0x3f8] ;  /* 0x0003f800010e7983 */ /* 0x000f220000300a00 */
[----:B------:R-:W-:-:S04]  /*ab20*/  IADD3 R12, R252, -0x7e, RZ ;  /* 0xffffff82fc0c7810 */ /* 0x000fc80007ffe0ff */
[----:B------:R-:W-:Y:S02]  /*ab30*/  ISETP.GE.U32.AND P5, PT, R12, 0x7fffff43, PT ;  /* 0x7fffff430c00780c */ /* 0x000fe40003fa6070 */
[----:B------:R-:W-:-:S04]  /*ab40*/  IADD3 R12, R252, -0x43, RZ ;  /* 0xffffffbdfc0c7810 */ /* 0x000fc80007ffe0ff */
[----:B------:R-:W-:Y:S02]  /*ab50*/  ISETP.GE.U32.AND P0, PT, R12, 0x7fffff7e, PT ;  /* 0x7fffff7e0c00780c */ /* 0x000fe40003f06070 */
[----:B------:R-:W-:Y:S01]  /*ab60*/  IADD3 R12, R252, -0x47, RZ ;  /* 0xffffffb9fc0c7810 */ /* 0x000fe20007ffe0ff */
[----:B------:R-:W-:Y:S03]  /*ab70*/  STL.64 [R1+0xf30], R234 ;  /* 0x000f30ea01007387 */ /* 0x000fe60000100a00 */
[----:B------:R-:W-:Y:S01]  /*ab80*/  ISETP.GE.U32.AND P4, PT, R12, 0x7fffff7a, PT ;  /* 0x7fffff7a0c00780c */ /* 0x000fe20003f86070 */
[----:B------:R1:W-:Y:S01]  /*ab90*/  LDGSTS.E [R31+0x1f400], [R38.64], !P5 ;  /* 0x1f400000261f7fae */ /* 0x0003e2000e921848 */
[----:B------:R-:W-:Y:S01]  /*aba0*/  IADD3 R12, R252, -0x4b, RZ ;  /* 0xffffffb5fc0c7810 */ /* 0x000fe20007ffe0ff */
[C---:B------:R-:W-:Y:S02]  /*abb0*/  IMAD.WIDE R58, R0.reuse, 0x4, R28 ;  /* 0x00000004003a7825 */ /* 0x040fe400078e021c */
[----:B------:R1:W-:Y:S04]  /*abc0*/  LDGSTS.E [R31+0x1f500], [R36.64], !P5 ;  /* 0x1f500000241f7fae */ /* 0x0003e8000e921848 */
[----:B------:R-:W-:Y:S01]  /*abd0*/  STL.64 [R1+0xf38], R232 ;  /* 0x000f38e801007387 */ /* 0x000fe20000100a00 */
[----:B--2---:R-:W-:-:S03]  /*abe0*/  IMAD.WIDE R56, R0, 0x4, R26 ;  /* 0x0000000400387825 */ /* 0x004fc600078e021a */
[----:B------:R2:W-:Y:S01]  /*abf0*/  LDGSTS.E [R31+0x1f600], [R34.64], !P5 ;  /* 0x1f600000221f7fae */ /* 0x0005e2000e921848 */
[----:B------:R-:W-:-:S03]  /*ac00*/  ISETP.GE.U32.AND P2, PT, R12, 0x7fffff76, PT ;  /* 0x7fffff760c00780c */ /* 0x000fc60003f46070 */
[----:B------:R-:W-:Y:S01]  /*ac10*/  STL.64 [R1+0xf40], R230 ;  /* 0x000f40e601007387 */ /* 0x000fe20000100a00 */
[----:B------:R-:W-:-:S03]  /*ac20*/  IMAD.WIDE R54, R0, 0x4, R22 ;  /* 0x0000000400367825 */ /* 0x000fc600078e0216 */
[----:B------:R1:W-:Y:S04]  /*ac30*/  LDGSTS.E [R31+0x1f700], [R32.64], !P5 ;  /* 0x1f700000201f7fae */ /* 0x0003e8000e921848 */
[----:B------:R-:W-:Y:S01]  /*ac40*/  STL.64 [R1+0xf48], R228 ;  /* 0x000f48e401007387 */ /* 0x000fe20000100a00 */
[----:B------:R-:W-:-:S03]  /*ac50*/  IMAD.WIDE R52, R0, 0x4, R20 ;  /* 0x0000000400347825 */ /* 0x000fc600078e0214 */
[----:B-1----:R-:W4:Y:S01]  /*ac60*/  LDL.LU.64 R32, [R1+0x430] ;  /* 0x0004300001207983 */ /* 0x002f220000300a00 */
[----:B--2---:R-:W-:-:S03]  /*ac70*/  LOP3.LUT R31, R13, 0x40, RZ, 0x3c, !PT ;  /* 0x000000400d1f7812 */ /* 0x004fc600078e3cff */
[----:B------:R-:W2:Y:S04]  /*ac80*/  LDL.LU.64 R28, [R1+0x428] ;  /* 0x00042800011c7983 */ /* 0x000ea80000300a00 */
[----:B------:R-:W2:Y:S04]  /*ac90*/  LDL.LU.64 R22, [R1+0x420] ;  /* 0x0004200001167983 */ /* 0x000ea80000300a00 */
[----:B------:R-:W2:Y:S04]  /*aca0*/  LDL.LU.64 R20, [R1+0x418] ;  /* 0x0004180001147983 */ /* 0x000ea80000300a00 */
[----:B------:R-:W-:Y:S04]  /*acb0*/  STL.64 [R1+0xf50], R58 ;  /* 0x000f503a01007387 */ /* 0x000fe80000100a00 */
[----:B------:R-:W-:Y:S04]  /*acc0*/  STL.64 [R1+0xf58], R56 ;  /* 0x000f583801007387 */ /* 0x000fe80000100a00 */
[----:B------:R1:W-:Y:S04]  /*acd0*/  LDGSTS.E [R31+0x10800], [R234.64], !P0 ;  /* 0x10800000ea1f7fae */ /* 0x0003e8000c121848 */
[----:B------:R-:W-:Y:S04]  /*ace0*/  STL.64 [R1+0xf60], R54 ;  /* 0x000f603601007387 */ /* 0x000fe80000100a00 */
[----:B------:R1:W-:Y:S04]  /*acf0*/  LDGSTS.E [R31+0x10900], [R232.64], !P0 ;  /* 0x10900000e81f7fae */ /* 0x0003e8000c121848 */
[----:B------:R-:W-:Y:S04]  /*ad00*/  STL.64 [R1+0xf68], R52 ;  /* 0x000f683401007387 */ /* 0x000fe80000100a00 */
[----:B------:R1:W-:Y:S04]  /*ad10*/  LDGSTS.E [R31+0x10a00], [R230.64], !P0 ;  /* 0x10a00000e61f7fae */ /* 0x0003e8000c121848 */
[----:B------:R-:W2:Y:S04]  /*ad20*/  LDL.LU.64 R26, [R1+0x410] ;  /* 0x00041000011a7983 */ /* 0x000ea80000300a00 */
[----:B------:R1:W-:Y:S04]  /*ad30*/  LDGSTS.E [R31+0x10b00], [R228.64], !P0 ;  /* 0x10b00000e41f7fae */ /* 0x0003e8000c121848 */
[----:B------:R1:W-:Y:S04]  /*ad40*/  LDGSTS.E [R31+0x11800], [R58.64], !P4 ;  /* 0x118000003a1f7fae */ /* 0x0003e8000e121848 */
[----:B------:R1:W-:Y:S04]  /*ad50*/  LDGSTS.E [R31+0x11900], [R56.64], !P4 ;  /* 0x11900000381f7fae */ /* 0x0003e8000e121848 */
[----:B------:R1:W-:Y:S04]  /*ad60*/  LDGSTS.E [R31+0x11a00], [R54.64], !P4 ;  /* 0x11a00000361f7fae */ /* 0x0003e8000e121848 */
[----:B------:R1:W-:Y:S01]  /*ad70*/  LDGSTS.E [R31+0x11b00], [R52.64], !P4 ;  /* 0x11b00000341f7fae */ /* 0x0003e2000e121848 */
[----:B---3--:R-:W-:-:S03]  /*ad80*/  IMAD.WIDE R240, R0, 0x4, R18 ;  /* 0x0000000400f07825 */ /* 0x008fc600078e0212 */
[----:B------:R-:W3:Y:S01]  /*ad90*/  LDL.LU.64 R18, [R1+0x408] ;  /* 0x0004080001127983 */ /* 0x000ee20000300a00 */
[----:B----4-:R-:W-:-:S03]  /*ada0*/  IMAD.WIDE R34, R0, 0x4, R16 ;  /* 0x0000000400227825 */ /* 0x010fc600078e0210 */
[----:B------:R-:W4:Y:S01]  /*adb0*/  LDL.LU.64 R16, [R1+0x400] ;  /* 0x0004000001107983 */ /* 0x000f220000300a00 */
[----:B------:R-:W-:-:S03]  /*adc0*/  IMAD.WIDE R24, R0, 0x4, R24 ;  /* 0x0000000400187825 */ /* 0x000fc600078e0218 */
[----:B------:R-:W4:Y:S01]  /*add0*/  LDL.LU.64 R36, [R1+0x3e0] ;  /* 0x0003e00001247983 */ /* 0x000f220000300a00 */
[----:B------:R-:W-:-:S03]  /*ade0*/  IMAD.WIDE R14, R0, 0x4, R14 ;  /* 0x00000004000e7825 */ /* 0x000fc600078e020e */
[----:B------:R1:W-:Y:S04]  /*adf0*/  STL.64 [R1+0x30], R34 ;  /* 0x0000302201007387 */ /* 0x0003e80000100a00 */
[----:B------:R1:W-:Y:S04]  /*ae00*/  STL.64 [R1+0x38], R24 ;  /* 0x0000381801007387 */ /* 0x0003e80000100a00 */
[----:B------:R1:W-:Y:S04]  /*ae10*/  LDGSTS.E [R31+0x12800], [R240.64], !P2 ;  /* 0x12800000f01f7fae */ /* 0x0003e8000d121848 */
[----:B------:R-:W-:Y:S04]  /*ae20*/  STL.64 [R1+0xf70], R240 ;  /* 0x000f70f001007387 */ /* 0x000fe80000100a00 */
[----:B------:R1:W-:Y:S04]  /*ae30*/  STL.64 [R1+0x50], R14 ;  /* 0x0000500e01007387 */ /* 0x0003e80000100a00 */
[----:B------:R1:W-:Y:S04]  /*ae40*/  LDGSTS.E [R31+0x12900], [R34.64], !P2 ;  /* 0x12900000221f7fae */ /* 0x0003e8000d121848 */
[----:B------:R1:W-:Y:S04]  /*ae50*/  LDGSTS.E [R31+0x12a00], [R24.64], !P2 ;  /* 0x12a00000181f7fae */ /* 0x0003e8000d121848 */
[----:B------:R1:W-:Y:S04]  /*ae60*/  LDGSTS.E [R31+0x12b00], [R14.64], !P2 ;  /* 0x12b000000e1f7fae */ /* 0x0003e8000d121848 */
[----:B-1----:R-:W4:Y:S04]  /*ae70*/  LDL.LU.64 R34, [R1+0x3d8] ;  /* 0x0003d80001227983 */ /* 0x002f280000300a00 */
[----:B------:R-:W4:Y:S04]  /*ae80*/  LDL.LU.64 R24, [R1+0x3b0] ;  /* 0x0003b00001187983 */ /* 0x000f280000300a00 */
[----:B------:R-:W4:Y:S01]  /*ae90*/  LDL.LU.64 R14, [R1+0x3a8] ;  /* 0x0003a800010e7983 */ /* 0x000f220000300a00 */
[----:B------:R-:W-:-:S04]  /*aea0*/  IADD3 R12, R252, -0x4f, RZ ;  /* 0xffffffb1fc0c7810 */ /* 0x000fc80007ffe0ff */
[----:B------:R-:W-:Y:S02]  /*aeb0*/  ISETP.GE.U32.AND P3, PT, R12, 0x7fffff72, PT ;  /* 0x7fffff720c00780c */ /* 0x000fe40003f66070 */
[----:B------:R-:W-:Y:S01]  /*aec0*/  IADD3 R12, R252, -0x53, RZ ;  /* 0xffffffadfc0c7810 */ /* 0x000fe20007ffe0ff */
[----:B------:R-:W-:-:S03]  /*aed0*/  IMAD.WIDE R38, R0, 0x4, R32 ;  /* 0x0000000400267825 */ /* 0x000fc600078e0220 */
[----:B------:R-:W-:Y:S01]  /*aee0*/  ISETP.GE.U32.AND P6, PT, R12, 0x7fffff6e, PT ;  /* 0x7fffff6e0c00780c */ /* 0x000fe20003fc6070 */
[----:B--2---:R-:W-:-:S04]  /*aef0*/  IMAD.WIDE R32, R0, 0x4, R28 ;  /* 0x0000000400207825 */ /* 0x004fc800078e021c */
[C---:B------:R-:W-:Y:S02]  /*af00*/  IMAD.WIDE R28, R0.reuse, 0x4, R22 ;  /* 0x00000004001c7825 */ /* 0x040fe400078e0216 */
[----:B------:R-:W2:Y:S02]  /*af10*/  LDL.LU.64 R22, [R1+0x3a0] ;  /* 0x0003a00001167983 */ /* 0x000ea40000300a00 */
[C---:B------:R-:W-:Y:S02]  /*af20*/  IMAD.WIDE R20, R0.reuse, 0x4, R20 ;  /* 0x0000000400147825 */ /* 0x040fe400078e0214 */
[----:B------:R1:W-:Y:S04]  /*af30*/  STL.64 [R1+0x140], R38 ;  /* 0x0001402601007387 */ /* 0x0003e80000100a00 */
[----:B------:R1:W-:Y:S04]  /*af40*/  STL.64 [R1+0x148], R32 ;  /* 0x0001482001007387 */ /* 0x0003e80000100a00 */
[----:B------:R1:W-:Y:S04]  /*af50*/  LDGSTS.E [R31+0x13800], [R38.64], !P3 ;  /* 0x13800000261f7fae */ /* 0x0003e8000d921848 */
[----:B------:R-:W-:Y:S04]  /*af60*/  STL.64 [R1+0x150], R28 ;  /* 0x0001501c01007387 */ /* 0x000fe80000100a00 */
[----:B------:R1:W-:Y:S04]  /*af70*/  LDGSTS.E [R31+0x13900], [R32.64], !P3 ;  /* 0x13900000201f7fae */ /* 0x0003e8000d921848 */
[----:B------:R1:W-:Y:S04]  /*af80*/  STL.64 [R1+0x170], R20 ;  /* 0x0001701401007387 */ /* 0x0003e80000100a00 */
[----:B------:R1:W-:Y:S04]  /*af90*/  LDGSTS.E [R31+0x13a00], [R28.64], !P3 ;  /* 0x13a000001c1f7fae */ /* 0x0003e8000d921848 */
[----:B------:R1:W-:Y:S02]  /*afa0*/  LDGSTS.E [R31+0x13b00], [R20.64], !P3 ;  /* 0x13b00000141f7fae */ /* 0x0003e4000d921848 */
[----:B-1----:R-:W-:-:S02]  /*afb0*/  IMAD.WIDE R38, R0, 0x4, R26 ;  /* 0x0000000400267825 */ /* 0x002fc400078e021a */
[----:B------:R-:W2:Y:S04]  /*afc0*/  LDL.LU.64 R32, [R1+0x398] ;  /* 0x0003980001207983 */ /* 0x000ea80000300a00 */
[----:B------:R1:W-:Y:S04]  /*afd0*/  LDGSTS.E [R31+0x14800], [R38.64], !P6 ;  /* 0x14800000261f7fae */ /* 0x0003e8000f121848 */
[----:B------:R-:W2:Y:S04]  /*afe0*/  LDL.LU.64 R20, [R1+0x390] ;  /* 0x0003900001147983 */ /* 0x000ea80000300a00 */
[----:B------:R-:W2:Y:S04]  /*aff0*/  LDL.LU.64 R28, [R1+0x388] ;  /* 0x00038800011c7983 */ /* 0x000ea80000300a00 */
[----:B------:R-:W2:Y:S04]  /*b000*/  LDL.LU.64 R26, [R1+0x380] ;  /* 0x00038000011a7983 */ /* 0x000ea80000300a00 */
[----:B------:R-:W-:Y:S01]  /*b010*/  STL.64 [R1+0x1a8], R38 ;  /* 0x0001a82601007387 */ /* 0x000fe20000100a00 */
[----:B---3--:R-:W-:-:S04]  /*b020*/  IMAD.WIDE R18, R0, 0x4, R18 ;  /* 0x0000000400127825 */ /* 0x008fc800078e0212 */
[C---:B----4-:R-:W-:Y:S01]  /*b030*/  IMAD.WIDE R16, R0.reuse, 0x4, R16 ;  /* 0x0000000400107825 */ /* 0x050fe200078e0210 */
[----:B------:R-:W-:Y:S03]  /*b040*/  STL.64 [R1+0x1c0], R18 ;  /* 0x0001c01201007387 */ /* 0x000fe60000100a00 */
[C---:B------:R-:W-:Y:S01]  /*b050*/  IMAD.WIDE R36, R0.reuse, 0x4, R36 ;  /* 0x0000000400247825 */ /* 0x040fe200078e0224 */
[----:B------:R3:W-:Y:S04]  /*b060*/  STL.64 [R1+0x218], R16 ;  /* 0x0002181001007387 */ /* 0x0007e80000100a00 */
[----:B------:R4:W-:Y:S04]  /*b070*/  LDGSTS.E [R31+0x14900], [R18.64], !P6 ;  /* 0x14900000121f7fae */ /* 0x0009e8000f121848 */
[----:B------:R1:W-:Y:S04]  /*b080*/  STL.64 [R1+0x228], R36 ;  /* 0x0002282401007387 */ /* 0x0003e80000100a00 */
[----:B------:R3:W-:Y:S04]  /*b090*/  LDGSTS.E [R31+0x14a00], [R16.64], !P6 ;  /* 0x14a00000101f7fae */ /* 0x0007e8000f121848 */
[----:B------:R1:W-:Y:S04]  /*b0a0*/  LDGSTS.E [R31+0x14b00], [R36.64], !P6 ;  /* 0x14b00000241f7fae */ /* 0x0003e8000f121848 */
[----:B---3--:R-:W3:Y:S04]  /*b0b0*/  LDL.LU.64 R16, [R1+0x378] ;  /* 0x0003780001107983 */ /* 0x008ee80000300a00 */
[----:B----4-:R-:W4:Y:S01]  /*b0c0*/  LDL.LU.64 R18, [R1+0x370] ;  /* 0x0003700001127983 */ /* 0x010f220000300a00 */
[----:B-1----:R-:W-:-:S04]  /*b0d0*/  IMAD.WIDE R38, R0, 0x4, R34 ;  /* 0x0000000400267825 */ /* 0x002fc800078e0222 */
[----:B------:R-:W-:-:S04]  /*b0e0*/  IMAD.WIDE R34, R0, 0x4, R24 ;  /* 0x0000000400227825 */ /* 0x000fc800078e0218 */
[----:B------:R-:W-:Y:S02]  /*b0f0*/  IMAD.WIDE R24, R0, 0x4, R14 ;  /* 0x0000000400187825 */ /* 0x000fe400078e020e */
[----:B------:R-:W4:Y:S04]  /*b100*/  LDL.LU.64 R14, [R1+0x368] ;  /* 0x00036800010e7983 */ /* 0x000f280000300a00 */
[----:B------:R-:W-:Y:S04]  /*b110*/  STL.64 [R1+0x238], R38 ;  /* 0x0002382601007387 */ /* 0x000fe80000100a00 */
[----:B------:R-:W4:Y:S01]  /*b120*/  LDL.LU.64 R36, [R1+0x358] ;  /* 0x0003580001247983 */ /* 0x000f220000300a00 */
[----:B------:R-:W-:-:S04]  /*b130*/  IADD3 R12, R252, -0x57, RZ ;  /* 0xffffffa9fc0c7810 */ /* 0x000fc80007ffe0ff */
[----:B------:R-:W-:Y:S02]  /*b140*/  ISETP.GE.U32.AND P1, PT, R12, 0x7fffff6a, PT ;  /* 0x7fffff6a0c00780c */ /* 0x000fe40003f26070 */
[----:B------:R-:W-:Y:S01]  /*b150*/  IADD3 R12, R252, -0x5b, RZ ;  /* 0xffffffa5fc0c7810 */ /* 0x000fe20007ffe0ff */
[----:B--2---:R-:W-:Y:S01]  /*b160*/  IMAD.WIDE R22, R0, 0x4, R22 ;  /* 0x0000000400167825 */ /* 0x004fe200078e0216 */
[----:B------:R1:W-:Y:S02]  /*b170*/  STL.64 [R1+0x248], R34 ;  /* 0x0002482201007387 */ /* 0x0003e40000100a00 */
[----:B------:R-:W-:Y:S02]  /*b180*/  ISETP.GE.U32.AND P5, PT, R12, 0x7fffff66, PT ;  /* 0x7fffff660c00780c */ /* 0x000fe40003fa6070 */
[----:B------:R2:W-:Y:S01]  /*b190*/  STL.64 [R1+0x360], R24 ;  /* 0x0003601801007387 */ /* 0x0005e20000100a00 */
[----:B------:R-:W-:-:S03]  /*b1a0*/  IADD3 R12, R252, -0x5f, RZ ;  /* 0xffffffa1fc0c7810 */ /* 0x000fc60007ffe0ff */
[----:B------:R1:W-:Y:S04]  /*b1b0*/  STL.64 [R1+0x3a0], R22 ;  /* 0x0003a01601007387 */ /* 0x0003e80000100a00 */
[----:B------:R1:W-:Y:S04]  /*b1c0*/  LDGSTS.E [R31+0x15800], [R38.64], !P1 ;  /* 0x15800000261f7fae */ /* 0x0003e8000c921848 */
[----:B------:R1:W-:Y:S01]  /*b1d0*/  LDGSTS.E [R31+0x15900], [R34.64], !P1 ;  /* 0x15900000221f7fae */ /* 0x0003e2000c921848 */
[----:B------:R-:W-:-:S03]  /*b1e0*/  ISETP.GE.U32.AND P0, PT, R12, 0x7fffff62, PT ;  /* 0x7fffff620c00780c */ /* 0x000fc60003f06070 */
[----:B------:R2:W-:Y:S04]  /*b1f0*/  LDGSTS.E [R31+0x15a00], [R24.64], !P1 ;  /* 0x15a00000181f7fae */ /* 0x0005e8000c921848 */
[----:B------:R2:W-:Y:S04]  /*b200*/  LDGSTS.E [R31+0x15b00], [R22.64], !P1 ;  /* 0x15b00000161f7fae */ /* 0x0005e8000c921848 */
[----:B-1----:R-:W4:Y:S04]  /*b210*/  LDL.LU.64 R34, [R1+0x350] ;  /* 0x0003500001227983 */ /* 0x002f280000300a00 */
[----:B--2---:R-:W2:Y:S01]  /*b220*/  LDL.LU.64 R24, [R1+0x348] ;  /* 0x0003480001187983 */ /* 0x004ea20000300a00 */
[----:B------:R-:W-:-:S03]  /*b230*/  IMAD.WIDE R38, R0, 0x4, R32 ;  /* 0x0000000400267825 */ /* 0x000fc600078e0220 */
[----:B------:R-:W2:Y:S04]  /*b240*/  LDL.LU.64 R22, [R1+0x340] ;  /* 0x0003400001167983 */ /* 0x000ea80000300a00 */
[----:B------:R-:W2:Y:S01]  /*b250*/  LDL.LU.64 R32, [R1+0x338] ;  /* 0x0003380001207983 */ /* 0x000ea20000300a00 */
[----:B------:R-:W-:-:S03]  /*b260*/  IMAD.WIDE R20, R0, 0x4, R20 ;  /* 0x0000000400147825 */ /* 0x000fc600078e0214 */
[----:B------:R-:W-:Y:S01]  /*b270*/  STL.64 [R1+0x398], R38 ;  /* 0x0003982601007387 */ /* 0x000fe20000100a00 */
[----:B------:R-:W-:-:S03]  /*b280*/  IMAD.WIDE R28, R0, 0x4, R28 ;  /* 0x00000004001c7825 */ /* 0x000fc600078e021c */
[----:B------:R1:W-:Y:S01]  /*b290*/  STL.64 [R1+0x390], R20 ;  /* 0x0003901401007387 */ /* 0x0003e20000100a00 */
[----:B------:R-:W-:-:S03]  /*b2a0*/  IMAD.WIDE R26, R0, 0x4, R26 ;  /* 0x00000004001a7825 */ /* 0x000fc600078e021a */
[----:B------:R1:W-:Y:S04]  /*b2b0*/  STL.64 [R1+0x388], R28 ;  /* 0x0003881c01007387 */ /* 0x0003e80000100a00 */
[----:B------:R3:W-:Y:S04]  /*b2c0*/  LDGSTS.E [R31+0x16800], [R38.64], !P5 ;  /* 0x16800000261f7fae */ /* 0x0007e8000e921848 */
[----:B------:R1:W-:Y:S04]  /*b2d0*/  LDGSTS.E [R31+0x16900], [R20.64], !P5 ;  /* 0x16900000141f7fae */ /* 0x0003e8000e921848 */
[----:B------:R3:W-:Y:S04]  /*b2e0*/  STL.64 [R1+0x380], R26 ;  /* 0x0003801a01007387 */ /* 0x0007e80000100a00 */
[----:B------:R3:W-:Y:S04]  /*b2f0*/  LDGSTS.E [R31+0x16a00], [R28.64], !P5 ;  /* 0x16a000001c1f7fae */ /* 0x0007e8000e921848 */
[----:B-1----:R-:W2:Y:S04]  /*b300*/  LDL.LU.64 R20, [R1+0x330] ;  /* 0x0003300001147983 */ /* 0x002ea80000300a00 */
[----:B------:R1:W-:Y:S01]  /*b310*/  LDGSTS.E [R31+0x16b00], [R26.64], !P5 ;  /* 0x16b000001a1f7fae */ /* 0x0003e2000e921848 */
[----:B---3--:R-:W-:-:S03]  /*b320*/  IMAD.WIDE R38, R0, 0x4, R16 ;  /* 0x0000000400267825 */ /* 0x008fc600078e0210 */
[----:B------:R-:W3:Y:S01]  /*b330*/  LDL.LU.64 R16, [R1+0x328] ;  /* 0x0003280001107983 */ /* 0x000ee20000300a00 */
[----:B----4-:R-:W-:-:S03]  /*b340*/  IMAD.WIDE R18, R0, 0x4, R18 ;  /* 0x0000000400127825 */ /* 0x010fc600078e0212 */
[----:B------:R-:W4:Y:S04]  /*b350*/  LDL.LU.64 R28, [R1+0x320] ;  /* 0x00032000011c7983 */ /* 0x000f280000300a00 */
[----:B------:R-:W-:Y:S04]  /*b360*/  STL.64 [R1+0x378], R38 ;  /* 0x0003782601007387 */ /* 0x000fe80000100a00 */
[----:B-1----:R-:W4:Y:S01]  /*b370*/  LDL.LU.64 R26, [R1+0x318] ;  /* 0x00031800011a7983 */ /* 0x002f220000300a00 */
[----:B------:R-:W-:-:S03]  /*b380*/  IMAD.WIDE R14, R0, 0x4, R14 ;  /* 0x00000004000e7825 */ /* 0x000fc600078e020e */
[----:B------:R-:W-:Y:S04]  /*b390*/  STL.64 [R1+0x370], R18 ;  /* 0x0003701201007387 */ /* 0x000fe80000100a00 */
[----:B------:R1:W-:Y:S01]  /*b3a0*/  LDGSTS.E [R31+0x17800], [R38.64], !P0 ;  /* 0x17800000261f7fae */ /* 0x0003e2000c121848 */
[----:B------:R-:W-:-:S03]  /*b3b0*/  IMAD.WIDE R36, R0, 0x4, R36 ;  /* 0x0000000400247825 */ /* 0x000fc600078e0224 */
[----:B------:R1:W-:Y:S04]  /*b3c0*/  STL.64 [R1+0x368], R14 ;  /* 0x0003680e01007387 */ /* 0x0003e80000100a00 */
[----:B------:R1:W-:Y:S04]  /*b3d0*/  LDGSTS.E [R31+0x17900], [R18.64], !P0 ;  /* 0x17900000121f7fae */ /* 0x0003e8000c121848 */
[----:B------:R2:W-:Y:S04]  /*b3e0*/  STL.64 [R1+0x358], R36 ;  /* 0x0003582401007387 */ /* 0x0005e80000100a00 */
[----:B------:R1:W-:Y:S01]  /*b3f0*/  LDGSTS.E [R31+0x17a00], [R14.64], !P0 ;  /* 0x17a000000e1f7fae */ /* 0x0003e2000c121848 */
[----:B------:R-:W-:-:S03]  /*b400*/  IADD3 R12, R252, -0x63, RZ ;  /* 0xffffff9dfc0c7810 */ /* 0x000fc60007ffe0ff */
[----:B------:R2:W-:Y:S04]  /*b410*/  LDGSTS.E [R31+0x17b00], [R36.64], !P0 ;  /* 0x17b00000241f7fae */ /* 0x0005e8000c121848 */
[----:B-1----:R-:W4:Y:S04]  /*b420*/  LDL.LU.64 R14, [R1+0x310] ;  /* 0x00031000010e7983 */ /* 0x002f280000300a00 */
[----:B------:R-:W4:Y:S01]  /*b430*/  LDL.LU.64 R18, [R1+0x308] ;  /* 0x0003080001127983 */ /* 0x000f220000300a00 */
[----:B------:R-:W-:Y:S02]  /*b440*/  ISETP.GE.U32.AND P4, PT, R12, 0x7fffff5e, PT ;  /* 0x7fffff5e0c00780c */ /* 0x000fe40003f86070 */
[----:B------:R-:W-:Y:S01]  /*b450*/  IADD3 R12, R252, -0x67, RZ ;  /* 0xffffff99fc0c7810 */ /* 0x000fe20007ffe0ff */
[----:B------:R-:W-:-:S03]  /*b460*/  IMAD.WIDE R38, R0, 0x4, R34 ;  /* 0x0000000400267825 */ /* 0x000fc600078e0222 */
[----:B------:R-:W-:Y:S01]  /*b470*/  ISETP.GE.U32.AND P2, PT, R12, 0x7fffff5a, PT ;  /* 0x7fffff5a0c00780c */ /* 0x000fe20003f46070 */
[C---:B--2---:R-:W-:Y:S02]  /*b480*/  IMAD.WIDE R36, R0.reuse, 0x4, R24 ;  /* 0x0000000400247825 */ /* 0x044fe400078e0218 */
[----:B------:R-:W2:Y:S02]  /*b490*/  LDL.LU.64 R24, [R1+0x300] ;  /* 0x0003000001187983 */ /* 0x000ea40000300a00 */
[C---:B------:R-:W-:Y:S02]  /*b4a0*/  IMAD.WIDE R34, R0.reuse, 0x4, R22 ;  /* 0x0000000400227825 */ /* 0x040fe400078e0216 */
[----:B------:R1:W-:Y:S02]  /*b4b0*/  STL.64 [R1+0x350], R38 ;  /* 0x0003502601007387 */ /* 0x0003e40000100a00 */
[C---:B------:R-:W-:Y:S02]  /*b4c0*/  IMAD.WIDE R32, R0.reuse, 0x4, R32 ;  /* 0x0000000400207825 */ /* 0x040fe400078e0220 */
[----:B------:R-:W2:Y:S04]  /*b4d0*/  LDL.LU.64 R22, [R1+0x2f8] ;  /* 0x0002f80001167983 */ /* 0x000ea80000300a00 */
[----:B------:R1:W-:Y:S04]  /*b4e0*/  LDGSTS.E [R31+0x18800], [R38.64], !P4 ;  /* 0x18800000261f7fae */ /* 0x0003e8000e121848 */
[----:B------:R1:W-:Y:S04]  /*b4f0*/  STL.64 [R1+0x348], R36 ;  /* 0x0003482401007387 */ /* 0x0003e80000100a00 */
[----:B------:R1:W-:Y:S04]  /*b500*/  LDGSTS.E [R31+0x18900], [R36.64], !P4 ;  /* 0x18900000241f7fae */ /* 0x0003e8000e121848 */
[----:B------:R-:W-:Y:S04]  /*b510*/  STL.64 [R1+0x340], R34 ;  /* 0x0003402201007387 */ /* 0x000fe80000100a00 */
[----:B------:R1:W-:Y:S04]  /*b520*/  LDGSTS.E [R31+0x18a00], [R34.64], !P4 ;  /* 0x18a00000221f7fae */ /* 0x0003e8000e121848 */
[----:B------:R1:W-:Y:S04]  /*b530*/  STL.64 [R1+0x338], R32 ;  /* 0x0003382001007387 */ /* 0x0003e80000100a00 */
[----:B------:R1:W-:Y:S04]  /*b540*/  LDGSTS.E [R31+0x18b00], [R32.64], !P4 ;  /* 0x18b00000201f7fae */ /* 0x0003e8000e121848 */
[----:B-1----:R-:W2:Y:S04]  /*b550*/  LDL.LU.64 R38, [R1+0x2f0] ;  /* 0x0002f00001267983 */ /* 0x002ea80000300a00 */
[----:B------:R-:W2:Y:S01]  /*b560*/  LDL.LU.64 R36, [R1+0x2e8] ;  /* 0x0002e80001247983 */ /* 0x000ea20000300a00 */
[----:B------:R-:W-:-:S03]  /*b570*/  IMAD.WIDE R32, R0, 0x4, R20 ;  /* 0x0000000400207825 */ /* 0x000fc600078e0214 */
[----:B------:R-:W2:Y:S04]  /*b580*/  LDL.LU.64 R34, [R1+0x2e0] ;  /* 0x0002e00001227983 */ /* 0x000ea80000300a00 */
[----:B------:R-:W-:Y:S04]  /*b590*/  STL.64 [R1+0x330], R32 ;  /* 0x0003302001007387 */ /* 0x000fe80000100a00 */
[----:B------:R-:W2:Y:S04]  /*b5a0*/  LDL.LU.64 R20, [R1+0x2d8] ;  /* 0x0002d80001147983 */ /* 0x000ea80000300a00 */
[----:B------:R1:W-:Y:S01]  /*b5b0*/  LDGSTS.E [R31+0x19800], [R32.64], !P2 ;  /* 0x19800000201f7fae */ /* 0x0003e2000d121848 */
[----:B---3--:R-:W-:-:S04]  /*b5c0*/  IMAD.WIDE R16, R0, 0x4, R16 ;  /* 0x0000000400107825 */ /* 0x008fc800078e0210 */
[C---:B----4-:R-:W-:Y:S01]  /*b5d0*/  IMAD.WIDE R28, R0.reuse, 0x4, R28 ;  /* 0x00000004001c7825 */ /* 0x050fe200078e021c */
[----:B------:R3:W-:Y:S04]  /*b5e0*/  STL.64 [R1+0x328], R16 ;  /* 0x0003281001007387 */ /* 0x0007e80000100a00 */
[----:B------:R3:W-:Y:S01]  /*b5f0*/  LDGSTS.E [R31+0x19900], [R16.64], !P2 ;  /* 0x19900000101f7fae */ /* 0x0007e2000d121848 */
[----:B------:R-:W-:-:S03]  /*b600*/  IMAD.WIDE R26, R0, 0x4, R26 ;  /* 0x00000004001a7825 */ /* 0x000fc600078e021a */
[----:B------:R4:W-:Y:S04]  /*b610*/  STL.64 [R1+0x320], R28 ;  /* 0x0003201c01007387 */ /* 0x0009e80000100a00 */
[----:B------:R4:W-:Y:S04]  /*b620*/  LDGSTS.E [R31+0x19a00], [R28.64], !P2 ;  /* 0x19a000001c1f7fae */ /* 0x0009e8000d121848 */
[----:B------:R1:W-:Y:S04]  /*b630*/  STL.64 [R1+0x318], R26 ;  /* 0x0003181a01007387 */ /* 0x0003e80000100a00 */
[----:B---3--:R-:W3:Y:S04]  /*b640*/  LDL.LU.64 R16, [R1+0x2d0] ;  /* 0x0002d00001107983 */ /* 0x008ee80000300a00 */
[----:B------:R1:W-:Y:S01]  /*b650*/  LDGSTS.E [R31+0x19b00], [R26.64], !P2 ;  /* 0x19b000001a1f7fae */ /* 0x0003e2000d121848 */
[----:B----4-:R-:W-:-:S03]  /*b660*/  IMAD.WIDE R28, R0, 0x4, R14 ;  /* 0x00000004001c7825 */ /* 0x010fc600078e020e */
[----:B------:R-:W4:Y:S01]  /*b670*/  LDL.LU.64 R14, [R1+0x2c8] ;  /* 0x0002c800010e7983 */ /* 0x000f220000300a00 */
[----:B-1----:R-:W-:-:S03]  /*b680*/  IMAD.WIDE R26, R0, 0x4, R18 ;  /* 0x00000004001a7825 */ /* 0x002fc600078e0212 */
[----:B------:R-:W4:Y:S04]  /*b690*/  LDL.LU.64 R32, [R1+0x2c0] ;  /* 0x0002c00001207983 */ /* 0x000f280000300a00 */
[----:B------:R1:W-:Y:S04]  /*b6a0*/  STL.64 [R1+0x310], R28 ;  /* 0x0003101c01007387 */ /* 0x0003e80000100a00 */
[----:B------:R-:W4:Y:S01]  /*b6b0*/  LDL.LU.64 R18, [R1+0x2b8] ;  /* 0x0002b80001127983 */ /* 0x000f220000300a00 */
[----:B------:R-:W-:-:S04]  /*b6c0*/  IADD3 R12, R252, -0x6b, RZ ;  /* 0xffffff95fc0c7810 */ /* 0x000fc80007ffe0ff */
[----:B------:R-:W-:Y:S02]  /*b6d0*/  ISETP.GE.U32.AND P3, PT, R12, 0x7fffff56, PT ;  /* 0x7fffff560c00780c */ /* 0x000fe40003f66070 */
[----:B------:R-:W-:Y:S01]  /*b6e0*/  IADD3 R12, R252, -0x6f, RZ ;  /* 0xffffff91fc0c7810 */ /* 0x000fe20007ffe0ff */
[----:B--2---:R-:W-:-:S03]  /*b6f0*/  IMAD.WIDE R24, R0, 0x4, R24 ;  /* 0x0000000400187825 */ /* 0x004fc600078e0218 */
[----:B------:R-:W-:Y:S01]  /*b700*/  ISETP.GE.U32.AND P6, PT, R12, 0x7fffff52, PT ;  /* 0x7fffff520c00780c */ /* 0x000fe20003fc6070 */
[----:B------:R-:W-:Y:S01]  /*b710*/  IMAD.WIDE R22, R0, 0x4, R22 ;  /* 0x0000000400167825 */ /* 0x000fe200078e0216 */
[----:B------:R2:W-:Y:S01]  /*b720*/  STL.64 [R1+0x308], R26 ;  /* 0x0003081a01007387 */ /* 0x0005e20000100a00 */
[----:B------:R-:W-:-:S03]  /*b730*/  IADD3 R12, R252, -0x73, RZ ;  /* 0xffffff8dfc0c7810 */ /* 0x000fc60007ffe0ff */
[----:B------:R1:W-:Y:S01]  /*b740*/  STL.64 [R1+0x300], R24 ;  /* 0x0003001801007387 */ /* 0x0003e20000100a00 */
[----:B------:R-:W-:-:S03]  /*b750*/  ISETP.GE.U32.AND P1, PT, R12, 0x7fffff4e, PT ;  /* 0x7fffff4e0c00780c */ /* 0x000fc60003f26070 */
[----:B------:R1:W-:Y:S04]  /*b760*/  LDGSTS.E [R31+0x1a800], [R28.64], !P3 ;  /* 0x1a8000001c1f7fae */ /* 0x0003e8000d921848 */
[----:B------:R2:W-:Y:S04]  /*b770*/  STL.64 [R1+0x2f8], R22 ;  /* 0x0002f81601007387 */ /* 0x0005e80000100a00 */
[----:B------:R2:W-:Y:S04]  /*b780*/  LDGSTS.E [R31+0x1a900], [R26.64], !P3 ;  /* 0x1a9000001a1f7fae */ /* 0x0005e8000d921848 */
[----:B-1----:R-:W4:Y:S04]  /*b790*/  LDL.LU.64 R28, [R1+0x2b0] ;  /* 0x0002b000011c7983 */ /* 0x002f280000300a00 */
[----:B------:R1:W-:Y:S04]  /*b7a0*/  LDGSTS.E [R31+0x1aa00], [R24.64], !P3 ;  /* 0x1aa00000181f7fae */ /* 0x0003e8000d921848 */
[----:B--2---:R-:W2:Y:S01]  /*b7b0*/  LDL.LU.64 R26, [R1+0x2a8] ;  /* 0x0002a800011a7983 */ /* 0x004ea20000300a00 */
[----:B------:R-:W-:-:S03]  /*b7c0*/  IMAD.WIDE R38, R0, 0x4, R38 ;  /* 0x0000000400267825 */ /* 0x000fc600078e0226 */
[----:B------:R1:W-:Y:S01]  /*b7d0*/  LDGSTS.E [R31+0x1ab00], [R22.64], !P3 ;  /* 0x1ab00000161f7fae */ /* 0x0003e2000d921848 */
[----:B------:R-:W-:-:S03]  /*b7e0*/  IMAD.WIDE R36, R0, 0x4, R36 ;  /* 0x0000000400247825 */ /* 0x000fc600078e0224 */
[----:B-1----:R-:W2:Y:S01]  /*b7f0*/  LDL.LU.64 R24, [R1+0x2a0] ;  /* 0x0002a00001187983 */ /* 0x002ea20000300a00 */
[----:B------:R-:W-:-:S03]  /*b800*/  IMAD.WIDE R34, R0, 0x4, R34 ;  /* 0x0000000400227825 */ /* 0x000fc600078e0222 */
[----:B------:R1:W-:Y:S04]  /*b810*/  LDGSTS.E [R31+0x1b800], [R38.64], !P6 ;  /* 0x1b800000261f7fae */ /* 0x0003e8000f121848 */
[----:B------:R-:W2:Y:S01]  /*b820*/  LDL.LU.64 R22, [R1+0x298] ;  /* 0x0002980001167983 */ /* 0x000ea20000300a00 */
[----:B------:R-:W-:-:S03]  /*b830*/  IMAD.WIDE R20, R0, 0x4, R20 ;  /* 0x0000000400147825 */ /* 0x000fc600078e0214 */
[----:B------:R1:W-:Y:S04]  /*b840*/  STL.64 [R1+0x820], R38 ;  /* 0x0008202601007387 */ /* 0x0003e80000100a00 */
[----:B------:R1:W-:Y:S04]  /*b850*/  STL.64 [R1+0x828], R36 ;  /* 0x0008282401007387 */ /* 0x0003e80000100a00 */
[----:B------:R1:W-:Y:S04]  /*b860*/  STL.64 [R1+0x830], R34 ;  /* 0x0008302201007387 */ /* 0x0003e80000100a00 */
[----:B------:R3:W-:Y:S04]  /*b870*/  STL.64 [R1+0x838], R20 ;  /* 0x0008381401007387 */ /* 0x0007e80000100a00 */
[----:B------:R1:W-:Y:S04]  /*b880*/  LDGSTS.E [R31+0x1b900], [R36.64], !P6 ;  /* 0x1b900000241f7fae */ /* 0x0003e8000f121848 */
[----:B-1----:R-:W2:Y:S04]  /*b890*/  LDL.LU.64 R38, [R1+0x290] ;  /* 0x0002900001267983 */ /* 0x002ea80000300a00 */
[----:B------:R1:W-:Y:S04]  /*b8a0*/  LDGSTS.E [R31+0x1ba00], [R34.64], !P6 ;  /* 0x1ba00000221f7fae */ /* 0x0003e8000f121848 */
[----:B------:R-:W2:Y:S04]  /*b8b0*/  LDL.LU.64 R36, [R1+0x288] ;  /* 0x0002880001247983 */ /* 0x000ea80000300a00 */
[----:B------:R3:W-:Y:S04]  /*b8c0*/  LDGSTS.E [R31+0x1bb00], [R20.64], !P6 ;  /* 0x1bb00000141f7fae */ /* 0x0007e8000f121848 */
[----:B-1----:R-:W2:Y:S01]  /*b8d0*/  LDL.LU.64 R34, [R1+0x280] ;  /* 0x0002800001227983 */ /* 0x002ea20000300a00 */
[----:B---3--:R-:W-:-:S05]  /*b8e0*/  IMAD.WIDE R16, R0, 0x4, R16 ;  /* 0x0000000400107825 */ /* 0x008fca00078e0210 */
[----:B------:R1:W-:Y:S04]  /*b8f0*/  STL.64 [R1+0x8a0], R16 ;  /* 0x0008a01001007387 */ /* 0x0003e80000100a00 */
[----:B------:R-:W3:Y:S04]  /*b900*/  LDL.LU.64 R20, [R1+0x278] ;  /* 0x0002780001147983 */ /* 0x000ee80000300a00 */
[----:B------:R1:W-:Y:S01]  /*b910*/  LDGSTS.E [R31+0x1c800], [R16.64], !P1 ;  /* 0x1c800000101f7fae */ /* 0x0003e2000c921848 */
[----:B----4-:R-:W-:-:S04]  /*b920*/  IMAD.WIDE R14, R0, 0x4, R14 ;  /* 0x00000004000e7825 */ /* 0x010fc800078e020e */
[C---:B------:R-:W-:Y:S01]  /*b930*/  IMAD.WIDE R40, R0.reuse, 0x4, R32 ;  /* 0x0000000400287825 */ /* 0x040fe200078e0220 */
[----:B------:R4:W-:Y:S04]  /*b940*/  STL.64 [R1+0x8a8], R14 ;  /* 0x0008a80e01007387 */ /* 0x0009e80000100a00 */
[----:B------:R4:W-:Y:S01]  /*b950*/  LDGSTS.E [R31+0x1c900], [R14.64], !P1 ;  /* 0x1c9000000e1f7fae */ /* 0x0009e2000c921848 */
[----:B------:R-:W-:-:S03]  /*b960*/  IMAD.WIDE R32, R0, 0x4, R18 ;  /* 0x0000000400207825 */ /* 0x000fc600078e0212 */
[----:B------:R-:W-:Y:S04]  /*b970*/  STL.64 [R1+0x8b0], R40 ;  /* 0x0008b02801007387 */ /* 0x000fe80000100a00 */
[----:B------:R2:W-:Y:S04]  /*b980*/  STL.64 [R1+0x8b8], R32 ;  /* 0x0008b82001007387 */ /* 0x0005e80000100a00 */
[----:B-1----:R-:W3:Y:S04]  /*b990*/  LDL.LU.64 R16, [R1+0x270] ;  /* 0x0002700001107983 */ /* 0x002ee80000300a00 */
[----:B----4-:R-:W4:Y:S04]  /*b9a0*/  LDL.LU.64 R14, [R1+0x268] ;  /* 0x00026800010e7983 */ /* 0x010f280000300a00 */
[----:B------:R-:W4:Y:S01]  /*b9b0*/  LDL.LU.64 R18, [R1+0x260] ;  /* 0x0002600001127983 */ /* 0x000f220000300a00 */
[----:B------:R-:W-:-:S03]  /*b9c0*/  IADD3 R12, R252, -0x77, RZ ;  /* 0xffffff89fc0c7810 */ /* 0x000fc60007ffe0ff */
[----:B------:R1:W-:Y:S01]  /*b9d0*/  LDGSTS.E [R31+0x1ca00], [R40.64], !P1 ;  /* 0x1ca00000281f7fae */ /* 0x0003e2000c921848 */
[----:B------:R-:W-:Y:S02]  /*b9e0*/  ISETP.GE.U32.AND P5, PT, R12, 0x7fffff4a, PT ;  /* 0x7fffff4a0c00780c */ /* 0x000fe40003fa6070 */
[----:B------:R-:W-:Y:S01]  /*b9f0*/  IADD3 R12, R252, -0x7b, RZ ;  /* 0xffffff85fc0c7810 */ /* 0x000fe20007ffe0ff */
[----:B------:R1:W-:Y:S03]  /*ba00*/  LDGSTS.E [R31+0x1cb00], [R32.64], !P1 ;  /* 0x1cb00000201f7fae */ /* 0x0003e6000c921848 */
[----:B------:R-:W-:Y:S01]  /*ba10*/  ISETP.GE.U32.AND P0, PT, R12, 0x7fffff46, PT ;  /* 0x7fffff460c00780c */ /* 0x000fe20003f06070 */
[----:B------:R-:W-:-:S05]  /*ba20*/  IMAD.WIDE R28, R0, 0x4, R28 ;  /* 0x00000004001c7825 */ /* 0x000fca00078e021c */
[----:B------:R2:W-:Y:S02]  /*ba30*/  STL.64 [R1+0x920], R28 ;  /* 0x0009201c01007387 */ /* 0x0005e40000100a00 */
[C---:B--2---:R-:W-:Y:S02]  /*ba40*/  IMAD.WIDE R26, R0.reuse, 0x4, R26 ;  /* 0x00000004001a7825 */ /* 0x044fe400078e021a */
[----:B-1----:R-:W2:Y:S02]  /*ba50*/  LDL.LU.64 R32, [R1+0x258] ;  /* 0x0002580001207983 */ /* 0x002ea40000300a00 */
[C---:B------:R-:W-:Y:S02]  /*ba60*/  IMAD.WIDE R24, R0.reuse, 0x4, R24 ;  /* 0x0000000400187825 */ /* 0x040fe400078e0218 */
[----:B------:R1:W-:Y:S04]  /*ba70*/  STL.64 [R1+0x928], R26 ;  /* 0x0009281a01007387 */ /* 0x0003e80000100a00 */
[----:B------:R1:W-:Y:S01]  /*ba80*/  STL.64 [R1+0x930], R24 ;  /* 0x0009301801007387 */ /* 0x0003e20000100a00 */
[----:B------:R-:W-:-:S03]  /*ba90*/  IMAD.WIDE R22, R0, 0x4, R22 ;  /* 0x0000000400167825 */ /* 0x000fc600078e0216 */
[----:B------:R1:W-:Y:S04]  /*baa0*/  LDGSTS.E [R31+0x1d800], [R28.64], !P5 ;  /* 0x1d8000001c1f7fae */ /* 0x0003e8000e921848 */
[----:B------:R1:W-:Y:S04]  /*bab0*/  STL.64 [R1+0x938], R22 ;  /* 0x0009381601007387 */ /* 0x0003e80000100a00 */
[----:B------:R1:W-:Y:S04]  /*bac0*/  LDGSTS.E [R31+0x1d900], [R26.64], !P5 ;  /* 0x1d9000001a1f7fae */ /* 0x0003e8000e921848 */
[----:B-1----:R-:W2:Y:S04]  /*bad0*/  LDL.LU.64 R28, [R1+0x438] ;  /* 0x00043800011c7983 */ /* 0x002ea80000300a00 */
[----:B------:R1:W-:Y:S04]  /*bae0*/  LDGSTS.E [R31+0x1da00], [R24.64], !P5 ;  /* 0x1da00000181f7fae */ /* 0x0003e8000e921848 */
[----:B------:R-:W2:Y:S01]  /*baf0*/  LDL.LU.64 R26, [R1+0x440] ;  /* 0x00044000011a7983 */ /* 0x000ea20000300a00 */
[----:B------:R-:W-:-:S03]  /*bb00*/  IMAD.WIDE R38, R0, 0x4, R38 ;  /* 0x0000000400267825 */ /* 0x000fc600078e0226 */
[----:B------:R1:W-:Y:S04]  /*bb10*/  LDGSTS.E [R31+0x1db00], [R22.64], !P5 ;  /* 0x1db00000161f7fae */ /* 0x0003e8000e921848 */
[----:B-1----:R-:W2:Y:S01]  /*bb20*/  LDL.LU.64 R24, [R1+0x448] ;  /* 0x0004480001187983 */ /* 0x002ea20000300a00 */
[----:B------:R-:W-:-:S03]  /*bb30*/  IMAD.WIDE R36, R0, 0x4, R36 ;  /* 0x0000000400247825 */ /* 0x000fc600078e0224 */
[----:B------:R1:W-:Y:S04]  /*bb40*/  LDGSTS.E [R31+0x1e800], [R38.64], !P0 ;  /* 0x1e800000261f7fae */ /* 0x0003e8000c121848 */
[----:B------:R-:W2:Y:S01]  /*bb50*/  LDL.LU.64 R22, [R1+0x450] ;  /* 0x0004500001167983 */ /* 0x000ea20000300a00 */
[----:B------:R-:W-:-:S03]  /*bb60*/  IMAD.WIDE R34, R0, 0x4, R34 ;  /* 0x0000000400227825 */ /* 0x000fc600078e0222 */
[----:B------:R-:W-:Y:S04]  /*bb70*/  STL.64 [R1+0x9a0], R38 ;  /* 0x0009a02601007387 */ /* 0x000fe80000100a00 */
[----:B------:R-:W-:Y:S04]  /*bb80*/  STL.64 [R1+0x9a8], R36 ;  /* 0x0009a82401007387 */ /* 0x000fe80000100a00 */
[----:B------:R4:W-:Y:S04]  /*bb90*/  LDGSTS.E [R31+0x1e900], [R36.64], !P0 ;  /* 0x1e900000241f7fae */ /* 0x0009e8000c121848 */
[----:B------:R-:W-:Y:S04]  /*bba0*/  STL.64 [R1+0x9b0], R34 ;  /* 0x0009b02201007387 */ /* 0x000fe80000100a00 */
[----:B------:R1:W-:Y:S01]  /*bbb0*/  LDGSTS.E [R31+0x1ea00], [R34.64], !P0 ;  /* 0x1ea00000221f7fae */ /* 0x0003e2000c121848 */
[----:B---3--:R-:W-:-:S05]  /*bbc0*/  IMAD.WIDE R20, R0, 0x4, R20 ;  /* 0x0000000400147825 */ /* 0x008fca00078e0214 */
[----:B------:R3:W-:Y:S04]  /*bbd0*/  STL.64 [R1+0x9b8], R20 ;  /* 0x0009b81401007387 */ /* 0x0007e80000100a00 */
[----:B------:R3:W-:Y:S04]  /*bbe0*/  LDGSTS.E [R31+0x1eb00], [R20.64], !P0 ;  /* 0x1eb00000141f7fae */ /* 0x0007e8000c121848 */
[----:B---3--:R-:W3:Y:S01]  /*bbf0*/  LDL.LU.64 R20, [R1+0x458] ;  /* 0x0004580001147983 */ /* 0x008ee20000300a00 */
[----:B-1----:R-:W-:-:S04]  /*bc00*/  IMAD.WIDE R38, R0, 0x4, R16 ;  /* 0x0000000400267825 */ /* 0x002fc800078e0210 */
[C---:B----4-:R-:W-:Y:S01]  /*bc10*/  IMAD.WIDE R36, R0.reuse, 0x4, R14 ;  /* 0x0000000400247825 */ /* 0x050fe200078e020e */
[----:B------:R1:W-:Y:S03]  /*bc20*/  STL.64 [R1+0xa20], R38 ;  /* 0x000a202601007387 */ /* 0x0003e60000100a00 */
[C---:B------:R-:W-:Y:S01]  /*bc30*/  IMAD.WIDE R34, R0.reuse, 0x4, R18 ;  /* 0x0000000400227825 */ /* 0x040fe200078e0212 */
[----:B------:R-:W4:Y:S04]  /*bc40*/  LDL.LU.64 R16, [R1+0x460] ;  /* 0x0004600001107983 */ /* 0x000f280000300a00 */
[----:B------:R1:W-:Y:S04]  /*bc50*/  STL.64 [R1+0xa28], R36 ;  /* 0x000a282401007387 */ /* 0x0003e80000100a00 */
[----:B------:R-:W4:Y:S04]  /*bc60*/  LDL.LU.64 R14, [R1+0x468] ;  /* 0x00046800010e7983 */ /* 0x000f280000300a00 */
[----:B------:R1:W-:Y:S04]  /*bc70*/  STL.64 [R1+0xa30], R34 ;  /* 0x000a302201007387 */ /* 0x0003e80000100a00 */
[----:B------:R-:W4:Y:S01]  /*bc80*/  LDL.LU.64 R18, [R1+0x470] ;  /* 0x0004700001127983 */ /* 0x000f220000300a00 */
[----:B--2---:R-:W-:-:S05]  /*bc90*/  IMAD.WIDE R32, R0, 0x4, R32 ;  /* 0x0000000400207825 */ /* 0x004fca00078e0220 */
[----:B------:R2:W-:Y:S01]  /*bca0*/  STL.64 [R1+0xa38], R32 ;  /* 0x000a382001007387 */ /* 0x0005e20000100a00 */
[----:B------:R-:W-:-:S03]  /*bcb0*/  IMAD.WIDE R66, R0, 0x4, R28 ;  /* 0x0000000400427825 */ /* 0x000fc600078e021c */
[----:B------:R-:W2:Y:S01]  /*bcc0*/  LDL.LU.64 R28, [R1+0x478] ;  /* 0x00047800011c7983 */ /* 0x000ea20000300a00 */
[----:B------:R-:W-:-:S03]  /*bcd0*/  IMAD.WIDE R64, R0, 0x4, R26 ;  /* 0x0000000400407825 */ /* 0x000fc600078e021a */
[----:B------:R-:W2:Y:S01]  /*bce0*/  LDL.LU.64 R26, [R1+0x480] ;  /* 0x00048000011a7983 */ /* 0x000ea20000300a00 */
[----:B------:R-:W-:-:S03]  /*bcf0*/  IMAD.WIDE R62, R0, 0x4, R24 ;  /* 0x00000004003e7825 */ /* 0x000fc600078e0218 */
[----:B------:R-:W1:Y:S01]  /*bd00*/  LDL.LU.64 R24, [R1+0x488] ;  /* 0x0004880001187983 */ /* 0x000e620000300a00 */
[----:B------:R-:W-:-:S03]  /*bd10*/  IMAD.WIDE R60, R0, 0x4, R22 ;  /* 0x00000004003c7825 */ /* 0x000fc600078e0216 */
[----:B------:R-:W2:Y:S04]  /*bd20*/  LDL.LU.64 R22, [R1+0x490] ;  /* 0x0004900001167983 */ /* 0x000ea80000300a00 */
[----:B------:R-:W-:Y:S04]  /*bd30*/  STL.64 [R1+0xf78], R66 ;  /* 0x000f784201007387 */ /* 0x000fe80000100a00 */
[----:B------:R-:W-:Y:S04]  /*bd40*/  STL.64 [R1+0xf80], R64 ;  /* 0x000f804001007387 */ /* 0x000fe80000100a00 */
[----:B------:R-:W-:Y:S04]  /*bd50*/  STL.64 [R1+0xf88], R62 ;  /* 0x000f883e01007387 */ /* 0x000fe80000100a00 */
[----:B------:R-:W-:Y:S01]  /*bd60*/  STL.64 [R1+0xf90], R60 ;  /* 0x000f903c01007387 */ /* 0x000fe20000100a00 */
[----:B---3--:R-:W-:-:S03]  /*bd70*/  IMAD.WIDE R50, R0, 0x4, R20 ;  /* 0x0000000400327825 */ /* 0x008fc600078e0214 */
[----:B------:R-:W3:Y:S01]  /*bd80*/  LDL.LU.64 R20, [R1+0x498] ;  /* 0x0004980001147983 */ /* 0x000ee20000300a00 */
[----:B----4-:R-:W-:-:S03]  /*bd90*/  IMAD.WIDE R48, R0, 0x4, R16 ;  /* 0x0000000400307825 */ /* 0x010fc600078e0210 */
[----:B------:R-:W4:Y:S01]  /*bda0*/  LDL.LU.64 R16, [R1+0x4a0] ;  /* 0x0004a00001107983 */ /* 0x000f220000300a00 */
[----:B------:R-:W-:-:S03]  /*bdb0*/  IMAD.WIDE R46, R0, 0x4, R14 ;  /* 0x00000004002e7825 */ /* 0x000fc600078e020e */
[----:B------:R-:W4:Y:S01]  /*bdc0*/  LDL.LU.64 R14, [R1+0x4a8] ;  /* 0x0004a800010e7983 */ /* 0x000f220000300a00 */
[----:B------:R-:W-:-:S03]  /*bdd0*/  IMAD.WIDE R44, R0, 0x4, R18 ;  /* 0x00000004002c7825 */ /* 0x000fc600078e0212 */
[----:B------:R-:W4:Y:S01]  /*bde0*/  LDL.LU.64 R18, [R1+0x4b0] ;  /* 0x0004b00001127983 */ /* 0x000f220000300a00 */
[----:B------:R-:W-:-:S04]  /*bdf0*/  IADD3 R12, R252, -0x7f, RZ ;  /* 0xffffff81fc0c7810 */ /* 0x000fc80007ffe0ff */
[----:B------:R-:W-:Y:S01]  /*be00*/  ISETP.GE.U32.AND P4, PT, R12, 0x7fffff42, PT ;  /* 0x7fffff420c00780c */ /* 0x000fe20003f86070 */
[----:B------:R-:W-:Y:S04]  /*be10*/  STL.64 [R1+0xf98], R50 ;  /* 0x000f983201007387 */ /* 0x000fe80000100a00 */
[----:B------:R-:W-:Y:S04]  /*be20*/  STL.64 [R1+0xfa0], R48 ;  /* 0x000fa03001007387 */ /* 0x000fe80000100a00 */
[----:B------:R-:W-:Y:S04]  /*be30*/  STL.64 [R1+0xfa8], R46 ;  /* 0x000fa82e01007387 */ /* 0x000fe80000100a00 */
[----:B------:R-:W-:Y:S04]  /*be40*/  STL.64 [R1+0xfb0], R44 ;  /* 0x000fb02c01007387 */ /* 0x000fe80000100a00 */
[----:B------:R1:W-:Y:S04]  /*be50*/  LDGSTS.E [R31+0x1f800], [R38.64], !P4 ;  /* 0x1f800000261f7fae */ /* 0x0003e8000e121848 */
[----:B------:R1:W-:Y:S04]  /*be60*/  LDGSTS.E [R31+0x1f900], [R36.64], !P4 ;  /* 0x1f900000241f7fae */ /* 0x0003e8000e121848 */
[----:B------:R1:W-:Y:S04]  /*be70*/  LDGSTS.E [R31+0x1fa00], [R34.64], !P4 ;  /* 0x1fa00000221f7fae */ /* 0x0003e8000e121848 */
[----:B------:R1:W-:Y:S01]  /*be80*/  LDGSTS.E [R31+0x1fb00], [R32.64], !P4 ;  /* 0x1fb00000201f7fae */ /* 0x0003e2000e121848 */
[----:B--2---:R-:W-:-:S03]  /*be90*/  IMAD.WIDE R42, R0, 0x4, R28 ;  /* 0x00000004002a7825 */ /* 0x004fc600078e021c */
[----:B------:R-:W2:Y:S01]  /*bea0*/  LDL.LU.64 R28, [R1+0x4b8] ;  /* 0x0004b800011c7983 */ /* 0x000ea20000300a00 */
[----:B------:R-:W-:-:S03]  /*beb0*/  IMAD.WIDE R40, R0, 0x4, R26 ;  /* 0x0000000400287825 */ /* 0x000fc600078e021a */
[----:B------:R-:W2:Y:S01]  /*bec0*/  LDL.LU.64 R26, [R1+0x4c0] ;  /* 0x0004c000011a7983 */ /* 0x000ea20000300a00 */
[----:B-1----:R-:W-:-:S03]  /*bed0*/  IMAD.WIDE R38, R0, 0x4, R24 ;  /* 0x0000000400267825 */ /* 0x002fc600078e0218 */
[----:B------:R-:W2:Y:S01]  /*bee0*/  LDL.LU.64 R24, [R1+0x4c8] ;  /* 0x0004c80001187983 */ /* 0x000ea20000300a00 */
[----:B------:R-:W-:-:S03]  /*bef0*/  IMAD.WIDE R36, R0, 0x4, R22 ;  /* 0x0000000400247825 */ /* 0x000fc600078e0216 */
[----:B------:R-:W2:Y:S04]  /*bf00*/  LDL.LU.64 R22, [R1+0x4d0] ;  /* 0x0004d00001167983 */ /* 0x000ea80000300a00 */
[----:B------:R-:W-:Y:S04]  /*bf10*/  STL.64 [R1+0xfb8], R42 ;  /* 0x000fb82a01007387 */ /* 0x000fe80000100a00 */
[----:B------:R-:W-:Y:S04]  /*bf20*/  STL.64 [R1+0xfc0], R40 ;  /* 0x000fc02801007387 */ /* 0x000fe80000100a00 */
[----:B------:R-:W-:Y:S04]  /*bf30*/  STL.64 [R1+0xfc8], R38 ;  /* 0x000fc82601007387 */ /* 0x000fe80000100a00 */
[----:B------:R-:W-:Y:S01]  /*bf40*/  STL.64 [R1+0xfd0], R36 ;  /* 0x000fd02401007387 */ /* 0x000fe20000100a00 */
[----:B---3--:R-:W-:-:S04]  /*bf50*/  IMAD.WIDE R242, R0, 0x4, R20 ;  /* 0x0000000400f27825 */ /* 0x008fc800078e0214 */
[----:B----4-:R-:W-:-:S04]  /*bf60*/  IMAD.WIDE R244, R0, 0x4, R16 ;  /* 0x0000000400f47825 */ /* 0x010fc800078e0210 */
[C---:B------:R-:W-:Y:S02]  /*bf70*/  IMAD.WIDE R246, R0.reuse, 0x4, R14 ;  /* 0x0000000400f67825 */ /* 0x040fe400078e020e */
[----:B------:R-:W3:Y:S04]  /*bf80*/  LDL.LU.64 R14, [R1+0x4d8] ;  /* 0x0004d800010e7983 */ /* 0x000ee80000300a00 */
[----:B------:R-:W4:Y:S01]  /*bf90*/  LDL.LU.64 R20, [R1+0x4e0] ;  /* 0x0004e00001147983 */ /* 0x000f220000300a00 */
[----:B------:R-:W-:-:S03]  /*bfa0*/  IMAD.WIDE R30, R0, 0x4, R18 ;  /* 0x00000004001e7825 */ /* 0x000fc600078e0212 */
[----:B------:R-:W4:Y:S04]  /*bfb0*/  LDL.LU.64 R16, [R1+0x4e8] ;  /* 0x0004e80001107983 */ /* 0x000f280000300a00 */
[----:B------:R1:W-:Y:S04]  /*bfc0*/  STL.64 [R1+0x10], R30 ;  /* 0x0000101e01007387 */ /* 0x0003e80000100a00 */
[----:B------:R-:W4:Y:S04]  /*bfd0*/  LDL.LU.64 R18, [R1+0x4f0] ;  /* 0x0004f00001127983 */ /* 0x000f280000300a00 */
[----:B------:R-:W1:Y:S01]  /*bfe0*/  S2R R13, SR_TID.X ;  /* 0x00000000000d7919 */ /* 0x000e620000002100 */
[----:B------:R-:W-:-:S04]  /*bff0*/  IADD3 R12, R252, -0x44, RZ ;  /* 0xffffffbcfc0c7810 */ /* 0x000fc80007ffe0ff */
[----:B------:R-:W-:Y:S02]  /*c000*/  ISETP.GE.U32.AND P2, PT, R12, 0x7fffff7d, PT ;  /* 0x7fffff7d0c00780c */ /* 0x000fe40003f46070 */
[----:B------:R-:W-:-:S04]  /*c010*/  IADD3 R12, R252, -0x48, RZ ;  /* 0xffffffb8fc0c7810 */ /* 0x000fc80007ffe0ff */
[----:B------:R-:W-:Y:S02]  /*c020*/  ISETP.GE.U32.AND P3, PT, R12, 0x7fffff79, PT ;  /* 0x7fffff790c00780c */ /* 0x000fe40003f66070 */
[----:B------:R-:W-:Y:S02]  /*c030*/  IADD3 R12, R252, -0x4c, RZ ;  /* 0xffffffb4fc0c7810 */ /* 0x000fe40007ffe0ff */
[----:B-1----:R-:W-:Y:S02]  /*c040*/  LOP3.LUT R13, R13, 0x3f, RZ, 0xc0, !PT ;  /* 0x0000003f0d0d7812 */ /* 0x002fe400078ec0ff */
[----:B------:R-:W-:-:S03]  /*c050*/  ISETP.GE.U32.AND P6, PT, R12, 0x7fffff75, PT ;  /* 0x7fffff750c00780c */ /* 0x000fc60003fc6070 */
[----:B------:R-:W-:Y:S01]  /*c060*/  IMAD.SHL.U32 R251, R13, 0x4, RZ ;  /* 0x000000040dfb7824 */ /* 0x000fe200078e00ff */
[----:B------:R-:W-:-:S04]  /*c070*/  IADD3 R12, R252, -0x50, RZ ;  /* 0xffffffb0fc0c7810 */ /* 0x000fc80007ffe0ff */
[----:B------:R-:W-:Y:S02]  /*c080*/  LOP3.LUT R250, R251, 0x60, RZ, 0x3c, !PT ;  /* 0x00000060fbfa7812 */ /* 0x000fe400078e3cff */
[----:B------:R-:W-:Y:S02]  /*c090*/  ISETP.GE.U32.AND P1, PT, R12, 0x7fffff71, PT ;  /* 0x7fffff710c00780c */ /* 0x000fe40003f26070 */
[----:B------:R-:W-:Y:S01]  /*c0a0*/  IADD3 R12, R252, -0x54, RZ ;  /* 0xffffffacfc0c7810 */ /* 0x000fe20007ffe0ff */
[----:B------:R1:W-:Y:S01]  /*c0b0*/  LDGSTS.E [R250+0x10c00], [R66.64], !P2 ;  /* 0x10c0000042fa7fae */ /* 0x0003e2000d121848 */
[----:B--2---:R-:W-:-:S03]  /*c0c0*/  IMAD.WIDE R28, R0, 0x4, R28 ;  /* 0x00000004001c7825 */ /* 0x004fc600078e021c */
[----:B------:R2:W-:Y:S01]  /*c0d0*/  LDGSTS.E [R250+0x10d00], [R64.64], !P2 ;  /* 0x10d0000040fa7fae */ /* 0x0005e2000d121848 */
[----:B------:R-:W-:-:S03]  /*c0e0*/  ISETP.GE.U32.AND P5, PT, R12, 0x7fffff6d, PT ;  /* 0x7fffff6d0c00780c */ /* 0x000fc60003fa6070 */
[----:B------:R1:W-:Y:S01]  /*c0f0*/  LDGSTS.E [R250+0x10e00], [R62.64], !P2 ;  /* 0x10e000003efa7fae */ /* 0x0003e2000d121848 */
[----:B------:R-:W-:-:S03]  /*c100*/  IMAD.WIDE R26, R0, 0x4, R26 ;  /* 0x00000004001a7825 */ /* 0x000fc600078e021a */
[----:B------:R1:W-:Y:S04]  /*c110*/  LDGSTS.E [R250+0x10f00], [R60.64], !P2 ;  /* 0x10f000003cfa7fae */ /* 0x0003e8000d121848 */
[----:B------:R1:W-:Y:S01]  /*c120*/  LDGSTS.E [R250+0x11c00], [R50.64], !P3 ;  /* 0x11c0000032fa7fae */ /* 0x0003e2000d921848 */
[----:B------:R-:W-:-:S03]  /*c130*/  IMAD.WIDE R24, R0, 0x4, R24 ;  /* 0x0000000400187825 */ /* 0x000fc600078e0218 */
[----:B------:R1:W-:Y:S04]  /*c140*/  LDGSTS.E [R250+0x11d00], [R48.64], !P3 ;  /* 0x11d0000030fa7fae */ /* 0x0003e8000d921848 */
[----:B------:R-:W-:Y:S01]  /*c150*/  STL.64 [R1+0xfd8], R242 ;  /* 0x000fd8f201007387 */ /* 0x000fe20000100a00 */
[----:B------:R-:W-:-:S03]  /*c160*/  IADD3 R12, R252, -0x58, RZ ;  /* 0xffffffa8fc0c7810 */ /* 0x000fc60007ffe0ff */
[----:B------:R1:W-:Y:S04]  /*c170*/  LDGSTS.E [R250+0x11e00], [R46.64], !P3 ;  /* 0x11e000002efa7fae */ /* 0x0003e8000d921848 */
[----:B------:R-:W-:Y:S01]  /*c180*/  STL.64 [R1+0xfe0], R244 ;  /* 0x000fe0f401007387 */ /* 0x000fe20000100a00 */
[----:B------:R-:W-:-:S03]  /*c190*/  IMAD.WIDE R22, R0, 0x4, R22 ;  /* 0x0000000400167825 */ /* 0x000fc600078e0216 */
[----:B------:R1:W-:Y:S04]  /*c1a0*/  LDGSTS.E [R250+0x11f00], [R44.64], !P3 ;  /* 0x11f000002cfa7fae */ /* 0x0003e8000d921848 */
[----:B------:R-:W-:Y:S04]  /*c1b0*/  STL.64 [R1+0xfe8], R246 ;  /* 0x000fe8f601007387 */ /* 0x000fe80000100a00 */
[----:B------:R1:W-:Y:S04]  /*c1c0*/  LDGSTS.E [R250+0x12c00], [R42.64], !P6 ;  /* 0x12c000002afa7fae */ /* 0x0003e8000f121848 */
[----:B------:R-:W2:Y:S04]  /*c1d0*/  LDL.LU.64 R70, [R1+0x550] ;  /* 0x0005500001467983 */ /* 0x000ea80000300a00 */
[----:B------:R1:W-:Y:S04]  /*c1e0*/  LDGSTS.E [R250+0x12d00], [R40.64], !P6 ;  /* 0x12d0000028fa7fae */ /* 0x0003e8000f121848 */
[----:B------:R1:W-:Y:S01]  /*c1f0*/  STL.64 [R1+0x80], R28 ;  /* 0x0000801c01007387 */ /* 0x0003e20000100a00 */
[----:B------:R-:W-:-:S03]  /*c200*/  ISETP.GE.U32.AND P0, PT, R12, 0x7fffff69, PT ;  /* 0x7fffff690c00780c */ /* 0x000fc60003f06070 */
[----:B------:R4:W-:Y:S04]  /*c210*/  LDGSTS.E [R250+0x12e00], [R38.64], !P6 ;  /* 0x12e0000026fa7fae */ /* 0x0009e8000f121848 */
[----:B------:R-:W2:Y:S04]  /*c220*/  LDL.LU.64 R68, [R1+0x548] ;  /* 0x0005480001447983 */ /* 0x000ea80000300a00 */
[----:B------:R1:W-:Y:S04]  /*c230*/  LDGSTS.E [R250+0x12f00], [R36.64], !P6 ;  /* 0x12f0000024fa7fae */ /* 0x0003e8000f121848 */
[----:B------:R1:W-:Y:S04]  /*c240*/  STL.64 [R1+0x88], R26 ;  /* 0x0000881a01007387 */ /* 0x0003e80000100a00 */
        /* <DEDUP_REMOVED lines=9> */
[----:B-1----:R-:W2:Y:S04]  /*c2e0*/  LDL.LU.64 R30, [R1+0x530] ;  /* 0x00053000011e7983 */ /* 0x002ea80000300a00 */
[----:B------:R1:W-:Y:S04]  /*c2f0*/  LDGSTS.E [R250+0x14d00], [R26.64], !P5 ;  /* 0x14d000001afa7fae */ /* 0x0003e8000e921848 */
[----:B------:R-:W2:Y:S04]  /*c300*/  LDL.LU.64 R28, [R1+0x528] ;  /* 0x00052800011c7983 */ /* 0x000ea80000300a00 */
[----:B------:R1:W-:Y:S04]  /*c310*/  LDGSTS.E [R250+0x14e00], [R24.64], !P5 ;  /* 0x14e0000018fa7fae */ /* 0x0003e8000e921848 */
[----:B-1----:R-:W2:Y:S04]  /*c320*/  LDL.LU.64 R26, [R1+0x520] ;  /* 0x00052000011a7983 */ /* 0x002ea80000300a00 */
[----:B------:R1:W-:Y:S04]  /*c330*/  LDGSTS.E [R250+0x14f00], [R22.64], !P5 ;  /* 0x14f0000016fa7fae */ /* 0x0003e8000e921848 */
[----:B------:R-:W2:Y:S01]  /*c340*/  LDL.LU.64 R24, [R1+0x518] ;  /* 0x0005180001187983 */ /* 0x000ea20000300a00 */
[----:B---3--:R-:W-:-:S04]  /*c350*/  IMAD.WIDE R14, R0, 0x4, R14 ;  /* 0x00000004000e7825 */ /* 0x008fc800078e020e */
[C---:B----4-:R-:W-:Y:S01]  /*c360*/  IMAD.WIDE R38, R0.reuse, 0x4, R20 ;  /* 0x0000000400267825 */ /* 0x050fe200078e0214 */
[----:B------:R3:W-:Y:S03]  /*c370*/  STL.64 [R1+0x178], R14 ;  /* 0x0001780e01007387 */ /* 0x0007e60000100a00 */
[C---:B------:R-:W-:Y:S01]  /*c380*/  IMAD.WIDE R36, R0.reuse, 0x4, R16 ;  /* 0x0000000400247825 */ /* 0x040fe200078e0210 */
[----:B------:R-:W-:Y:S04]  /*c390*/  STL.64 [R1+0x180], R38 ;  /* 0x0001802601007387 */ /* 0x000fe80000100a00 */
[----:B------:R-:W-:Y:S01]  /*c3a0*/  STL.64 [R1+0x188], R36 ;  /* 0x0001882401007387 */ /* 0x000fe20000100a00 */
[----:B------:R-:W-:-:S03]  /*c3b0*/  IMAD.WIDE R18, R0, 0x4, R18 ;  /* 0x0000000400127825 */ /* 0x000fc600078e0212 */
[----:B-1----:R-:W4:Y:S04]  /*c3c0*/  LDL.LU.64 R22, [R1+0x510] ;  /* 0x0005100001167983 */ /* 0x002f280000300a00 */
[----:B------:R1:W-:Y:S04]  /*c3d0*/  STL.64 [R1+0x190], R18 ;  /* 0x0001901201007387 */ /* 0x0003e80000100a00 */
[----:B------:R-:W4:Y:S04]  /*c3e0*/  LDL.LU.64 R20, [R1+0x508] ;  /* 0x0005080001147983 */ /* 0x000f280000300a00 */
[----:B------:R3:W-:Y:S04]  /*c3f0*/  LDGSTS.E [R250+0x15c00], [R14.64], !P0 ;  /* 0x15c000000efa7fae */ /* 0x0007e8000c121848 */
[----:B------:R-:W4:Y:S04]  /*c400*/  LDL.LU.64 R16, [R1+0x500] ;  /* 0x0005000001107983 */ /* 0x000f280000300a00 */
[----:B------:R2:W-:Y:S04]  /*c410*/  LDGSTS.E [R250+0x15d00], [R38.64], !P0 ;  /* 0x15d0000026fa7fae */ /* 0x0005e8000c121848 */
[----:B---3--:R-:W3:Y:S04]  /*c420*/  LDL.LU.64 R14, [R1+0x4f8] ;  /* 0x0004f800010e7983 */ /* 0x008ee80000300a00 */
[----:B------:R1:W-:Y:S04]  /*c430*/  LDGSTS.E [R250+0x15e00], [R36.64], !P0 ;  /* 0x15e0000024fa7fae */ /* 0x0003e8000c121848 */
[----:B------:R1:W-:Y:S04]  /*c440*/  LDGSTS.E [R250+0x15f00], [R18.64], !P0 ;  /* 0x15f0000012fa7fae */ /* 0x0003e8000c121848 */
[----:B-1----:R-:W3:Y:S01]  /*c450*/  LDL.LU R19, [R1+0x3bc] ;  /* 0x0003bc0001137983 */ /* 0x002ee20000300800 */
[----:B------:R-:W-:-:S04]  /*c460*/  IADD3 R12, R252, -0x5c, RZ ;  /* 0xffffffa4fc0c7810 */ /* 0x000fc80007ffe0ff */
[----:B------:R-:W-:Y:S02]  /*c470*/  ISETP.GE.U32.AND P4, PT, R12, 0x7fffff65, PT ;  /* 0x7fffff650c00780c */ /* 0x000fe40003f86070 */
[----:B------:R-:W-:-:S04]  /*c480*/  IADD3 R12, R252, -0x60, RZ ;  /* 0xffffffa0fc0c7810 */ /* 0x000fc80007ffe0ff */
[----:B------:R-:W-:Y:S02]  /*c490*/  ISETP.GE.U32.AND P2, PT, R12, 0x7fffff61, PT ;  /* 0x7fffff610c00780c */ /* 0x000fe40003f46070 */
[----:B------:R-:W-:Y:S01]  /*c4a0*/  IADD3 R12, R252, -0x64, RZ ;  /* 0xffffff9cfc0c7810 */ /* 0x000fe20007ffe0ff */
[----:B------:R-:W-:-:S03]  /*c4b0*/  ULDC UR4, c[0x0][0x18c] ;  /* 0x0000630000047ab9 */ /* 0x000fc60000000800 */
[----:B------:R-:W-:Y:S01]  /*c4c0*/  ISETP.GE.U32.AND P3, PT, R12, 0x7fffff5d, PT ;  /* 0x7fffff5d0c00780c */ /* 0x000fe20003f66070 */
[----:B------:R-:W-:-:S06]  /*c4d0*/  USHF.L.U32 UR4, UR4, 0x6, URZ ;  /* 0x0000000604047899 */ /* 0x000fcc000800063f */
[----:B------:R-:W-:Y:S01]  /*c4e0*/  MOV R13, UR4 ;  /* 0x00000004000d7c02 */ /* 0x000fe20008000f00 */
[----:B--2---:R-:W-:-:S05]  /*c4f0*/  IMAD.WIDE R38, R0, 0x4, R70 ;  /* 0x0000000400267825 */ /* 0x004fca00078e0246 */
[----:B------:R-:W-:Y:S04]  /*c500*/  STL.64 [R1+0x1a0], R38 ;  /* 0x0001a02601007387 */ /* 0x000fe80000100a00 */
[----:B------:R1:W-:Y:S01]  /*c510*/  LDGSTS.E [R250+0x16c00], [R38.64], !P4 ;  /* 0x16c0000026fa7fae */ /* 0x0003e2000e121848 */
[----:B------:R-:W-:-:S05]  /*c520*/  IMAD.WIDE R36, R0, 0x4, R68 ;  /* 0x0000000400247825 */ /* 0x000fca00078e0244 */
[----:B------:R2:W-:Y:S04]  /*c530*/  STL.64 [R1+0x1b8], R36 ;  /* 0x0001b82401007387 */ /* 0x0005e80000100a00 */
[----:B------:R2:W-:Y:S01]  /*c540*/  LDGSTS.E [R250+0x16d00], [R36.64], !P4 ;  /* 0x16d0000024fa7fae */ /* 0x0005e2000e121848 */
[----:B------:R-:W-:-:S05]  /*c550*/  IMAD.WIDE R34, R0, 0x4, R34 ;  /* 0x0000000400227825 */ /* 0x000fca00078e0222 */
[----:B------:R-:W-:Y:S04]  /*c560*/  STL.64 [R1+0x210], R34 ;  /* 0x0002102201007387 */ /* 0x000fe80000100a00 */
[----:B------:R1:W-:Y:S01]  /*c570*/  LDGSTS.E [R250+0x16e00], [R34.64], !P4 ;  /* 0x16e0000022fa7fae */ /* 0x0003e2000e121848 */
[----:B------:R-:W-:-:S05]  /*c580*/  IMAD.WIDE R32, R0, 0x4, R32 ;  /* 0x0000000400207825 */ /* 0x000fca00078e0220 */
[----:B------:R-:W-:Y:S04]  /*c590*/  STL.64 [R1+0x220], R32 ;  /* 0x0002202001007387 */ /* 0x000fe80000100a00 */
[----:B------:R1:W-:Y:S01]  /*c5a0*/  LDGSTS.E [R250+0x16f00], [R32.64], !P4 ;  /* 0x16f0000020fa7fae */ /* 0x0003e2000e121848 */
[----:B------:R-:W-:-:S04]  /*c5b0*/  IMAD.WIDE R30, R0, 0x4, R30 ;  /* 0x00000004001e7825 */ /* 0x000fc800078e021e */
[C---:B------:R-:W-:Y:S01]  /*c5c0*/  IMAD.WIDE R28, R0.reuse, 0x4, R28 ;  /* 0x00000004001c7825 */ /* 0x040fe200078e021c */
[----:B------:R-:W-:Y:S04]  /*c5d0*/  STL.64 [R1+0x230], R30 ;  /* 0x0002301e01007387 */ /* 0x000fe80000100a00 */
[----:B------:R1:W-:Y:S01]  /*c5e0*/  LDGSTS.E [R250+0x17c00], [R30.64], !P2 ;  /* 0x17c000001efa7fae */ /* 0x0003e2000d121848 */
[----:B------:R-:W-:-:S03]  /*c5f0*/  IMAD.WIDE R26, R0, 0x4, R26 ;  /* 0x00000004001a7825 */ /* 0x000fc600078e021a */
[----:B------:R-:W-:Y:S04]  /*c600*/  STL.64 [R1+0x240], R28 ;  /* 0x0002401c01007387 */ /* 0x000fe80000100a00 */
[----:B------:R1:W-:Y:S01]  /*c610*/  LDGSTS.E [R250+0x17d00], [R28.64], !P2 ;  /* 0x17d000001cfa7fae */ /* 0x0003e2000d121848 */
[----:B------:R-:W-:-:S03]  /*c620*/  IMAD.WIDE R24, R0, 0x4, R24 ;  /* 0x0000000400187825 */ /* 0x000fc600078e0218 */
[----:B------:R-:W-:Y:S04]  /*c630*/  STL.64 [R1+0x250], R26 ;  /* 0x0002501a01007387 */ /* 0x000fe80000100a00 */
[----:B------:R1:W-:Y:S04]  /*c640*/  LDGSTS.E [R250+0x17e00], [R26.64], !P2 ;  /* 0x17e000001afa7fae */ /* 0x0003e8000d121848 */
[----:B------:R-:W-:Y:S04]  /*c650*/  STL.64 [R1+0x258], R24 ;  /* 0x0002581801007387 */ /* 0x000fe80000100a00 */
[----:B------:R1:W-:Y:S01]  /*c660*/  LDGSTS.E [R250+0x17f00], [R24.64], !P2 ;  /* 0x17f0000018fa7fae */ /* 0x0003e2000d121848 */
[----:B--2---:R-:W-:-:S04]  /*c670*/  IMAD.WIDE R36, R13, 0x4, R108 ;  /* 0x000000040d247825 */ /* 0x004fc800078e026c */
[----:B------:R-:W-:-:S04]  /*c680*/  IMAD.WIDE R60, R13, 0x4, R110 ;  /* 0x000000040d3c7825 */ /* 0x000fc800078e026e */
[----:B------:R-:W-:-:S04]  /*c690*/  IMAD.WIDE R58, R13, 0x4, R98 ;  /* 0x000000040d3a7825 */ /* 0x000fc800078e0262 */
[----:B-1----:R-:W-:-:S04]  /*c6a0*/  IMAD.WIDE R38, R13, 0x4, R124 ;  /* 0x000000040d267825 */ /* 0x002fc800078e027c */
[----:B------:R-:W-:-:S04]  /*c6b0*/  IMAD.WIDE R62, R13, 0x4, R126 ;  /* 0x000000040d3e7825 */ /* 0x000fc800078e027e */
[----:B------:R-:W-:-:S04]  /*c6c0*/  IMAD.WIDE R228, R13, 0x4, R114 ;  /* 0x000000040de47825 */ /* 0x000fc800078e0272 */
[----:B------:R-:W-:-:S04]  /*c6d0*/  IMAD.WIDE R40, R13, 0x4, R138 ;  /* 0x000000040d287825 */ /* 0x000fc800078e028a */
[----:B------:R-:W-:-:S04]  /*c6e0*/  IMAD.WIDE R230, R13, 0x4, R2 ;  /* 0x000000040de67825 */ /* 0x000fc800078e0202 */
[----:B------:R-:W-:-:S04]  /*c6f0*/  IMAD.WIDE R2, R13, 0x4, R146 ;  /* 0x000000040d027825 */ /* 0x000fc800078e0292 */
[----:B----4-:R-:W-:-:S04]  /*c700*/  IMAD.WIDE R22, R0, 0x4, R22 ;  /* 0x0000000400167825 */ /* 0x010fc800078e0216 */
[C---:B------:R-:W-:Y:S01]  /*c710*/  IMAD.WIDE R20, R0.reuse, 0x4, R20 ;  /* 0x0000000400147825 */ /* 0x040fe200078e0214 */
[----:B------:R-:W-:Y:S04]  /*c720*/  STL.64 [R1+0x260], R22 ;  /* 0x0002601601007387 */ /* 0x000fe80000100a00 */
[----:B------:R1:W-:Y:S01]  /*c730*/  LDGSTS.E [R250+0x18c00], [R22.64], !P3 ;  /* 0x18c0000016fa7fae */ /* 0x0003e2000d921848 */
[----:B------:R-:W-:-:S03]  /*c740*/  IMAD.WIDE R16, R0, 0x4, R16 ;  /* 0x0000000400107825 */ /* 0x000fc600078e0210 */
[----:B------:R2:W-:Y:S04]  /*c750*/  STL.64 [R1+0x268], R20 ;  /* 0x0002681401007387 */ /* 0x0005e80000100a00 */
[----:B------:R2:W-:Y:S01]  /*c760*/  LDGSTS.E [R250+0x18d00], [R20.64], !P3 ;  /* 0x18d0000014fa7fae */ /* 0x0005e2000d921848 */
[----:B---3--:R-:W-:-:S03]  /*c770*/  IMAD.WIDE R14, R0, 0x4, R14 ;  /* 0x00000004000e7825 */ /* 0x008fc600078e020e */
[----:B------:R3:W-:Y:S04]  /*c780*/  STL.64 [R1+0x270], R16 ;  /* 0x0002701001007387 */ /* 0x0007e80000100a00 */
[----:B------:R3:W-:Y:S04]  /*c790*/  LDGSTS.E [R250+0x18e00], [R16.64], !P3 ;  /* 0x18e0000010fa7fae */ /* 0x0007e8000d921848 */
[----:B------:R4:W-:Y:S01]  /*c7a0*/  STL.64 [R1+0x278], R14 ;  /* 0x0002780e01007387 */ /* 0x0009e20000100a00 */
[----:B--2---:R-:W-:-:S03]  /*c7b0*/  IMAD.WIDE R20, R13, 0x4, R100 ;  /* 0x000000040d147825 */ /* 0x004fc600078e0264 */
[----:B------:R4:W-:Y:S01]  /*c7c0*/  LDGSTS.E [R250+0x18f00], [R14.64], !P3 ;  /* 0x18f000000efa7fae */ /* 0x0009e2000d921848 */
[----:B---3--:R-:W-:-:S03]  /*c7d0*/  IMAD.WIDE R16, R13, 0x4, R102 ;  /* 0x000000040d107825 */ /* 0x008fc600078e0266 */
[----:B------:R-:W-:Y:S01]  /*c7e0*/  STL.64 [R1+0xaa0], R20 ;  /* 0x000aa01401007387 */ /* 0x000fe20000100a00 */
[----:B------:R-:W-:Y:S01]  /*c7f0*/  ISETP.NE.U32.AND P3, PT, R19, RZ, PT ;  /* 0x000000ff1300720c */ /* 0x000fe20003f65070 */
[----:B----4-:R-:W-:-:S04]  /*c800*/  IMAD.WIDE R14, R13, 0x4, R88 ;  /* 0x000000040d0e7825 */ /* 0x010fc800078e0258 */
[C---:B------:R-:W-:Y:S01]  /*c810*/  IMAD.WIDE R18, R13.reuse, 0x4, R90 ;  /* 0x000000040d127825 */ /* 0x040fe200078e025a */
[----:B------:R-:W-:Y:S04]  /*c820*/  STL.64 [R1+0xa98], R14 ;  /* 0x000a980e01007387 */ /* 0x000fe80000100a00 */
[----:B------:R2:W-:Y:S04]  /*c830*/  STL.64 [R1+0xaa8], R16 ;  /* 0x000aa81001007387 */ /* 0x0005e80000100a00 */
[----:B------:R-:W-:Y:S01]  /*c840*/  STL.64 [R1+0xab0], R18 ;  /* 0x000ab01201007387 */ /* 0x000fe20000100a00 */
[----:B--2---:R-:W-:-:S05]  /*c850*/  IMAD.WIDE R16, R13, 0x4, R96 ;  /* 0x000000040d107825 */ /* 0x004fca00078e0260 */
[----:B------:R2:W-:Y:S04]  /*c860*/  STL.64 [R1+0xab8], R16 ;  /* 0x000ab81001007387 */ /* 0x0005e80000100a00 */
[----:B------:R-:W-:Y:S04]  /*c870*/  STL.64 [R1+0xac0], R36 ;  /* 0x000ac02401007387 */ /* 0x000fe80000100a00 */
[----:B------:R-:W-:Y:S01]  /*c880*/  STL.64 [R1+0xff0], R36 ;  /* 0x000ff02401007387 */ /* 0x000fe20000100a00 */
[----:B--2---:R-:W-:-:S05]  /*c890*/  IMAD.WIDE R16, R13, 0x4, R104 ;  /* 0x000000040d107825 */ /* 0x004fca00078e0268 */
[----:B------:R2:W-:Y:S04]  /*c8a0*/  STL.64 [R1+0xad8], R16 ;  /* 0x000ad81001007387 */ /* 0x0005e80000100a00 */
[----:B------:R-:W-:Y:S04]  /*c8b0*/  STL.64 [R1+0xac8], R60 ;  /* 0x000ac83c01007387 */ /* 0x000fe80000100a00 */
[----:B------:R-:W-:Y:S01]  /*c8c0*/  STL.64 [R1+0xff8], R60 ;  /* 0x000ff83c01007387 */ /* 0x000fe20000100a00 */
[----:B--2---:R-:W-:-:S05]  /*c8d0*/  IMAD.WIDE R16, R13, 0x4, R116 ;  /* 0x000000040d107825 */ /* 0x004fca00078e0274 */
[----:B------:R2:W-:Y:S01]  /*c8e0*/  STL.64 [R1+0xae0], R16 ;  /* 0x000ae01001007387 */ /* 0x0005e20000100a00 */
[----:B------:R-:W-:-:S03]  /*c8f0*/  IMAD.WIDE R18, R13, 0x4, R106 ;  /* 0x000000040d127825 */ /* 0x000fc600078e026a */
[----:B------:R-:W-:Y:S04]  /*c900*/  STL.64 [R1+0xad0], R58 ;  /* 0x000ad03a01007387 */ /* 0x000fe80000100a00 */
[----:B------:R-:W-:Y:S01]  /*c910*/  STL.64 [R1+0x1000], R58 ;  /* 0x0010003a01007387 */ /* 0x000fe20000100a00 */
[----:B--2---:R-:W-:-:S05]  /*c920*/  IMAD.WIDE R16, R13, 0x4, R118 ;  /* 0x000000040d107825 */ /* 0x004fca00078e0276 */
        /* <DEDUP_REMOVED lines=11> */
[----:B------:R2:W-:Y:S04]  /*c9e0*/  STL.64 [R1+0xb20], R16 ;  /* 0x000b201001007387 */ /* 0x0005e80000100a00 */
[----:B------:R-:W-:Y:S01]  /*c9f0*/  STL.64 [R1+0xb10], R228 ;  /* 0x000b10e401007387 */ /* 0x000fe20000100a00 */
[----:B------:R-:W-:-:S03]  /*ca00*/  IMAD.WIDE R58, R13, 0x4, R128 ;  /* 0x000000040d3a7825 */ /* 0x000fc600078e0280 */
[----:B------:R-:W-:Y:S01]  /*ca10*/  STL [R1+0x1018], R229 ;  /* 0x001018e501007387 */ /* 0x000fe20000100800 */
[----:B--2---:R-:W-:-:S05]  /*ca20*/  IMAD.WIDE R16, R13, 0x4, R134 ;  /* 0x000000040d107825 */ /* 0x004fca00078e0286 */
[----:B------:R2:W-:Y:S04]  /*ca30*/  STL.64 [R1+0xb28], R16 ;  /* 0x000b281001007387 */ /* 0x0005e80000100a00 */
[----:B------:R3:W-:Y:S01]  /*ca40*/  STL [R1+0x10f8], R228 ;  /* 0x0010f8e401007387 */ /* 0x0007e20000100800 */
[----:B--2---:R-:W-:-:S04]  /*ca50*/  IMAD.WIDE R16, R13, 0x4, R122 ;  /* 0x000000040d107825 */ /* 0x004fc800078e027a */
[C---:B---3--:R-:W-:Y:S01]  /*ca60*/  IMAD.WIDE R228, R13.reuse, 0x4, R132 ;  /* 0x000000040de47825 */ /* 0x048fe200078e0284 */
[----:B------:R-:W-:Y:S04]  /*ca70*/  STL.64 [R1+0xb30], R16 ;  /* 0x000b301001007387 */ /* 0x000fe80000100a00 */
[----:B------:R-:W-:Y:S01]  /*ca80*/  STL.64 [R1+0xb38], R58 ;  /* 0x000b383a01007387 */ /* 0x000fe20000100a00 */
[----:B------:R-:W-:-:S03]  /*ca90*/  IMAD.WIDE R64, R13, 0x4, R142 ;  /* 0x000000040d407825 */ /* 0x000fc600078e028e */
[----:B------:R-:W-:Y:S04]  /*caa0*/  STL.64 [R1+0x1020], R58 ;  /* 0x0010203a01007387 */ /* 0x000fe80000100a00 */
[----:B------:R-:W-:Y:S04]  /*cab0*/  STL.64 [R1+0xb40], R40 ;  /* 0x000b402801007387 */ /* 0x000fe80000100a00 */
[----:B------:R-:W-:Y:S04]  /*cac0*/  STL.64 [R1+0x1028], R40 ;  /* 0x0010282801007387 */ /* 0x000fe80000100a00 */
[----:B------:R-:W-:Y:S04]  /*cad0*/  STL.64 [R1+0xb58], R228 ;  /* 0x000b58e401007387 */ /* 0x000fe80000100a00 */
[----:B------:R-:W-:Y:S04]  /*cae0*/  STL.64 [R1+0x1100], R228 ;  /* 0x001100e401007387 */ /* 0x000fe80000100a00 */
[----:B------:R2:W-:Y:S04]  /*caf0*/  STL.64 [R1+0xb60], R2 ;  /* 0x000b600201007387 */ /* 0x0005e80000100a00 */
[----:B------:R-:W-:Y:S04]  /*cb00*/  STL.64 [R1+0xb48], R64 ;  /* 0x000b484001007387 */ /* 0x000fe80000100a00 */
[----:B------:R-:W-:Y:S01]  /*cb10*/  STL.64 [R1+0x1030], R64 ;  /* 0x0010304001007387 */ /* 0x000fe20000100a00 */
[----:B--2---:R-:W-:-:S03]  /*cb20*/  IMAD.WIDE R2, R13, 0x4, R4 ;  /* 0x000000040d027825 */ /* 0x004fc600078e0204 */
[----:B------:R-:W-:Y:S04]  /*cb30*/  STL.64 [R1+0xb50], R230 ;  /* 0x000b50e601007387 */ /* 0x000fe80000100a00 */
[----:B------:R-:W-:Y:S01]  /*cb40*/  STL.64 [R1+0x1038], R230 ;  /* 0x001038e601007387 */ /* 0x000fe20000100a00 */
[----:B------:R-:W-:-:S03]  /*cb50*/  IMAD.WIDE R60, R13, 0x4, R150 ;  /* 0x000000040d3c7825 */ /* 0x000fc600078e0296 */
[----:B------:R2:W-:Y:S01]  /*cb60*/  STL.64 [R1+0xb68], R2 ;  /* 0x000b680201007387 */ /* 0x0005e20000100a00 */
[----:B------:R-:W-:-:S04]  /*cb70*/  IMAD.WIDE R42, R13, 0x4, R140 ;  /* 0x000000040d2a7825 */ /* 0x000fc800078e028c */
[----:B------:R-:W-:-:S04]  /*cb80*/  IMAD.WIDE R62, R13, 0x4, R158 ;  /* 0x000000040d3e7825 */ /* 0x000fc800078e029e */
[----:B--2---:R-:W-:-:S05]  /*cb90*/  IMAD.WIDE R2, R13, 0x4, R136 ;  /* 0x000000040d027825 */ /* 0x004fca00078e0288 */
[----:B------:R2:W-:Y:S01]  /*cba0*/  STL.64 [R1+0xb70], R2 ;  /* 0x000b700201007387 */ /* 0x0005e20000100a00 */
[----:B------:R-:W-:-:S03]  /*cbb0*/  IMAD.WIDE R66, R13, 0x4, R154 ;  /* 0x000000040d427825 */ /* 0x000fc600078e029a */
[----:B------:R-:W-:Y:S04]  /*cbc0*/  STL.64 [R1+0xb78], R60 ;  /* 0x000b783c01007387 */ /* 0x000fe80000100a00 */
[----:B------:R-:W-:Y:S01]  /*cbd0*/  STL.64 [R1+0x1040], R60 ;  /* 0x0010403c01007387 */ /* 0x000fe20000100a00 */
[----:B--2---:R-:W-:-:S03]  /*cbe0*/  IMAD.WIDE R2, R13, 0x4, R148 ;  /* 0x000000040d027825 */ /* 0x004fc600078e0294 */
[----:B------:R-:W-:Y:S04]  /*cbf0*/  STL.64 [R1+0xb80], R42 ;  /* 0x000b802a01007387 */ /* 0x000fe80000100a00 */
[----:B------:R-:W-:Y:S01]  /*cc00*/  STL.64 [R1+0x1048], R42 ;  /* 0x0010482a01007387 */ /* 0x000fe20000100a00 */
[----:B------:R-:W-:-:S03]  /*cc10*/  IMAD.WIDE R232, R13, 0x4, R144 ;  /* 0x000000040de87825 */ /* 0x000fc600078e0290 */
[----:B------:R-:W-:Y:S01]  /*cc20*/  STL.64 [R1+0xb98], R62 ;  /* 0x000b983e01007387 */ /* 0x000fe20000100a00 */
[----:B------:R-:W-:-:S03]  /*cc30*/  IMAD.WIDE R230, R13, 0x4, R152 ;  /* 0x000000040de67825 */ /* 0x000fc600078e0298 */
[----:B------:R-:W-:Y:S04]  /*cc40*/  STL.64 [R1+0x1108], R62 ;  /* 0x0011083e01007387 */ /* 0x000fe80000100a00 */
[----:B------:R2:W-:Y:S01]  /*cc50*/  STL.64 [R1+0xba0], R2 ;  /* 0x000ba00201007387 */ /* 0x0005e20000100a00 */
[----:B------:R-:W-:-:S03]  /*cc60*/  IMAD.WIDE R36, R13, 0x4, R166 ;  /* 0x000000040d247825 */ /* 0x000fc600078e02a6 */
[----:B------:R-:W-:Y:S01]  /*cc70*/  STL.64 [R1+0xb88], R66 ;  /* 0x000b884201007387 */ /* 0x000fe20000100a00 */
[----:B------:R-:W-:-:S03]  /*cc80*/  IMAD.WIDE R44, R13, 0x4, R156 ;  /* 0x000000040d2c7825 */ /* 0x000fc600078e029c */
[----:B------:R-:W-:Y:S01]  /*cc90*/  STL.64 [R1+0x1050], R66 ;  /* 0x0010504201007387 */ /* 0x000fe20000100a00 */
[----:B--2---:R-:W-:-:S03]  /*cca0*/  IMAD.WIDE R2, R13, 0x4, R162 ;  /* 0x000000040d027825 */ /* 0x004fc600078e02a2 */
        /* <DEDUP_REMOVED lines=11> */
[----:B------:R2:W-:Y:S04]  /*cd60*/  STL.64 [R1+0x1070], R44 ;  /* 0x0010702c01007387 */ /* 0x0005e80000100a00 */
[----:B------:R3:W-:Y:S01]  /*cd70*/  STL.64 [R1+0xbd8], R2 ;  /* 0x000bd80201007387 */ /* 0x0007e20000100a00 */
[----:B------:R-:W-:-:S03]  /*cd80*/  IMAD.WIDE R64, R13, 0x4, R168 ;  /* 0x000000040d407825 */ /* 0x000fc600078e02a8 */
[----:B------:R-:W-:Y:S01]  /*cd90*/  STL.64 [R1+0xbc8], R240 ;  /* 0x000bc8f001007387 */ /* 0x000fe20000100a00 */
[----:B--2---:R-:W-:-:S04]  /*cda0*/  IMAD.WIDE R44, R13, 0x4, R178 ;  /* 0x000000040d2c7825 */ /* 0x004fc800078e02b2 */
[C---:B---3--:R-:W-:Y:S01]  /*cdb0*/  IMAD.WIDE R2, R13.reuse, 0x4, R164 ;  /* 0x000000040d027825 */ /* 0x048fe200078e02a4 */
[----:B------:R-:W-:Y:S04]  /*cdc0*/  STL.64 [R1+0x1078], R240 ;  /* 0x001078f001007387 */ /* 0x000fe80000100a00 */
[----:B------:R2:W-:Y:S01]  /*cdd0*/  STL.64 [R1+0xbe0], R2 ;  /* 0x000be00201007387 */ /* 0x0005e20000100a00 */
[----:B------:R-:W-:-:S03]  /*cde0*/  IMAD.WIDE R246, R13, 0x4, R182 ;  /* 0x000000040df67825 */ /* 0x000fc600078e02b6 */
[----:B------:R-:W-:Y:S01]  /*cdf0*/  STL.64 [R1+0xbd0], R234 ;  /* 0x000bd0ea01007387 */ /* 0x000fe20000100a00 */
[----:B------:R-:W-:-:S03]  /*ce00*/  IMAD.WIDE R46, R13, 0x4, R172 ;  /* 0x000000040d2e7825 */ /* 0x000fc600078e02ac */
[----:B------:R-:W-:Y:S04]  /*ce10*/  STL.64 [R1+0x1080], R234 ;  /* 0x001080ea01007387 */ /* 0x000fe80000100a00 */
[----:B------:R-:W-:Y:S01]  /*ce20*/  STL.64 [R1+0xbe8], R44 ;  /* 0x000be82c01007387 */ /* 0x000fe20000100a00 */
[----:B--2---:R-:W-:-:S03]  /*ce30*/  IMAD.WIDE R2, R13, 0x4, R190 ;  /* 0x000000040d027825 */ /* 0x004fc600078e02be */
[----:B------:R-:W-:Y:S04]  /*ce40*/  STL.64 [R1+0x1088], R44 ;  /* 0x0010882c01007387 */ /* 0x000fe80000100a00 */
[----:B------:R-:W-:Y:S04]  /*ce50*/  STL.64 [R1+0xbf0], R64 ;  /* 0x000bf04001007387 */ /* 0x000fe80000100a00 */
[----:B------:R-:W-:Y:S01]  /*ce60*/  STL.64 [R1+0x1090], R64 ;  /* 0x0010904001007387 */ /* 0x000fe20000100a00 */
[----:B------:R-:W-:-:S03]  /*ce70*/  IMAD.WIDE R52, R13, 0x4, R186 ;  /* 0x000000040d347825 */ /* 0x000fc600078e02ba */
[----:B------:R-:W-:Y:S04]  /*ce80*/  STL.64 [R1+0xbf8], R246 ;  /* 0x000bf8f601007387 */ /* 0x000fe80000100a00 */
[----:B------:R-:W-:Y:S04]  /*ce90*/  STL.64 [R1+0x1098], R246 ;  /* 0x001098f601007387 */ /* 0x000fe80000100a00 */
        /* <DEDUP_REMOVED lines=8> */
[----:B--2---:R-:W-:-:S05]  /*cf20*/  IMAD.WIDE R2, R13, 0x4, R180 ;  /* 0x000000040d027825 */ /* 0x004fca00078e02b4 */
[----:B------:R2:W-:Y:S01]  /*cf30*/  STL.64 [R1+0xc20], R2 ;  /* 0x000c200201007387 */ /* 0x0005e20000100a00 */
[----:B------:R-:W-:-:S03]  /*cf40*/  IMAD.WIDE R244, R13, 0x4, R78 ;  /* 0x000000040df47825 */ /* 0x000fc600078e024e */
[----:B------:R-:W-:Y:S01]  /*cf50*/  STL.64 [R1+0xc10], R144 ;  /* 0x000c109001007387 */ /* 0x000fe20000100a00 */
[----:B------:R-:W-:-:S03]  /*cf60*/  IMAD.WIDE R48, R13, 0x4, R188 ;  /* 0x000000040d307825 */ /* 0x000fc600078e02bc */
[----:B------:R-:W-:Y:S04]  /*cf70*/  STL.64 [R1+0x10b0], R144 ;  /* 0x0010b09001007387 */ /* 0x000fe80000100a00 */
[----:B------:R-:W-:Y:S01]  /*cf80*/  STL.64 [R1+0xc28], R36 ;  /* 0x000c282401007387 */ /* 0x000fe20000100a00 */
[----:B--2---:R-:W-:-:S03]  /*cf90*/  IMAD.WIDE R2, R13, 0x4, R76 ;  /* 0x000000040d027825 */ /* 0x004fc600078e024c */
[----:B------:R-:W-:Y:S01]  /*cfa0*/  STL.64 [R1+0x10b8], R36 ;  /* 0x0010b82401007387 */ /* 0x000fe20000100a00 */
[----:B------:R-:W-:-:S03]  /*cfb0*/  IMAD.WIDE R54, R13, 0x4, R192 ;  /* 0x000000040d367825 */ /* 0x000fc600078e02c0 */
[----:B------:R-:W-:Y:S01]  /*cfc0*/  STL.64 [R1+0xc30], R40 ;  /* 0x000c302801007387 */ /* 0x000fe20000100a00 */
[----:B------:R-:W-:-:S03]  /*cfd0*/  IMAD.WIDE R146, R13, 0x4, R84 ;  /* 0x000000040d927825 */ /* 0x000fc600078e0254 */
[----:B------:R-:W-:Y:S04]  /*cfe0*/  STL.64 [R1+0x10c0], R40 ;  /* 0x0010c02801007387 */ /* 0x000fe80000100a00 */
[----:B------:R-:W-:Y:S01]  /*cff0*/  STL.64 [R1+0xc38], R244 ;  /* 0x000c38f401007387 */ /* 0x000fe20000100a00 */
[----:B------:R-:W-:-:S03]  /*d000*/  IMAD.WIDE R46, R13, 0x4, R94 ;  /* 0x000000040d2e7825 */ /* 0x000fc600078e025e */
        /* <DEDUP_REMOVED lines=17> */
[----:B------:R3:W-:Y:S04]  /*d120*/  STL.64 [R1+0x10f0], R230 ;  /* 0x0010f0e601007387 */ /* 0x0007e80000100a00 */
[----:B------:R-:W-:Y:S04]  /*d130*/  STL.64 [R1+0xdf0], R58 ;  /* 0x000df03a01007387 */ /* 0x000fe80000100a00 */
[----:B------:R-:W-:Y:S04]  /*d140*/  STL.64 [R1+0xdf8], R242 ;  /* 0x000df8f201007387 */ /* 0x000fe80000100a00 */
[----:B------:R-:W-:Y:S04]  /*d150*/  STL [R1+0x200], RZ ;  /* 0x000200ff01007387 */ /* 0x000fe80000100800 */
[----:B------:R-:W-:Y:S04]  /*d160*/  STL.64 [R1+0xe00], R50 ;  /* 0x000e003201007387 */ /* 0x000fe80000100a00 */
[----:B------:R-:W-:Y:S04]  /*d170*/  STL [R1+0x204], RZ ;  /* 0x000204ff01007387 */ /* 0x000fe80000100800 */
[----:B------:R-:W-:Y:S04]  /*d180*/  STL.64 [R1+0xe10], R56 ;  /* 0x000e103801007387 */ /* 0x000fe80000100a00 */
[----:B------:R-:W-:Y:S04]  /*d190*/  STL [R1+0x208], RZ ;  /* 0x000208ff01007387 */ /* 0x000fe80000100800 */
[----:B------:R-:W-:Y:S04]  /*d1a0*/  STL.64 [R1+0xe08], R248 ;  /* 0x000e08f801007387 */ /* 0x000fe80000100a00 */
[----:B------:R-:W-:Y:S04]  /*d1b0*/  STL [R1+0x20c], RZ ;  /* 0x00020cff01007387 */ /* 0x000fe80000100800 */
        /* <DEDUP_REMOVED lines=12> */
[----:B------:R-:W2:Y:S04]  /*d280*/  LDL.LU.64 R142, [R1+0x668] ;  /* 0x00066800018e7983 */ /* 0x000ea80000300a00 */
[----:B------:R-:W4:Y:S04]  /*d290*/  LDL.LU.64 R134, [R1+0x670] ;  /* 0x0006700001867983 */ /* 0x000f280000300a00 */
[----:B------:R-:W3:Y:S04]  /*d2a0*/  LDL.LU.64 R128, [R1+0x678] ;  /* 0x0006780001807983 */ /* 0x000ee80000300a00 */
[----:B------:R-:W3:Y:S04]  /*d2b0*/  LDL.LU.64 R130, [R1+0x680] ;  /* 0x0006800001827983 */ /* 0x000ee80000300a00 */
[----:B------:R-:W3:Y:S04]  /*d2c0*/  LDL.LU.64 R132, [R1+0x688] ;  /* 0x0006880001847983 */ /* 0x000ee80000300a00 */
[----:B------:R-:W3:Y:S04]  /*d2d0*/  LDL.LU.64 R136, [R1+0x690] ;  /* 0x0006900001887983 */ /* 0x000ee80000300a00 */
[----:B------:R-:W4:Y:S04]  /*d2e0*/  LDL.LU.64 R138, [R1+0x6b8] ;  /* 0x0006b800018a7983 */ /* 0x000f280000300a00 */
[----:B------:R-:W4:Y:S04]  /*d2f0*/  LDL.LU.64 R228, [R1+0x6e0] ;  /* 0x0006e00001e47983 */ /* 0x000f280000300a00 */
        /* <DEDUP_REMOVED lines=8> */
[----:B------:R-:W-:Y:S01]  /*d380*/  STL [R1+0x110], RZ ;  /* 0x000110ff01007387 */ /* 0x000fe20000100800 */
[----:B--2---:R-:W-:-:S03]  /*d390*/  IMAD.WIDE R2, R0, 0x4, R142 ;  /* 0x0000000400027825 */ /* 0x004fc600078e028e */
[----:B------:R-:W2:Y:S04]  /*d3a0*/  LDL.LU.64 R142, [R1+0x6e8] ;  /* 0x0006e800018e7983 */ /* 0x000ea80000300a00 */
[----:B------:R-:W2:Y:S04]  /*d3b0*/  LDL.LU.64 R246, [R1+0x6f0] ;  /* 0x0006f00001f67983 */ /* 0x000ea80000300a00 */
[----:B------:R-:W2:Y:S04]  /*d3c0*/  LDL.LU.64 R66, [R1+0x6f8] ;  /* 0x0006f80001427983 */ /* 0x000ea80000300a00 */
[----:B------:R-:W2:Y:S04]  /*d3d0*/  LDL.LU.64 R44, [R1+0x708] ;  /* 0x00070800012c7983 */ /* 0x000ea80000300a00 */
[----:B------:R-:W2:Y:S01]  /*d3e0*/  LDL.LU.64 R42, [R1+0x700] ;  /* 0x00070000012a7983 */ /* 0x000ea20000300a00 */
[----:B------:R-:W-:Y:S01]  /*d3f0*/  IADD3 R12, R252, -0x68, RZ ;  /* 0xffffff98fc0c7810 */ /* 0x000fe20007ffe0ff */
[----:B---3--:R-:W-:Y:S01]  /*d400*/  IMAD.WIDE R128, R0, 0x4, R128 ;  /* 0x0000000400807825 */ /* 0x008fe200078e0280 */
[----:B------:R-:W-:Y:S01]  /*d410*/  MOV R53, 0x3f ;  /* 0x0000003f00357802 */ /* 0x000fe20000000f00 */
[----:B------:R-:W3:Y:S01]  /*d420*/  LDL.LU.64 R240, [R1+0x710] ;  /* 0x0007100001f07983 */ /* 0x000ee20000300a00 */
[----:B------:R-:W-:-:S02]  /*d430*/  ISETP.GE.U32.AND P6, PT, R12, 0x7fffff59, PT ;  /* 0x7fffff590c00780c */ /* 0x000fc40003fc6070 */
[----:B------:R-:W-:Y:S01]  /*d440*/  IADD3 R12, R252, -0x6c, RZ ;  /* 0xffffff94fc0c7810 */ /* 0x000fe20007ffe0ff */
[----:B------:R-:W-:Y:S01]  /*d450*/  IMAD.WIDE R130, R0, 0x4, R130 ;  /* 0x0000000400827825 */ /* 0x000fe200078e0282 */
[----:B------:R-:W3:Y:S02]  /*d460*/  LDL.LU.64 R234, [R1+0x718] ;  /* 0x0007180001ea7983 */ /* 0x000ee40000300a00 */
[----:B------:R-:W-:Y:S01]  /*d470*/  ISETP.GE.U32.AND P1, PT, R12, 0x7fffff55, PT ;  /* 0x7fffff550c00780c */ /* 0x000fe20003f26070 */
[C---:B------:R-:W-:Y:S01]  /*d480*/  IMAD.WIDE R132, R0.reuse, 0x4, R132 ;  /* 0x0000000400847825 */ /* 0x040fe200078e0284 */
[----:B------:R-:W3:Y:S03]  /*d490*/  LDL.LU.64 R232, [R1+0x720] ;  /* 0x0007200001e87983 */ /* 0x000ee60000300a00 */
[C---:B----4-:R-:W-:Y:S02]  /*d4a0*/  IMAD.WIDE R134, R0.reuse, 0x4, R134 ;  /* 0x0000000400867825 */ /* 0x050fe400078e0286 */
[----:B------:R4:W-:Y:S02]  /*d4b0*/  LDGSTS.E [R250+0x19c00], [R2.64], !P6 ;  /* 0x19c0000002fa7fae */ /* 0x0009e4000f121848 */
[----:B------:R-:W-:-:S02]  /*d4c0*/  IMAD.WIDE R136, R0, 0x4, R136 ;  /* 0x0000000400887825 */ /* 0x000fc400078e0288 */
[----:B------:R4:W-:Y:S02]  /*d4d0*/  LDGSTS.E [R250+0x19d00], [R128.64], !P6 ;  /* 0x19d0000080fa7fae */ /* 0x0009e4000f121848 */
[C---:B------:R-:W-:Y:S01]  /*d4e0*/  IMAD.WIDE R138, R0.reuse, 0x4, R138 ;  /* 0x00000004008a7825 */ /* 0x040fe200078e028a */
[----:B------:R-:W-:Y:S01]  /*d4f0*/  IADD3 R53, R53, c[0x0][0x180], RZ ;  /* 0x0000600035357a10 */ /* 0x000fe20007ffe0ff */
[----:B------:R4:W-:Y:S02]  /*d500*/  LDGSTS.E [R250+0x19e00], [R130.64], !P6 ;  /* 0x19e0000082fa7fae */ /* 0x0009e4000f121848 */
[----:B------:R-:W-:Y:S02]  /*d510*/  IMAD.WIDE R140, R0, 0x4, R228 ;  /* 0x00000004008c7825 */ /* 0x000fe400078e02e4 */
[----:B------:R4:W-:Y:S01]  /*d520*/  LDGSTS.E [R250+0x19f00], [R132.64], !P6 ;  /* 0x19f0000084fa7fae */ /* 0x0009e2000f121848 */
[----:B------:R-:W-:-:S03]  /*d530*/  IADD3 R36, R252, -0x80, RZ ;  /* 0xffffff80fc247810 */ /* 0x000fc60007ffe0ff */
[----:B------:R-:W4:Y:S04]  /*d540*/  LDL.LU.64 R228, [R1+0x728] ;  /* 0x0007280001e47983 */ /* 0x000f280000300a00 */
[----:B------:R-:W4:Y:S04]  /*d550*/  LDL.LU.64 R48, [R1+0x730] ;  /* 0x0007300001307983 */ /* 0x000f280000300a00 */
[----:B------:R1:W-:Y:S04]  /*d560*/  LDGSTS.E [R250+0x1ac00], [R134.64], !P1 ;  /* 0x1ac0000086fa7fae */ /* 0x0003e8000c921848 */
[----:B------:R-:W4:Y:S04]  /*d570*/  LDL.LU.64 R144, [R1+0x738] ;  /* 0x0007380001907983 */ /* 0x000f280000300a00 */
[----:B------:R1:W-:Y:S04]  /*d580*/  LDGSTS.E [R250+0x1ad00], [R136.64], !P1 ;  /* 0x1ad0000088fa7fae */ /* 0x0003e8000c921848 */
[----:B------:R-:W4:Y:S04]  /*d590*/  LDL.LU.64 R64, [R1+0x740] ;  /* 0x0007400001407983 */ /* 0x000f280000300a00 */
[----:B------:R1:W-:Y:S01]  /*d5a0*/  LDGSTS.E [R250+0x1ae00], [R138.64], !P1 ;  /* 0x1ae000008afa7fae */ /* 0x0003e2000c921848 */
[----:B------:R-:W-:-:S03]  /*d5b0*/  ISETP.GE.U32.AND P6, PT, R36, 0x7fffff41, PT ;  /* 0x7fffff412400780c */ /* 0x000fc60003fc6070 */
[----:B------:R-:W4:Y:S04]  /*d5c0*/  LDL.LU.64 R62, [R1+0x748] ;  /* 0x00074800013e7983 */ /* 0x000f280000300a00 */
[----:B------:R1:W-:Y:S01]  /*d5d0*/  LDGSTS.E [R250+0x1af00], [R140.64], !P1 ;  /* 0x1af000008cfa7fae */ /* 0x0003e2000c921848 */
[----:B------:R-:W-:-:S03]  /*d5e0*/  ISETP.GE.AND P1, PT, R53, 0x40, PT ;  /* 0x000000403500780c */ /* 0x000fc60003f26270 */
[----:B------:R-:W4:Y:S04]  /*d5f0*/  LDL.LU.64 R60, [R1+0x750] ;  /* 0x00075000013c7983 */ /* 0x000f280000300a00 */
[----:B------:R-:W4:Y:S04]  /*d600*/  LDL.LU.64 R52, [R1+0x758] ;  /* 0x0007580001347983 */ /* 0x000f280000300a00 */
[----:B------:R-:W4:Y:S04]  /*d610*/  LDL.LU.64 R244, [R1+0x760] ;  /* 0x0007600001f47983 */ /* 0x000f280000300a00 */
[----:B------:R-:W4:Y:S01]  /*d620*/  LDL.LU.64 R36, [R1+0x768] ;  /* 0x0007680001247983 */ /* 0x000f220000300a00 */
[----:B--2---:R-:W-:-:S03]  /*d630*/  IMAD.WIDE R230, R0, 0x4, R246 ;  /* 0x0000000400e67825 */ /* 0x004fc600078e02f6 */
[----:B------:R-:W2:Y:S01]  /*d640*/  LDL.LU.64 R246, [R1+0x7b0] ;  /* 0x0007b00001f67983 */ /* 0x000ea20000300a00 */
[----:B------:R-:W-:-:S03]  /*d650*/  IMAD.WIDE R54, R0, 0x4, R44 ;  /* 0x0000000400367825 */ /* 0x000fc600078e022c */
[----:B------:R-:W2:Y:S01]  /*d660*/  LDL.LU.64 R44, [R1+0x778] ;  /* 0x00077800012c7983 */ /* 0x000ea20000300a00 */
[----:B------:R-:W-:-:S03]  /*d670*/  IMAD.WIDE R40, R0, 0x4, R42 ;  /* 0x0000000400287825 */ /* 0x000fc600078e022a */
[----:B------:R-:W2:Y:S01]  /*d680*/  LDL.LU.64 R42, [R1+0x770] ;  /* 0x00077000012a7983 */ /* 0x000ea20000300a00 */
[----:B------:R-:W-:Y:S01]  /*d690*/  IADD3 R12, R252, -0x70, RZ ;  /* 0xffffff90fc0c7810 */ /* 0x000fe20007ffe0ff */
[----:B------:R-:W-:-:S03]  /*d6a0*/  IMAD.WIDE R66, R0, 0x4, R66 ;  /* 0x0000000400427825 */ /* 0x000fc600078e0242 */
[----:B------:R-:W-:Y:S02]  /*d6b0*/  ISETP.GE.U32.AND P5, PT, R12, 0x7fffff51, PT ;  /* 0x7fffff510c00780c */ /* 0x000fe40003fa6070 */
[----:B------:R-:W-:Y:S01]  /*d6c0*/  IADD3 R12, R252, -0x74, RZ ;  /* 0xffffff8cfc0c7810 */ /* 0x000fe20007ffe0ff */
[----:B---3--:R-:W-:Y:S01]  /*d6d0*/  IMAD.WIDE R240, R0, 0x4, R240 ;  /* 0x0000000400f07825 */ /* 0x008fe200078e02f0 */
[----:B------:R-:W-:Y:S02]  /*d6e0*/  STL.64 [R1+0x298], R230 ;  /* 0x000298e601007387 */ /* 0x000fe40000100a00 */
[----:B------:R-:W-:Y:S01]  /*d6f0*/  ISETP.GE.U32.AND P0, PT, R12, 0x7fffff4d, PT ;  /* 0x7fffff4d0c00780c */ /* 0x000fe20003f06070 */
[----:B------:R-:W-:Y:S01]  /*d700*/  IMAD.WIDE R234, R0, 0x4, R234 ;  /* 0x0000000400ea7825 */ /* 0x000fe200078e02ea */
[----:B------:R-:W-:Y:S01]  /*d710*/  IADD3 R12, R252, -0x78, RZ ;  /* 0xffffff88fc0c7810 */ /* 0x000fe20007ffe0ff */
[----:B------:R-:W-:Y:S02]  /*d720*/  STL.64 [R1+0x2b8], R66 ;  /* 0x0002b84201007387 */ /* 0x000fe40000100a00 */
[----:B------:R-:W-:Y:S01]  /*d730*/  IMAD.WIDE R232, R0, 0x4, R232 ;  /* 0x0000000400e87825 */ /* 0x000fe200078e02e8 */
[----:B------:R-:W-:Y:S01]  /*d740*/  ISETP.GE.U32.AND P4, PT, R12, 0x7fffff49, PT ;  /* 0x7fffff490c00780c */ /* 0x000fe20003f86070 */
[----:B------:R-:W-:Y:S02]  /*d750*/  STL.64 [R1+0x2f0], R54 ;  /* 0x0002f03601007387 */ /* 0x000fe40000100a00 */
[----:B------:R-:W-:-:S02]  /*d760*/  IMAD.WIDE R142, R0, 0x4, R142 ;  /* 0x00000004008e7825 */ /* 0x000fc400078e028e */
[----:B------:R-:W-:Y:S04]  /*d770*/  STL.64 [R1+0x280], R240 ;  /* 0x000280f001007387 */ /* 0x000fe80000100a00 */
[----:B------:R-:W-:Y:S01]  /*d780*/  STL.64 [R1+0x288], R234 ;  /* 0x000288ea01007387 */ /* 0x000fe20000100a00 */
[----:B----4-:R-:W-:-:S03]  /*d790*/  IMAD.WIDE R228, R0, 0x4, R228 ;  /* 0x0000000400e47825 */ /* 0x010fc600078e02e4 */
[----:B------:R-:W-:Y:S01]  /*d7a0*/  STL.64 [R1+0xa40], R40 ;  /* 0x000a402801007387 */ /* 0x000fe20000100a00 */
[----:B------:R-:W-:-:S03]  /*d7b0*/  IMAD.WIDE R146, R0, 0x4, R48 ;  /* 0x0000000400927825 */ /* 0x000fc600078e0230 */
[----:B------:R-:W-:Y:S04]  /*d7c0*/  STL.64 [R1+0x290], R232 ;  /* 0x000290e801007387 */ /* 0x000fe80000100a00 */
[----:B------:R-:W-:Y:S01]  /*d7d0*/  STL.64 [R1+0x2a0], R228 ;  /* 0x0002a0e401007387 */ /* 0x000fe20000100a00 */
[----:B------:R-:W-:-:S03]  /*d7e0*/  IMAD.WIDE R144, R0, 0x4, R144 ;  /* 0x0000000400907825 */ /* 0x000fc600078e0290 */
[----:B------:R-:W-:Y:S04]  /*d7f0*/  STL.64 [R1+0x2a8], R146 ;  /* 0x0002a89201007387 */ /* 0x000fe80000100a00 */
[----:B------:R3:W-:Y:S01]  /*d800*/  LDGSTS.E [R250+0x1bc00], [R142.64], !P5 ;  /* 0x1bc000008efa7fae */ /* 0x0007e2000e921848 */
[----:B------:R-:W-:-:S03]  /*d810*/  IMAD.WIDE R64, R0, 0x4, R64 ;  /* 0x0000000400407825 */ /* 0x000fc600078e0240 */
[----:B------:R-:W-:Y:S04]  /*d820*/  STL.64 [R1+0x2b0], R144 ;  /* 0x0002b09001007387 */ /* 0x000fe80000100a00 */
[----:B------:R4:W-:Y:S01]  /*d830*/  LDGSTS.E [R250+0x1bd00], [R240.64], !P5 ;  /* 0x1bd00000f0fa7fae */ /* 0x0009e2000e921848 */
[----:B------:R-:W-:-:S03]  /*d840*/  IMAD.WIDE R62, R0, 0x4, R62 ;  /* 0x00000004003e7825 */ /* 0x000fc600078e023e */
[----:B------:R-:W-:Y:S04]  /*d850*/  STL.64 [R1+0x2c0], R64 ;  /* 0x0002c04001007387 */ /* 0x000fe80000100a00 */
[----:B------:R1:W-:Y:S01]  /*d860*/  LDGSTS.E [R250+0x1be00], [R234.64], !P5 ;  /* 0x1be00000eafa7fae */ /* 0x0003e2000e921848 */
[----:B------:R-:W-:-:S03]  /*d870*/  IMAD.WIDE R60, R0, 0x4, R60 ;  /* 0x00000004003c7825 */ /* 0x000fc600078e023c */
[----:B------:R1:W-:Y:S01]  /*d880*/  STL.64 [R1+0x2c8], R62 ;  /* 0x0002c83e01007387 */ /* 0x0003e20000100a00 */
[----:B------:R-:W-:-:S03]  /*d890*/  IMAD.WIDE R52, R0, 0x4, R52 ;  /* 0x0000000400347825 */ /* 0x000fc600078e0234 */
[----:B------:R1:W-:Y:S01]  /*d8a0*/  LDGSTS.E [R250+0x1bf00], [R232.64], !P5 ;  /* 0x1bf00000e8fa7fae */ /* 0x0003e2000e921848 */
[----:B------:R-:W-:-:S03]  /*d8b0*/  IMAD.WIDE R48, R0, 0x4, R244 ;  /* 0x0000000400307825 */ /* 0x000fc600078e02f4 */
[----:B------:R-:W-:Y:S01]  /*d8c0*/  STL.64 [R1+0x2d0], R60 ;  /* 0x0002d03c01007387 */ /* 0x000fe20000100a00 */
[----:B------:R-:W-:-:S03]  /*d8d0*/  IMAD.WIDE R46, R0, 0x4, R36 ;  /* 0x00000004002e7825 */ /* 0x000fc600078e0224 */
[----:B------:R1:W-:Y:S04]  /*d8e0*/  LDGSTS.E [R250+0x1cc00], [R230.64], !P0 ;  /* 0x1cc00000e6fa7fae */ /* 0x0003e8000c121848 */
[----:B------:R-:W-:Y:S04]  /*d8f0*/  STL.64 [R1+0x2d8], R52 ;  /* 0x0002d83401007387 */ /* 0x000fe80000100a00 */
[----:B------:R1:W-:Y:S04]  /*d900*/  LDGSTS.E [R250+0x1cd00], [R228.64], !P0 ;  /* 0x1cd00000e4fa7fae */ /* 0x0003e8000c121848 */
[----:B------:R-:W-:Y:S04]  /*d910*/  STL.64 [R1+0x2e0], R48 ;  /* 0x0002e03001007387 */ /* 0x000fe80000100a00 */
[----:B------:R1:W-:Y:S04]  /*d920*/  LDGSTS.E [R250+0x1ce00], [R146.64], !P0 ;  /* 0x1ce0000092fa7fae */ /* 0x0003e8000c121848 */
[----:B------:R1:W-:Y:S04]  /*d930*/  STL.64 [R1+0x2e8], R46 ;  /* 0x0002e82e01007387 */ /* 0x0003e80000100a00 */
[----:B------:R1:W-:Y:S04]  /*d940*/  LDGSTS.E [R250+0x1cf00], [R144.64], !P0 ;  /* 0x1cf0000090fa7fae */ /* 0x0003e8000c121848 */
[----:B------:R1:W-:Y:S04]  /*d950*/  LDGSTS.E [R250+0x1dc00], [R66.64], !P4 ;  /* 0x1dc0000042fa7fae */ /* 0x0003e8000e121848 */
[----:B------:R1:W-:Y:S04]  /*d960*/  LDGSTS.E [R250+0x1dd00], [R64.64], !P4 ;  /* 0x1dd0000040fa7fae */ /* 0x0003e8000e121848 */
[----:B------:R1:W-:Y:S01]  /*d970*/  LDGSTS.E [R250+0x1de00], [R62.64], !P4 ;  /* 0x1de000003efa7fae */ /* 0x0003e2000e121848 */
[----:B--2---:R-:W-:-:S04]  /*d980*/  IMAD.WIDE R44, R0, 0x4, R44 ;  /* 0x00000004002c7825 */ /* 0x004fc800078e022c */
[----:B------:R-:W-:Y:S01]  /*d990*/  IMAD.WIDE R42, R0, 0x4, R42 ;  /* 0x00000004002a7825 */ /* 0x000fe200078e022a */
[----:B------:R-:W-:Y:S01]  /*d9a0*/  IADD3 R12, R252, -0x7c, RZ ;  /* 0xffffff84fc0c7810 */ /* 0x000fe20007ffe0ff */
[----:B------:R2:W-:Y:S02]  /*d9b0*/  LDGSTS.E [R250+0x1df00], [R60.64], !P4 ;  /* 0x1df000003cfa7fae */ /* 0x0005e4000e121848 */
[----:B------:R-:W-:-:S05]  /*d9c0*/  IMAD.WIDE R36, R0, 0x4, R246 ;  /* 0x0000000400247825 */ /* 0x000fca00078e02f6 */
[----:B------:R1:W-:Y:S04]  /*d9d0*/  STL.64 [R1+0x3a8], R36 ;  /* 0x0003a82401007387 */ /* 0x0003e80000100a00 */
[----:B------:R2:W-:Y:S04]  /*d9e0*/  STL.64 [R1+0x3b0], R44 ;  /* 0x0003b02c01007387 */ /* 0x0005e80000100a00 */
[----:B------:R2:W-:Y:S04]  /*d9f0*/  STL.64 [R1+0xa58], R42 ;  /* 0x000a582a01007387 */ /* 0x0005e80000100a00 */
[----:B-1----:R-:W3:Y:S04]  /*da00*/  LDL.64 R62, [R1+0xad8] ;  /* 0x000ad800013e7983 */ /* 0x002ee80000100a00 */
[----:B------:R-:W3:Y:S01]  /*da10*/  LDL.64 R228, [R1+0xb18] ;  /* 0x000b180001e47983 */ /* 0x000ee20000100a00 */
[----:B------:R-:W-:Y:S01]  /*da20*/  ISETP.GE.U32.AND P2, PT, R12, 0x7fffff45, PT ;  /* 0x7fffff450c00780c */ /* 0x000fe20003f46070 */
[----:B------:R-:W-:-:S02]  /*da30*/  IMAD.MOV.U32 R38, RZ, RZ, R14 ;  /* 0x000000ffff267224 */ /* 0x000fc400078e000e */
[----:B------:R-:W-:Y:S01]  /*da40*/  IMAD.MOV.U32 R39, RZ, RZ, R15 ;  /* 0x000000ffff277224 */ /* 0x000fe200078e000f */
[----:B------:R-:W3:Y:S04]  /*da50*/  LDL.64 R230, [R1+0xbd8] ;  /* 0x000bd80001e67983 */ /* 0x000ee80000100a00 */
[----:B------:R-:W3:Y:S04]  /*da60*/  LDL.64 R146, [R1+0xdd8] ;  /* 0x000dd80001927983 */ /* 0x000ee80000100a00 */
[----:B------:R-:W3:Y:S04]  /*da70*/  LDL.64 R244, [R1+0xb20] ;  /* 0x000b200001f47983 */ /* 0x000ee80000100a00 */
[----:B------:R1:W-:Y:S04]  /*da80*/  LDGSTS.E [R250+0x1ec00], [R54.64], !P2 ;  /* 0x1ec0000036fa7fae */ /* 0x0003e8000d121848 */
[----:B------:R1:W-:Y:S04]  /*da90*/  LDGSTS.E [R250+0x1ed00], [R52.64], !P2 ;  /* 0x1ed0000034fa7fae */ /* 0x0003e8000d121848 */
[----:B------:R1:W-:Y:S04]  /*daa0*/  LDGSTS.E [R250+0x1ee00], [R48.64], !P2 ;  /* 0x1ee0000030fa7fae */ /* 0x0003e8000d121848 */
[----:B------:R1:W-:Y:S04]  /*dab0*/  LDGSTS.E [R250+0x1ef00], [R46.64], !P2 ;  /* 0x1ef000002efa7fae */ /* 0x0003e8000d121848 */
[----:B------:R1:W-:Y:S04]  /*dac0*/  LDGSTS.E [R250+0x1fc00], [R40.64], !P6 ;  /* 0x1fc0000028fa7fae */ /* 0x0003e8000f121848 */
[----:B------:R1:W-:Y:S04]  /*dad0*/  LDGSTS.E [R250+0x1fd00], [R36.64], !P6 ;  /* 0x1fd0000024fa7fae */ /* 0x0003e8000f121848 */
[----:B------:R2:W-:Y:S04]  /*dae0*/  LDGSTS.E [R250+0x1fe00], [R44.64], !P6 ;  /* 0x1fe000002cfa7fae */ /* 0x0005e8000f121848 */
[----:B------:R1:W-:Y:S04]  /*daf0*/  LDGSTS.E [R250+0x1ff00], [R42.64], !P6 ;  /* 0x1ff000002afa7fae */ /* 0x0003e8000f121848 */
[----:B------:R-:W0:Y:S04]  /*db00*/  LDGDEPBAR ;  /* 0x00000000000079af */ /* 0x000e280000000000 */
[----:B------:R2:W-:Y:S04]  /*db10*/  LDGSTS.E [R251+0x24000], [R38.64], P3 ;  /* 0x2400000026fb7fae */ /* 0x0005e80009921848 */
[----:B-1----:R-:W3:Y:S04]  /*db20*/  LDL.64 R46, [R1+0xc18] ;  /* 0x000c1800012e7983 */ /* 0x002ee80000100a00 */
[----:B------:R-:W3:Y:S04]  /*db30*/  LDL.64 R54, [R1+0xaa0] ;  /* 0x000aa00001367983 */ /* 0x000ee80000100a00 */
[----:B------:R-:W3:Y:S04]  /*db40*/  LDL.64 R48, [R1+0xae0] ;  /* 0x000ae00001307983 */ /* 0x000ee80000100a00 */
[----:B------:R-:W3:Y:S04]  /*db50*/  LDL.64 R40, [R1+0xb60] ;  /* 0x000b600001287983 */ /* 0x000ee80000100a00 */
[----:B------:R-:W3:Y:S04]  /*db60*/  LDL.64 R36, [R1+0xba0] ;  /* 0x000ba00001247983 */ /* 0x000ee80000100a00 */
[----:B------:R-:W3:Y:S04]  /*db70*/  LDL.64 R144, [R1+0xbe0] ;  /* 0x000be00001907983 */ /* 0x000ee80000100a00 */
[----:B------:R-:W3:Y:S04]  /*db80*/  LDL.64 R52, [R1+0xc20] ;  /* 0x000c200001347983 */ /* 0x000ee80000100a00 */
[----:B------:R-:W3:Y:S04]  /*db90*/  LDL.64 R246, [R1+0xaa8] ;  /* 0x000aa80001f67983 */ /* 0x000ee80000100a00 */
[----:B------:R-:W3:Y:S04]  /*dba0*/  LDL.64 R64, [R1+0xae8] ;  /* 0x000ae80001407983 */ /* 0x000ee80000100a00 */
[----:B--2---:R-:W2:Y:S04]  /*dbb0*/  LDL.64 R44, [R1+0xb28] ;  /* 0x000b2800012c7983 */ /* 0x004ea80000100a00 */
[----:B------:R-:W2:Y:S04]  /*dbc0*/  LDL.64 R234, [R1+0xb68] ;  /* 0x000b680001ea7983 */ /* 0x000ea80000100a00 */
[----:B----4-:R-:W4:Y:S04]  /*dbd0*/  LDL.64 R240, [R1+0xba8] ;  /* 0x000ba80001f07983 */ /* 0x010f280000100a00 */
[----:B------:R-:W2:Y:S04]  /*dbe0*/  LDL.64 R232, [R1+0xab0] ;  /* 0x000ab00001e87983 */ /* 0x000ea80000100a00 */
[----:B------:R-:W2:Y:S04]  /*dbf0*/  LDL.64 R66, [R1+0xaf0] ;  /* 0x000af00001427983 */ /* 0x000ea80000100a00 */
[----:B------:R-:W2:Y:S04]  /*dc00*/  LDL.64 R42, [R1+0xb30] ;  /* 0x000b3000012a7983 */ /* 0x000ea80000100a00 */
[----:B------:R-:W2:Y:S04]  /*dc10*/  LDL.64 R60, [R1+0xb70] ;  /* 0x000b7000013c7983 */ /* 0x000ea80000100a00 */
[----:B---3--:R1:W-:Y:S04]  /*dc20*/  LDGSTS.E [R251+0x24800], [R62.64], P3 ;  /* 0x248000003efb7fae */ /* 0x0083e80009921848 */
[----:B------:R3:W-:Y:S04]  /*dc30*/  LDGSTS.E [R251+0x25000], [R228.64], P3 ;  /* 0x25000000e4fb7fae */ /* 0x0007e80009921848 */
[----:B-1----:R-:W2:Y:S04]  /*dc40*/  LDL.LU.64 R62, [R1+0x1108] ;  /* 0x00110800013e7983 */ /* 0x002ea80000300a00 */
[----:B---3--:R-:W3:Y:S04]  /*dc50*/  LDL.LU.64 R228, [R1+0x1100] ;  /* 0x0011000001e47983 */ /* 0x008ee80000300a00 */
[----:B------:R-:W1:Y:S02]  /*dc60*/  S2R R39, SR_TID.X ;  /* 0x0000000000277919 */ /* 0x000e640000002100 */
[----:B-1----:R-:W-:-:S05]  /*dc70*/  LOP3.LUT R39, R39, 0x3f, RZ, 0xc0, !PT ;  /* 0x0000003f27277812 */ /* 0x002fca00078ec0ff */
[----:B------:R-:W-:Y:S01]  /*dc80*/  IMAD.SHL.U32 R252, R39, 0x4, RZ ;  /* 0x0000000427fc7824 */ /* 0x000fe200078e00ff */
[----:B---3--:R1:W-:Y:S04]  /*dc90*/  LDGSTS.E [R251+0x25800], [R228.64], P3 ;  /* 0x25800000e4fb7fae */ /* 0x0083e80009921848 */
[----:B--2---:R2:W-:Y:S04]  /*dca0*/  LDGSTS.E [R251+0x26000], [R62.64], P3 ;  /* 0x260000003efb7fae */ /* 0x0045e80009921848 */
[----:B------:R3:W-:Y:S04]  /*dcb0*/  LDGSTS.E [R251+0x26800], [R230.64], P3 ;  /* 0x26800000e6fb7fae */ /* 0x0007e80009921848 */
[----:B-1----:R-:W4:Y:S04]  /*dcc0*/  LDL.LU R228, [R1+0x10f8] ;  /* 0x0010f80001e47983 */ /* 0x002f280000300800 */
[----:B--2---:R-:W2:Y:S04]  /*dcd0*/  LDL.64 R62, [R1+0xab8] ;  /* 0x000ab800013e7983 */ /* 0x004ea80000100a00 */
[----:B------:R-:W2:Y:S04]  /*dce0*/  LDL.64 R38, [R1+0xaf8] ;  /* 0x000af80001267983 */ /* 0x000ea80000100a00 */
[----:B---3--:R-:W3:Y:S04]  /*dcf0*/  LDL.LU.64 R230, [R1+0x10f0] ;  /* 0x0010f00001e67983 */ /* 0x008ee80000300a00 */
[----:B------:R1:W-:Y:S04]  /*dd00*/  LDGSTS.E [R251+0x27000], [R46.64], P3 ;  /* 0x270000002efb7fae */ /* 0x0003e80009921848 */
[----:B------:R-:W1:Y:S01]  /*dd10*/  S2R R229, SR_TID.X ;  /* 0x0000000000e57919 */ /* 0x000e620000002100 */
[----:B------:R-:W-:-:S03]  /*dd20*/  LOP3.LUT R252, R252, 0x10, RZ, 0x3c, !PT ;  /* 0x00000010fcfc7812 */ /* 0x000fc600078e3cff */
[----:B------:R1:W-:Y:S04]  /*dd30*/  LDGSTS.E [R251+0x27800], [R146.64], P3 ;  /* 0x2780000092fb7fae */ /* 0x0003e80009921848 */
[----:B-1----:R-:W2:Y:S04]  /*dd40*/  LDL.LU.64 R46, [R1+0x10e8] ;  /* 0x0010e800012e7983 */ /* 0x002ea80000300a00 */
[----:B------:R1:W-:Y:S04]  /*dd50*/  LDGSTS.E [R252+0x24100], [R54.64], P3 ;  /* 0x2410000036fc7fae */ /* 0x0003e80009921848 */
[----:B------:R-:W3:Y:S04]  /*dd60*/  LDL.LU.64 R146, [R1+0x10e0] ;  /* 0x0010e00001927983 */ /* 0x000ee80000300a00 */
[----:B------:R1:W-:Y:S01]  /*dd70*/  LDGSTS.E [R252+0x24900], [R48.64], P3 ;  /* 0x2490000030fc7fae */ /* 0x0003e20009921848 */
[----:B------:R-:W-:-:S03]  /*dd80*/  LOP3.LUT R229, R229, 0x3f, RZ, 0xc0, !PT ;  /* 0x0000003fe5e57812 */ /* 0x000fc600078ec0ff */
[----:B-1----:R-:W3:Y:S02]  /*dd90*/  LDL.LU.64 R54, [R1+0x10d8] ;  /* 0x0010d80001367983 */ /* 0x002ee40000300a00 */
[----:B------:R-:W-:Y:S02]  /*dda0*/  IMAD.SHL.U32 R229, R229, 0x4, RZ ;  /* 0x00000004e5e57824 */ /* 0x000fe400078e00ff */
[----:B------:R1:W-:Y:S04]  /*ddb0*/  LDGSTS.E [R252+0x25100], [R244.64], P3 ;  /* 0x25100000f4fc7fae */ /* 0x0003e80009921848 */
[----:B------:R-:W3:Y:S01]  /*ddc0*/  LDL.LU.64 R48, [R1+0x10d0] ;  /* 0x0010d00001307983 */ /* 0x000ee20000300a00 */
[----:B------:R-:W-:-:S03]  /*ddd0*/  LOP3.LUT R0, R229, 0x20, RZ, 0x3c, !PT ;  /* 0x00000020e5007812 */ /* 0x000fc600078e3cff */
[----:B------:R1:W-:Y:S04]  /*dde0*/  LDGSTS.E [R252+0x25900], [R40.64], P3 ;  /* 0x2590000028fc7fae */ /* 0x0003e80009921848 */
[----:B-1----:R-:W3:Y:S04]  /*ddf0*/  LDL.LU.64 R244, [R1+0x10c8] ;  /* 0x0010c80001f47983 */ /* 0x002ee80000300a00 */
[----:B------:R1:W-:Y:S04]  /*de00*/  LDGSTS.E [R252+0x26100], [R36.64], P3 ;  /* 0x2610000024fc7fae */ /* 0x0003e80009921848 */
[----:B------:R-:W3:Y:S04]  /*de10*/  LDL.LU.64 R40, [R1+0x10c0] ;  /* 0x0010c00001287983 */ /* 0x000ee80000300a00 */
[----:B------:R1:W-:Y:S04]  /*de20*/  LDGSTS.E [R252+0x26900], [R144.64], P3 ;  /* 0x2690000090fc7fae */ /* 0x0003e80009921848 */
[----:B-1----:R-:W3:Y:S04]  /*de30*/  LDL.LU.64 R36, [R1+0x10b8] ;  /* 0x0010b80001247983 */ /* 0x002ee80000300a00 */
[----:B------:R1:W-:Y:S04]  /*de40*/  LDGSTS.E [R252+0x27100], [R52.64], P3 ;  /* 0x2710000034fc7fae */ /* 0x0003e80009921848 */
[----:B------:R-:W3:Y:S04]  /*de50*/  LDL.LU.64 R144, [R1+0x10b0] ;  /* 0x0010b00001907983 */ /* 0x000ee80000300a00 */
[----:B-1----:R-:W3:Y:S04]  /*de60*/  LDL.LU.64 R52, [R1+0x10a8] ;  /* 0x0010a80001347983 */ /* 0x002ee80000300a00 */
[----:B--2---:R1:W-:Y:S04]  /*de70*/  LDGSTS.E [R252+0x27900], [R46.64], P3 ;  /* 0x279000002efc7fae */ /* 0x0043e80009921848 */
[----:B------:R2:W-:Y:S04]  /*de80*/  LDGSTS.E [R0+0x24200], [R246.64], P3 ;  /* 0x24200000f6007fae */ /* 0x0005e80009921848 */
[----:B------:R4:W-:Y:S04]  /*de90*/  LDGSTS.E [R0+0x24a00], [R64.64], P3 ;  /* 0x24a0000040007fae */ /* 0x0009e80009921848 */
[----:B-1----:R-:W3:Y:S04]  /*dea0*/  LDL.LU.64 R46, [R1+0x10a0] ;  /* 0x0010a000012e7983 */ /* 0x002ee80000300a00 */
[----:B--2---:R-:W2:Y:S04]  /*deb0*/  LDL.LU.64 R246, [R1+0x1098] ;  /* 0x0010980001f67983 */ /* 0x004ea80000300a00 */
[----:B----4-:R-:W4:Y:S04]  /*dec0*/  LDL.LU.64 R64, [R1+0x1090] ;  /* 0x0010900001407983 */ /* 0x010f280000300a00 */
[----:B------:R1:W-:Y:S04]  /*ded0*/  LDGSTS.E [R0+0x25200], [R44.64], P3 ;  /* 0x252000002c007fae */ /* 0x0003e80009921848 */
[----:B------:R1:W-:Y:S04]  /*dee0*/  LDGSTS.E [R0+0x25a00], [R234.64], P3 ;  /* 0x25a00000ea007fae */ /* 0x0003e80009921848 */
[----:B------:R1:W-:Y:S04]  /*def0*/  LDGSTS.E [R0+0x26200], [R240.64], P3 ;  /* 0x26200000f0007fae */ /* 0x0003e80009921848 */
[----:B-1----:R-:W2:Y:S04]  /*df00*/  LDL.LU.64 R44, [R1+0x1088] ;  /* 0x00108800012c7983 */ /* 0x002ea80000300a00 */
[----:B------:R-:W3:Y:S04]  /*df10*/  LDL.LU.64 R234, [R1+0x1080] ;  /* 0x0010800001ea7983 */ /* 0x000ee80000300a00 */
[----:B------:R-:W4:Y:S04]  /*df20*/  LDL.LU.64 R240, [R1+0x1078] ;  /* 0x0010780001f07983 */ /* 0x000f280000300a00 */
[----:B--2---:R1:W-:Y:S04]  /*df30*/  LDGSTS.E [R0+0x26a00], [R44.64], P3 ;  /* 0x26a000002c007fae */ /* 0x0043e80009921848 */
[----:B---3--:R2:W-:Y:S04]  /*df40*/  LDGSTS.E [R0+0x27200], [R36.64], P3 ;  /* 0x2720000024007fae */ /* 0x0085e80009921848 */
[----:B------:R3:W-:Y:S04]  /*df50*/  LDGSTS.E [R0+0x27a00], [R230.64], P3 ;  /* 0x27a00000e6007fae */ /* 0x0007e80009921848 */
[----:B-1----:R-:W4:Y:S04]  /*df60*/  LDL.LU.64 R44, [R1+0x1070] ;  /* 0x00107000012c7983 */ /* 0x002f280000300a00 */
[----:B--2---:R-:W2:Y:S04]  /*df70*/  LDL.LU.64 R36, [R1+0x1068] ;  /* 0x0010680001247983 */ /* 0x004ea80000300a00 */
[----:B---3--:R-:W3:Y:S01]  /*df80*/  LDL.LU.64 R230, [R1+0x1060] ;  /* 0x0010600001e67983 */ /* 0x008ee20000300a00 */
[----:B------:R-:W-:-:S05]  /*df90*/  LOP3.LUT R229, R229, 0x30, RZ, 0x3c, !PT ;  /* 0x00000030e5e57812 */ /* 0x000fca00078e3cff */
[----:B------:R1:W-:Y:S04]  /*dfa0*/  LDGSTS.E [R229+0x24300], [R232.64], P3 ;  /* 0x24300000e8e57fae */ /* 0x0003e80009921848 */
[----:B------:R1:W-:Y:S04]  /*dfb0*/  LDGSTS.E [R229+0x24b00], [R66.64], P3 ;  /* 0x24b0000042e57fae */ /* 0x0003e80009921848 */
[----:B------:R1:W-:Y:S04]  /*dfc0*/  LDGSTS.E [R229+0x25300], [R42.64], P3 ;  /* 0x253000002ae57fae */ /* 0x0003e80009921848 */
[----:B-1----:R-:W2:Y:S04]  /*dfd0*/  LDL.LU.64 R232, [R1+0x1058] ;  /* 0x0010580001e87983 */ /* 0x002ea80000300a00 */
[----:B------:R-:W2:Y:S04]  /*dfe0*/  LDL.LU.64 R66, [R1+0x1050] ;  /* 0x0010500001427983 */ /* 0x000ea80000300a00 */
[----:B------:R-:W2:Y:S04]  /*dff0*/  LDL.LU.64 R42, [R1+0x1048] ;  /* 0x00104800012a7983 */ /* 0x000ea80000300a00 */
[----:B------:R1:W-:Y:S04]  /*e000*/  LDGSTS.E [R229+0x25b00], [R60.64], P3 ;  /* 0x25b000003ce57fae */ /* 0x0003e80009921848 */
[----:B-1----:R-:W2:Y:S04]  /*e010*/  LDL.LU.64 R60, [R1+0x1040] ;  /* 0x00104000013c7983 */ /* 0x002ea80000300a00 */
[----:B---3--:R1:W-:Y:S04]  /*e020*/  LDGSTS.E [R229+0x26300], [R230.64], P3 ;  /* 0x26300000e6e57fae */ /* 0x0083e80009921848 */
[----:B----4-:R3:W-:Y:S04]  /*e030*/  LDGSTS.E [R229+0x26b00], [R64.64], P3 ;  /* 0x26b0000040e57fae */ /* 0x0107e80009921848 */
[----:B------:R4:W-:Y:S04]  /*e040*/  LDGSTS.E [R229+0x27300], [R40.64], P3 ;  /* 0x2730000028e57fae */ /* 0x0009e80009921848 */
[----:B-1----:R-:W2:Y:S04]  /*e050*/  LDL.LU.64 R230, [R1+0x1038] ;  /* 0x0010380001e67983 */ /* 0x002ea80000300a00 */
[----:B---3--:R-:W3:Y:S04]  /*e060*/  LDL.LU.64 R64, [R1+0x1030] ;  /* 0x0010300001407983 */ /* 0x008ee80000300a00 */
[----:B----4-:R-:W4:Y:S04]  /*e070*/  LDL.LU.64 R40, [R1+0x1028] ;  /* 0x0010280001287983 */ /* 0x010f280000300a00 */
[----:B------:R1:W-:Y:S04]  /*e080*/  LDGSTS.E [R229+0x27b00], [R58.64], P3 ;  /* 0x27b000003ae57fae */ /* 0x0003e80009921848 */
[----:B-1----:R-:W2:Y:S04]  /*e090*/  LDL.LU.64 R58, [R1+0x1020] ;  /* 0x00102000013a7983 */ /* 0x002ea80000300a00 */
[----:B------:R-:W1:Y:S04]  /*e0a0*/  S2R R252, SR_TID.X ;  /* 0x0000000000fc7919 */ /* 0x000e680000002100 */
[----:B------:R-:W3:Y:S01]  /*e0b0*/  LDL.LU R229, [R1+0x1018] ;  /* 0x0010180001e57983 */ /* 0x000ee20000300800 */
[----:B-1----:R-:W-:-:S04]  /*e0c0*/  LOP3.LUT R252, R252, 0x3f, RZ, 0xc0, !PT ;  /* 0x0000003ffcfc7812 */ /* 0x002fc800078ec0ff */
[----:B------:R-:W-:-:S04]  /*e0d0*/  SHF.L.U32 R252, R252, 0x2, RZ ;  /* 0x00000002fcfc7819 */ /* 0x000fc800000006ff */
[----:B------:R-:W-:-:S05]  /*e0e0*/  LOP3.LUT R0, R252, 0x40, RZ, 0x3c, !PT ;  /* 0x00000040fc007812 */ /* 0x000fca00078e3cff */
[----:B------:R1:W-:Y:S04]  /*e0f0*/  LDGSTS.E [R0+0x24400], [R62.64], P3 ;  /* 0x244000003e007fae */ /* 0x0003e80009921848 */
[----:B------:R1:W-:Y:S04]  /*e100*/  LDGSTS.E [R0+0x24c00], [R38.64], P3 ;  /* 0x24c0000026007fae */ /* 0x0003e80009921848 */
[----:B-1----:R-:W3:Y:S04]  /*e110*/  LDL.LU.64 R62, [R1+0x1010] ;  /* 0x00101000013e7983 */ /* 0x002ee80000300a00 */
[----:B------:R-:W3:Y:S04]  /*e120*/  LDL.LU.64 R38, [R1+0x1008] ;  /* 0x0010080001267983 */ /* 0x000ee80000300a00 */
[----:B--2---:R1:W-:Y:S04]  /*e130*/  LDGSTS.E [R0+0x25400], [R58.64], P3 ;  /* 0x254000003a007fae */ /* 0x0043e80009921848 */
[----:B------:R2:W-:Y:S04]  /*e140*/  LDGSTS.E [R0+0x25c00], [R60.64], P3 ;  /* 0x25c000003c007fae */ /* 0x0005e80009921848 */
[----:B------:R4:W-:Y:S04]  /*e150*/  LDGSTS.E [R0+0x26400], [R36.64], P3 ;  /* 0x2640000024007fae */ /* 0x0009e80009921848 */
[----:B-1----:R-:W3:Y:S04]  /*e160*/  LDL.LU.64 R58, [R1+0x1000] ;  /* 0x00100000013a7983 */ /* 0x002ee80000300a00 */
[----:B--2---:R-:W2:Y:S04]  /*e170*/  LDL.LU.64 R60, [R1+0xff8] ;  /* 0x000ff800013c7983 */ /* 0x004ea80000300a00 */
[----:B----4-:R-:W4:Y:S01]  /*e180*/  LDL.LU.64 R36, [R1+0xff0] ;  /* 0x000ff00001247983 */ /* 0x010f220000300a00 */
[----:B------:R-:W-:-:S03]  /*e190*/  LOP3.LUT R252, R252, 0x50, RZ, 0x3c, !PT ;  /* 0x00000050fcfc7812 */ /* 0x000fc600078e3cff */
[----:B------:R1:W-:Y:S04]  /*e1a0*/  LDGSTS.E [R0+0x26c00], [R246.64], P3 ;  /* 0x26c00000f6007fae */ /* 0x0003e80009921848 */
[----:B------:R1:W-:Y:S04]  /*e1b0*/  LDGSTS.E [R0+0x27400], [R244.64], P3 ;  /* 0x27400000f4007fae */ /* 0x0003e80009921848 */
[----:B------:R1:W-:Y:S04]  /*e1c0*/  LDGSTS.E [R0+0x27c00], [R242.64], P3 ;  /* 0x27c00000f2007fae */ /* 0x0003e80009921848 */
[----:B-1----:R1:W5:Y:S04]  /*e1d0*/  LDL.LU.64 R246, [R1+0xfe8] ;  /* 0x000fe80001f67983 */ /* 0x0023680000300a00 */
[----:B------:R1:W5:Y:S04]  /*e1e0*/  LDL.LU.64 R244, [R1+0xfe0] ;  /* 0x000fe00001f47983 */ /* 0x0003680000300a00 */
[----:B------:R1:W5:Y:S01]  /*e1f0*/  LDL.LU.64 R242, [R1+0xfd8] ;  /* 0x000fd80001f27983 */ /* 0x0003620000300a00 */
[----:B------:R-:W-:Y:S01]  /*e200*/  LOP3.LUT R251, R251, 0x70, RZ, 0x3c, !PT ;  /* 0x00000070fbfb7812 */ /* 0x000fe200078e3cff */
[----:B------:R-:W-:Y:S01]  /*e210*/  IMAD.MOV.U32 R0, RZ, RZ, c[0x0][0x188] ;  /* 0x00006200ff007624 */ /* 0x000fe200078e00ff */
[----:B------:R-:W-:Y:S01]  /*e220*/  CS2R R84, SRZ ;  /* 0x0000000000547805 */ /* 0x000fe2000001ff00 */
        /* <DEDUP_REMOVED lines=87> */
[----:B------:R-:W-:Y:S01]  /*e7a0*/  IMAD.SHL.U32 R0, R0, 0x40, RZ ;  /* 0x0000004000007824 */ /* 0x000fe200078e00ff */
[----:B----4-:R4:W-:Y:S04]  /*e7b0*/  LDGSTS.E [R252+0x24500], [R36.64], P3 ;  /* 0x2450000024fc7fae */ /* 0x0109e80009921848 */
[----:B---3--:R3:W-:Y:S04]  /*e7c0*/  LDGSTS.E [R252+0x24d00], [R38.64], P3 ;  /* 0x24d0000026fc7fae */ /* 0x0087e80009921848 */
[----:B------:R1:W-:Y:S04]  /*e7d0*/  LDGSTS.E [R252+0x25500], [R40.64], P3 ;  /* 0x2550000028fc7fae */ /* 0x0003e80009921848 */
[----:B----4-:R4:W5:Y:S04]  /*e7e0*/  LDL.LU.64 R36, [R1+0xfd0] ;  /* 0x000fd00001247983 */ /* 0x0109680000300a00 */
[----:B---3--:R4:W5:Y:S04]  /*e7f0*/  LDL.LU.64 R38, [R1+0xfc8] ;  /* 0x000fc80001267983 */ /* 0x0089680000300a00 */
[----:B-1----:R4:W5:Y:S04]  /*e800*/  LDL.LU.64 R40, [R1+0xfc0] ;  /* 0x000fc00001287983 */ /* 0x0029680000300a00 */
[----:B------:R1:W-:Y:S04]  /*e810*/  LDGSTS.E [R252+0x25d00], [R42.64], P3 ;  /* 0x25d000002afc7fae */ /* 0x0003e80009921848 */
[----:B------:R3:W-:Y:S04]  /*e820*/  LDGSTS.E [R252+0x26500], [R44.64], P3 ;  /* 0x265000002cfc7fae */ /* 0x0007e80009921848 */
[----:B------:R2:W-:Y:S04]  /*e830*/  LDGSTS.E [R252+0x26d00], [R46.64], P3 ;  /* 0x26d000002efc7fae */ /* 0x0005e80009921848 */
[----:B-1----:R4:W5:Y:S04]  /*e840*/  LDL.LU.64 R42, [R1+0xfb8] ;  /* 0x000fb800012a7983 */ /* 0x0029680000300a00 */
[----:B---3--:R4:W5:Y:S04]  /*e850*/  LDL.LU.64 R44, [R1+0xfb0] ;  /* 0x000fb000012c7983 */ /* 0x0089680000300a00 */
[----:B--2---:R4:W5:Y:S04]  /*e860*/  LDL.LU.64 R46, [R1+0xfa8] ;  /* 0x000fa800012e7983 */ /* 0x0049680000300a00 */
[----:B------:R1:W-:Y:S04]  /*e870*/  LDGSTS.E [R252+0x27500], [R48.64], P3 ;  /* 0x2750000030fc7fae */ /* 0x0003e80009921848 */
[----:B------:R2:W-:Y:S04]  /*e880*/  LDGSTS.E [R252+0x27d00], [R50.64], P3 ;  /* 0x27d0000032fc7fae */ /* 0x0005e80009921848 */
[----:B------:R3:W-:Y:S04]  /*e890*/  LDGSTS.E [R250+0x24600], [R60.64], P3 ;  /* 0x246000003cfa7fae */ /* 0x0007e80009921848 */
[----:B-1----:R4:W5:Y:S04]  /*e8a0*/  LDL.LU.64 R48, [R1+0xfa0] ;  /* 0x000fa00001307983 */ /* 0x0029680000300a00 */
[----:B--2---:R4:W5:Y:S04]  /*e8b0*/  LDL.LU.64 R50, [R1+0xf98] ;  /* 0x000f980001327983 */ /* 0x0049680000300a00 */
[----:B---3--:R4:W5:Y:S04]  /*e8c0*/  LDL.LU.64 R60, [R1+0xf90] ;  /* 0x000f9000013c7983 */ /* 0x0089680000300a00 */
        /* <DEDUP_REMOVED lines=24> */
[----:B------:R4:W-:Y:S04]  /*ea50*/  STL [R1+0x114], RZ ;  /* 0x000114ff01007387 */ /* 0x0009e80000100800 */
        /* <DEDUP_REMOVED lines=42> */
[----:B------:R4:W-:Y:S04]  /*ed00*/  STL [R1], RZ ;  /* 0x000000ff01007387 */ /* 0x0009e80000100800 */
[----:B------:R4:W-:Y:S04]  /*ed10*/  STL [R1+0x4], RZ ;  /* 0x000004ff01007387 */ /* 0x0009e80000100800 */
[----:B------:R4:W-:Y:S04]  /*ed20*/  STL [R1+0x8], RZ ;  /* 0x000008ff01007387 */ /* 0x0009e80000100800 */
[----:B------:R4:W-:Y:S04]  /*ed30*/  STL [R1+0xc], RZ ;  /* 0x00000cff01007387 */ /* 0x0009e80000100800 */
[----:B------:R1:W-:Y:S04]  /*ed40*/  LDGSTS.E [R251+0x26f00], [R144.64], P3 ;  /* 0x26f0000090fb7fae */ /* 0x0003e80009921848 */
[----:B------:R2:W-:Y:S04]  /*ed50*/  LDGSTS.E [R251+0x27700], [R146.64], P3 ;  /* 0x2770000092fb7fae */ /* 0x0005e80009921848 */
[----:B------:R3:W-:Y:S04]  /*ed60*/  LDGSTS.E [R251+0x27f00], [R248.64], P3 ;  /* 0x27f00000f8fb7fae */ /* 0x0007e80009921848 */
[----:B------:R-:W0:Y:S01]  /*ed70*/  LDGDEPBAR ;  /* 0x00000000000079af */ /* 0x000e220000000000 */
[----:B-1----:R-:W-:Y:S01]  /*ed80*/  CS2R R144, SRZ ;  /* 0x0000000000907805 */ /* 0x002fe2000001ff00 */
[----:B--2---:R-:W-:Y:S01]  /*ed90*/  CS2R R146, SRZ ;  /* 0x0000000000927805 */ /* 0x004fe2000001ff00 */
[----:B---3--:R-:W-:Y:S01]  /*eda0*/  CS2R R248, SRZ ;  /* 0x0000000000f87805 */ /* 0x008fe2000001ff00 */
[----:B------:R-:W-:Y:S01]  /*edb0*/  CS2R R250, SRZ ;  /* 0x0000000000fa7805 */ /* 0x000fe2000001ff00 */
[----:B------:R-:W-:Y:S05]  /*edc0*/  @!P1 BRA `(.L_x_0) ;  /* 0x0001e69000009947 */ /* 0x000fea0003800000 */
[----:B----4-:R-:W2:Y:S04]  /*edd0*/  LDL.LU.64 R208, [R1+0x808] ;  /* 0x0008080001d07983 */ /* 0x010ea80000300a00 */
[----:B------:R-:W3:Y:S04]  /*ede0*/  LDL.LU.64 R210, [R1+0x810] ;  /* 0x0008100001d27983 */ /* 0x000ee80000300a00 */
[----:B------:R-:W4:Y:S04]  /*edf0*/  LDL.LU.64 R236, [R1+0x818] ;  /* 0x0008180001ec7983 */ /* 0x000f280000300a00 */
[----:B------:R-:W4:Y:S04]  /*ee00*/  LDL.LU.64 R238, [R1+0x840] ;  /* 0x0008400001ee7983 */ /* 0x000f280000300a00 */
[----:B------:R-:W4:Y:S04]  /*ee10*/  LDL.LU.64 R248, [R1+0x18] ;  /* 0x0000180001f87983 */ /* 0x000f280000300a00 */
[----:B------:R-:W4:Y:S04]  /*ee20*/  LDL.LU.64 R250, [R1+0x58] ;  /* 0x0000580001fa7983 */ /* 0x000f280000300a00 */
[----:B------:R-:W4:Y:S04]  /*ee30*/  LDL.LU.64 R144, [R1+0xb0] ;  /* 0x0000b00001907983 */ /* 0x000f280000300a00 */
[----:B------:R-:W4:Y:S01]  /*ee40*/  LDL.LU.64 R146, [R1+0x130] ;  /* 0x0001300001927983 */ /* 0x000f220000300a00 */
[----:B--2---:R-:W-:-:S03]  /*ee50*/  MOV R4, R209 ;  /* 0x000000d100047202 */ /* 0x004fc60000000f00 */
[----:B------:R-:W-:Y:S04]  /*ee60*/  STL [R1+0xd94], R208 ;  /* 0x000d94d001007387 */ /* 0x000fe80000100800 */
[----:B---3--:R-:W-:Y:S04]  /*ee70*/  STL [R1+0xd9c], R210 ;  /* 0x000d9cd201007387 */ /* 0x008fe80000100800 */
[----:B------:R1:W-:Y:S04]  /*ee80*/  STL [R1+0xd90], R4 ;  /* 0x000d900401007387 */ /* 0x0003e80000100800 */
[----:B----4-:R-:W-:Y:S01]  /*ee90*/  STL [R1+0xda4], R236 ;  /* 0x000da4ec01007387 */ /* 0x010fe20000100800 */
[----:B-1----:R-:W-:-:S05]  /*eea0*/  IMAD.MOV.U32 R4, RZ, RZ, R211 ;  /* 0x000000ffff047224 */ /* 0x002fca00078e00d3 */
[----:B------:R1:W-:Y:S04]  /*eeb0*/  STL [R1+0xd98], R4 ;  /* 0x000d980401007387 */ /* 0x0003e80000100800 */
[----:B------:R-:W-:Y:S01]  /*eec0*/  STL [R1+0xdac], R238 ;  /* 0x000dacee01007387 */ /* 0x000fe20000100800 */
[----:B-1----:R-:W-:-:S05]  /*eed0*/  IMAD.MOV.U32 R4, RZ, RZ, R237 ;  /* 0x000000ffff047224 */ /* 0x002fca00078e00ed */
[----:B------:R1:W-:Y:S04]  /*eee0*/  STL [R1+0xda0], R4 ;  /* 0x000da00401007387 */ /* 0x0003e80000100800 */
[----:B------:R-:W-:Y:S01]  /*eef0*/  STL [R1+0xdb4], R248 ;  /* 0x000db4f801007387 */ /* 0x000fe20000100800 */
[----:B-1----:R-:W-:-:S05]  /*ef00*/  MOV R4, R239 ;  /* 0x000000ef00047202 */ /* 0x002fca0000000f00 */
[----:B------:R1:W-:Y:S04]  /*ef10*/  STL [R1+0xda8], R4 ;  /* 0x000da80401007387 */ /* 0x0003e80000100800 */
[----:B------:R-:W2:Y:S04]  /*ef20*/  LDL.LU.64 R208, [R1+0x570] ;  /* 0x0005700001d07983 */ /* 0x000ea80000300a00 */
[----:B------:R-:W3:Y:S01]  /*ef30*/  LDL.LU.64 R210, [R1+0x580] ;  /* 0x0005800001d27983 */ /* 0x000ee20000300a00 */
[----:B-1----:R-:W-:-:S05]  /*ef40*/  IMAD.MOV.U32 R4, RZ, RZ, R249 ;  /* 0x000000ffff047224 */ /* 0x002fca00078e00f9 */
[----:B------:R1:W-:Y:S04]  /*ef50*/  STL [R1+0xdb0], R4 ;  /* 0x000db00401007387 */ /* 0x0003e80000100800 */
[----:B------:R-:W-:Y:S04]  /*ef60*/  STL [R1+0xdbc], R250 ;  /* 0x000dbcfa01007387 */ /* 0x000fe80000100800 */
[----:B------:R-:W4:Y:S01]  /*ef70*/  LDL.LU.64 R236, [R1+0x590] ;  /* 0x0005900001ec7983 */ /* 0x000f220000300a00 */
[----:B-1----:R-:W-:-:S03]  /*ef80*/  IMAD.MOV.U32 R4, RZ, RZ, R251 ;  /* 0x000000ffff047224 */ /* 0x002fc600078e00fb */
[----:B------:R-:W4:Y:S04]  /*ef90*/  LDL.LU.64 R238, [R1+0x5a0] ;  /* 0x0005a00001ee7983 */ /* 0x000f280000300a00 */
[----:B------:R1:W-:Y:S04]  /*efa0*/  STL [R1+0xdb8], R4 ;  /* 0x000db80401007387 */ /* 0x0003e80000100800 */
[----:B------:R1:W-:Y:S04]  /*efb0*/  STL [R1+0xdc4], R144 ;  /* 0x000dc49001007387 */ /* 0x0003e80000100800 */
[----:B------:R-:W4:Y:S01]  /*efc0*/  LDL.LU.64 R248, [R1+0x158] ;  /* 0x0001580001f87983 */ /* 0x000f220000300a00 */
[----:B-1----:R-:W-:-:S03]  /*efd0*/  MOV R4, R145 ;  /* 0x0000009100047202 */ /* 0x002fc60000000f00 */
[----:B------:R-:W4:Y:S04]  /*efe0*/  LDL.LU.64 R250, [R1+0x160] ;  /* 0x0001600001fa7983 */ /* 0x000f280000300a00 */
[----:B------:R1:W-:Y:S04]  /*eff0*/  STL [R1+0xdc0], R4 ;  /* 0x000dc00401007387 */ /* 0x0003e80000100800 */
[----:B------:R1:W-:Y:S04]  /*f000*/  STL [R1+0xdcc], R146 ;  /* 0x000dcc9201007387 */ /* 0x0003e80000100800 */
[----:B------:R-:W4:Y:S01]  /*f010*/  LDL.LU.64 R144, [R1+0x168] ;  /* 0x0001680001907983 */ /* 0x000f220000300a00 */
[----:B-1----:R-:W-:-:S05]  /*f020*/  IMAD.MOV.U32 R4, RZ, RZ, R147 ;  /* 0x000000ffff047224 */ /* 0x002fca00078e0093 */
[----:B------:R2:W-:Y:S04]  /*f030*/  STL [R1+0xdc8], R4 ;  /* 0x000dc80401007387 */ /* 0x0005e80000100800 */
[----:B-----5:R-:W-:Y:S04]  /*f040*/  STL [R1+0xdd0], R234 ;  /* 0x000dd0ea01007387 */ /* 0x020fe80000100800 */
[----:B------:R-:W-:Y:S04]  /*f050*/  STL [R1+0xd88], R235 ;  /* 0x000d88eb01007387 */ /* 0x000fe80000100800 */
[----:B------:R-:W-:Y:S04]  /*f060*/  STL [R1+0xd8c], R232 ;  /* 0x000d8ce801007387 */ /* 0x000fe80000100800 */
[----:B------:R-:W4:Y:S04]  /*f070*/  LDL.LU.64 R146, [R1+0x198] ;  /* 0x0001980001927983 */ /* 0x000f280000300a00 */
[----:B------:R-:W-:Y:S04]  /*f080*/  STL [R1+0xd80], R233 ;  /* 0x000d80e901007387 */ /* 0x000fe80000100800 */
        /* <DEDUP_REMOVED lines=11> */
[----:B------:R-:W-:Y:S01]  /*f140*/  STL [R1+0xd10], R61 ;  /* 0x000d103d01007387 */ /* 0x000fe20000100800 */
[----:B--2---:R-:W-:-:S03]  /*f150*/  IMAD.MOV.U32 R4, RZ, RZ, R209 ;  /* 0x000000ffff047224 */ /* 0x004fc600078e00d1 */
[----:B------:R-:W-:Y:S04]  /*f160*/  STL [R1+0xd18], R208 ;  /* 0x000d18d001007387 */ /* 0x000fe80000100800 */
[----:B---3--:R-:W-:Y:S04]  /*f170*/  STL [R1+0xd20], R210 ;  /* 0x000d20d201007387 */ /* 0x008fe80000100800 */
[----:B------:R1:W-:Y:S02]  /*f180*/  STL [R1+0xd14], R4 ;  /* 0x000d140401007387 */ /* 0x0003e40000100800 */
[----:B-1----:R-:W-:-:S02]  /*f190*/  MOV R4, R211 ;  /* 0x000000d300047202 */ /* 0x002fc40000000f00 */
[----:B----4-:R-:W-:Y:S04]  /*f1a0*/  STL [R1+0xd28], R236 ;  /* 0x000d28ec01007387 */ /* 0x010fe80000100800 */
[----:B------:R1:W-:Y:S04]  /*f1b0*/  STL [R1+0xd1c], R4 ;  /* 0x000d1c0401007387 */ /* 0x0003e80000100800 */
[----:B------:R-:W-:Y:S01]  /*f1c0*/  STL [R1+0xd30], R238 ;  /* 0x000d30ee01007387 */ /* 0x000fe20000100800 */
        /* <DEDUP_REMOVED lines=8> */
[----:B------:R-:W2:Y:S01]  /*f250*/  LDL.LU.64 R202, [R1+0x5b0] ;  /* 0x0005b00001ca7983 */ /* 0x000ea20000300a00 */
[----:B-1----:R-:W-:-:S05]  /*f260*/  IMAD.MOV.U32 R4, RZ, RZ, R251 ;  /* 0x000000ffff047224 */ /* 0x002fca00078e00fb */
[----:B------:R1:W-:Y:S04]  /*f270*/  STL [R1+0xd3c], R4 ;  /* 0x000d3c0401007387 */ /* 0x0003e80000100800 */
[----:B------:R-:W-:Y:S04]  /*f280*/  STL [R1+0xd48], R144 ;  /* 0x000d489001007387 */ /* 0x000fe80000100800 */
[----:B------:R-:W3:Y:S01]  /*f290*/  LDL.LU.64 R204, [R1+0x5c0] ;  /* 0x0005c00001cc7983 */ /* 0x000ee20000300a00 */
        /* <DEDUP_REMOVED lines=8> */
[----:B------:R-:W-:Y:S04]  /*f320*/  STL [R1+0xd54], R58 ;  /* 0x000d543a01007387 */ /* 0x000fe80000100800 */
[----:B------:R-:W4:Y:S04]  /*f330*/  LDL.LU.64 R236, [R1+0x1c8] ;  /* 0x0001c80001ec7983 */ /* 0x000f280000300a00 */
[----:B------:R-:W-:Y:S04]  /*f340*/  STL [R1+0xd08], R59 ;  /* 0x000d083b01007387 */ /* 0x000fe80000100800 */
[----:B------:R-:W4:Y:S04]  /*f350*/  LDL.LU.64 R250, [R1+0x558] ;  /* 0x0005580001fa7983 */ /* 0x000f280000300a00 */
[----:B------:R-:W-:Y:S04]  /*f360*/  STL [R1+0xd0c], R56 ;  /* 0x000d0c3801007387 */ /* 0x000fe80000100800 */
        /* <DEDUP_REMOVED lines=9> */
[----:B------:R-:W4:Y:S04]  /*f400*/  LDL.LU.64 R146, [R1+0x30] ;  /* 0x0000300001927983 */ /* 0x000f280000300a00 */
[----:B------:R-:W-:Y:S04]  /*f410*/  STL [R1+0xce0], R49 ;  /* 0x000ce03101007387 */ /* 0x000fe80000100800 */
[----:B------:R-:W-:Y:S04]  /*f420*/  STL [R1+0xce4], R46 ;  /* 0x000ce42e01007387 */ /* 0x000fe80000100800 */
[----:B------:R-:W4:Y:S04]  /*f430*/  LDL.LU.64 R238, [R1+0x38] ;  /* 0x0000380001ee7983 */ /* 0x000f280000300a00 */
[----:B------:R-:W-:Y:S04]  /*f440*/  STL [R1+0xcd8], R47 ;  /* 0x000cd82f01007387 */ /* 0x000fe80000100800 */
[----:B------:R-:W-:Y:S04]  /*f450*/  STL [R1+0xcdc], R44 ;  /* 0x000cdc2c01007387 */ /* 0x000fe80000100800 */
[----:B------:R-:W4:Y:S04]  /*f460*/  LDL.LU.64 R248, [R1+0x50] ;  /* 0x0000500001f87983 */ /* 0x000f280000300a00 */
[----:B------:R-:W-:Y:S01]  /*f470*/  STL [R1+0xc70], R45 ;  /* 0x000c702d01007387 */ /* 0x000fe20000100800 */
[----:B--2---:R-:W-:-:S03]  /*f480*/  IMAD.MOV.U32 R4, RZ, RZ, R203 ;  /* 0x000000ffff047224 */ /* 0x004fc600078e00cb */
[----:B------:R-:W-:Y:S04]  /*f490*/  STL [R1+0xc78], R202 ;  /* 0x000c78ca01007387 */ /* 0x000fe80000100800 */
[----:B---3--:R-:W-:Y:S04]  /*f4a0*/  STL [R1+0xc80], R204 ;  /* 0x000c80cc01007387 */ /* 0x008fe80000100800 */
[----:B------:R1:W-:Y:S04]  /*f4b0*/  STL [R1+0xc74], R4 ;  /* 0x000c740401007387 */ /* 0x0003e80000100800 */
[----:B----4-:R-:W-:Y:S01]  /*f4c0*/  STL [R1+0xc88], R206 ;  /* 0x000c88ce01007387 */ /* 0x010fe20000100800 */
[----:B-1----:R-:W-:-:S05]  /*f4d0*/  IMAD.MOV.U32 R4, RZ, RZ, R205 ;  /* 0x000000ffff047224 */ /* 0x002fca00078e00cd */
[----:B------:R1:W-:Y:S04]  /*f4e0*/  STL [R1+0xc7c], R4 ;  /* 0x000c7c0401007387 */ /* 0x0003e80000100800 */
[----:B------:R-:W-:Y:S01]  /*f4f0*/  STL [R1+0xc90], R208 ;  /* 0x000c90d001007387 */ /* 0x000fe20000100800 */
[----:B-1----:R-:W-:-:S05]  /*f500*/  MOV R4, R207 ;  /* 0x000000cf00047202 */ /* 0x002fca0000000f00 */
        /* <DEDUP_REMOVED lines=14> */
[----:B------:R4:W-:Y:S04]  /*f5f0*/  STL [R1+0xcb0], R144 ;  /* 0x000cb09001007387 */ /* 0x0009e80000100800 */
[----:B------:R-:W3:Y:S01]  /*f600*/  LDL.LU.64 R204, [R1+0x610] ;  /* 0x0006100001cc7983 */ /* 0x000ee20000300a00 */
[----:B-1----:R-:W-:-:S03]  /*f610*/  IMAD.MOV.U32 R4, RZ, RZ, R145 ;  /* 0x000000ffff047224 */ /* 0x002fc600078e0091 */
[----:B------:R-:W3:Y:S04]  /*f620*/  LDL.LU.64 R206, [R1+0x620] ;  /* 0x0006200001ce7983 */ /* 0x000ee80000300a00 */
[----:B------:R1:W-:Y:S04]  /*f630*/  STL [R1+0xcac], R4 ;  /* 0x000cac0401007387 */ /* 0x0003e80000100800 */
[----:B------:R-:W-:Y:S04]  /*f640*/  STL [R1+0xcb8], R240 ;  /* 0x000cb8f001007387 */ /* 0x000fe80000100800 */
[----:B------:R-:W3:Y:S04]  /*f650*/  LDL.LU.64 R250, [R1+0x568] ;  /* 0x0005680001fa7983 */ /* 0x000ee80000300a00 */
[----:B------:R-:W-:Y:S04]  /*f660*/  STL [R1+0xcb4], R241 ;  /* 0x000cb4f101007387 */ /* 0x000fe80000100800 */
[----:B------:R1:W-:Y:S04]  /*f670*/  STL [R1+0xcc0], R146 ;  /* 0x000cc09201007387 */ /* 0x0003e80000100800 */
[----:B----4-:R-:W4:Y:S01]  /*f680*/  LDL.LU.64 R144, [R1+0x578] ;  /* 0x0005780001907983 */ /* 0x010f220000300a00 */
[----:B-1----:R-:W-:-:S03]  /*f690*/  MOV R4, R147 ;  /* 0x0000009300047202 */ /* 0x002fc60000000f00 */
[----:B------:R-:W-:Y:S04]  /*f6a0*/  STL [R1+0xcc8], R238 ;  /* 0x000cc8ee01007387 */ /* 0x000fe80000100800 */
[----:B------:R1:W-:Y:S04]  /*f6b0*/  STL [R1+0xcbc], R4 ;  /* 0x000cbc0401007387 */ /* 0x0003e80000100800 */
[----:B------:R-:W4:Y:S01]  /*f6c0*/  LDL.LU.64 R146, [R1+0x588] ;  /* 0x0005880001927983 */ /* 0x000f220000300a00 */
[----:B-1----:R-:W-:-:S03]  /*f6d0*/  IMAD.MOV.U32 R4, RZ, RZ, R239 ;  /* 0x000000ffff047224 */ /* 0x002fc600078e00ef */
[----:B------:R-:W-:Y:S04]  /*f6e0*/  STL [R1+0xcd0], R248 ;  /* 0x000cd0f801007387 */ /* 0x000fe80000100800 */
[----:B------:R1:W-:Y:S04]  /*f6f0*/  STL [R1+0xcc4], R4 ;  /* 0x000cc40401007387 */ /* 0x0003e80000100800 */
[----:B------:R-:W4:Y:S01]  /*f700*/  LDL.LU.64 R208, [R1+0x598] ;  /* 0x0005980001d07983 */ /* 0x000f220000300a00 */
[----:B-1----:R-:W-:-:S03]  /*f710*/  IMAD.MOV.U32 R4, RZ, RZ, R249 ;  /* 0x000000ffff047224 */ /* 0x002fc600078e00f9 */
[----:B------:R-:W-:Y:S04]  /*f720*/  STL [R1+0xcd4], R42 ;  /* 0x000cd42a01007387 */ /* 0x000fe80000100800 */
[----:B------:R2:W-:Y:S04]  /*f730*/  STL [R1+0xccc], R4 ;  /* 0x000ccc0401007387 */ /* 0x0005e80000100800 */
[----:B------:R-:W4:Y:S04]  /*f740*/  LDL.LU.64 R210, [R1+0x140] ;  /* 0x0001400001d27983 */ /* 0x000f280000300a00 */
        /* <DEDUP_REMOVED lines=10> */
[----:B--2---:R-:W-:-:S03]  /*f7f0*/  MOV R4, R201 ;  /* 0x000000c900047202 */ /* 0x004fc60000000f00 */
[----:B------:R-:W-:Y:S04]  /*f800*/  STL [R1+0x3dc], R200 ;  /* 0x0003dcc801007387 */ /* 0x000fe80000100800 */
[----:B---3--:R-:W-:Y:S04]  /*f810*/  STL [R1+0x3e4], R202 ;  /* 0x0003e4ca01007387 */ /* 0x008fe80000100800 */
[----:B------:R1:W-:Y:S02]  /*f820*/  STL [R1+0x3d8], R4 ;  /* 0x0003d80401007387 */ /* 0x0003e40000100800 */
[----:B-1----:R-:W-:-:S02]  /*f830*/  IMAD.MOV.U32 R4, RZ, RZ, R203 ;  /* 0x000000ffff047224 */ /* 0x002fc400078e00cb */
[----:B------:R-:W-:Y:S04]  /*f840*/  STL [R1+0x3ec], R204 ;  /* 0x0003eccc01007387 */ /* 0x000fe80000100800 */
[----:B------:R1:W-:Y:S04]  /*f850*/  STL [R1+0x3e0], R4 ;  /* 0x0003e00401007387 */ /* 0x0003e80000100800 */
[----:B------:R-:W-:Y:S01]  /*f860*/  STL [R1+0x3f4], R206 ;  /* 0x0003f4ce01007387 */ /* 0x000fe20000100800 */
[----:B-1----:R-:W-:-:S05]  /*f870*/  IMAD.MOV.U32 R4, RZ, RZ, R205 ;  /* 0x000000ffff047224 */ /* 0x002fca00078e00cd */
[----:B------:R1:W-:Y:S04]  /*f880*/  STL [R1+0x3e8], R4 ;  /* 0x0003e80401007387 */ /* 0x0003e80000100800 */
[----:B------:R-:W-:Y:S01]  /*f890*/  STL [R1+0x3fc], R250 ;  /* 0x0003fcfa01007387 */ /* 0x000fe20000100800 */
[----:B-1----:R-:W-:-:S05]  /*f8a0*/  MOV R4, R207 ;  /* 0x000000cf00047202 */ /* 0x002fca0000000f00 */
[----:B------:R1:W-:Y:S02]  /*f8b0*/  STL [R1+0x3f0], R4 ;  /* 0x0003f00401007387 */ /* 0x0003e40000100800 */
[----:B-1----:R-:W-:Y:S02]  /*f8c0*/  IMAD.MOV.U32 R4, RZ, RZ, R251 ;  /* 0x000000ffff047224 */ /* 0x002fe400078e00fb */
[----:B------:R-:W2:Y:S04]  /*f8d0*/  LDL.LU.64 R250, [R1+0x10] ;  /* 0x0000100001fa7983 */ /* 0x000ea80000300a00 */
[----:B------:R1:W-:Y:S04]  /*f8e0*/  STL [R1+0x3f8], R4 ;  /* 0x0003f80401007387 */ /* 0x0003e80000100800 */
[----:B----4-:R3:W-:Y:S01]  /*f8f0*/  STL [R1+0x404], R144 ;  /* 0x0004049001007387 */ /* 0x0107e20000100800 */
[----:B-1----:R-:W-:-:S03]  /*f900*/  IMAD.MOV.U32 R4, RZ, RZ, R145 ;  /* 0x000000ffff047224 */ /* 0x002fc600078e0091 */
[----:B---3--:R-:W3:Y:S04]  /*f910*/  LDL.LU.64 R144, [R1+0x630] ;  /* 0x0006300001907983 */ /* 0x008ee80000300a00 */
[----:B------:R1:W-:Y:S04]  /*f920*/  STL [R1+0x400], R4 ;  /* 0x0004000401007387 */ /* 0x0003e80000100800 */
[----:B------:R4:W-:Y:S01]  /*f930*/  STL [R1+0x40c], R146 ;  /* 0x00040c9201007387 */ /* 0x0009e20000100800 */
[----:B-1----:R-:W-:-:S03]  /*f940*/  MOV R4, R147 ;  /* 0x0000009300047202 */ /* 0x002fc60000000f00 */
[----:B----4-:R-:W4:Y:S04]  /*f950*/  LDL.LU.64 R146, [R1+0x640] ;  /* 0x0006400001927983 */ /* 0x010f280000300a00 */
[----:B------:R1:W-:Y:S04]  /*f960*/  STL [R1+0x408], R4 ;  /* 0x0004080401007387 */ /* 0x0003e80000100800 */
[----:B------:R1:W-:Y:S04]  /*f970*/  STL [R1+0x414], R208 ;  /* 0x000414d001007387 */ /* 0x0003e80000100800 */
[----:B------:R-:W4:Y:S01]  /*f980*/  LDL.LU.64 R206, [R1+0x650] ;  /* 0x0006500001ce7983 */ /* 0x000f220000300a00 */
[----:B-1----:R-:W-:-:S05]  /*f990*/  IMAD.MOV.U32 R4, RZ, RZ, R209 ;  /* 0x000000ffff047224 */ /* 0x002fca00078e00d1 */
[----:B------:R1:W-:Y:S04]  /*f9a0*/  STL [R1+0x410], R4 ;  /* 0x0004100401007387 */ /* 0x0003e80000100800 */
[----:B------:R-:W-:Y:S04]  /*f9b0*/  STL [R1+0x41c], R210 ;  /* 0x00041cd201007387 */ /* 0x000fe80000100800 */
[----:B------:R-:W4:Y:S01]  /*f9c0*/  LDL.LU.64 R208, [R1+0x660] ;  /* 0x0006600001d07983 */ /* 0x000f220000300a00 */
[----:B-1----:R-:W-:-:S05]  /*f9d0*/  IMAD.MOV.U32 R4, RZ, RZ, R211 ;  /* 0x000000ffff047224 */ /* 0x002fca00078e00d3 */
[----:B------:R1:W-:Y:S04]  /*f9e0*/  STL [R1+0x418], R4 ;  /* 0x0004180401007387 */ /* 0x0003e80000100800 */
[----:B------:R-:W-:Y:S04]  /*f9f0*/  STL [R1+0x424], R236 ;  /* 0x000424ec01007387 */ /* 0x000fe80000100800 */
[----:B------:R-:W4:Y:S01]  /*fa00*/  LDL.LU.64 R202, [R1+0x5a8] ;  /* 0x0005a80001ca7983 */ /* 0x000f220000300a00 */
[----:B-1----:R-:W-:-:S05]  /*fa10*/  MOV R4, R237 ;  /* 0x000000ed00047202 */ /* 0x002fca0000000f00 */
[----:B------:R1:W-:Y:S04]  /*fa20*/  STL [R1+0x420], R4 ;  /* 0x0004200401007387 */ /* 0x0003e80000100800 */
[----:B------:R-:W-:Y:S04]  /*fa30*/  STL [R1+0x42c], R238 ;  /* 0x00042cee01007387 */ /* 0x000fe80000100800 */
[----:B------:R-:W4:Y:S01]  /*fa40*/  LDL.LU.64 R210, [R1+0x5b8] ;  /* 0x0005b80001d27983 */ /* 0x000f220000300a00 */
[----:B-1----:R-:W-:-:S05]  /*fa50*/  IMAD.MOV.U32 R4, RZ, RZ, R239 ;  /* 0x000000ffff047224 */ /* 0x002fca00078e00ef */
[----:B------:R1:W-:Y:S04]  /*fa60*/  STL [R1+0x428], R4 ;  /* 0x0004280401007387 */ /* 0x0003e80000100800 */
[----:B------:R1:W-:Y:S04]  /*fa70*/  STL [R1+0x434], R248 ;  /* 0x000434f801007387 */ /* 0x0003e80000100800 */
[----:B------:R-:W4:Y:S01]  /*fa80*/  LDL.LU.64 R236, [R1+0x5c8] ;  /* 0x0005c80001ec7983 */ /* 0x000f220000300a00 */
[----:B-1----:R-:W-:-:S05]  /*fa90*/  IMAD.MOV.U32 R4, RZ, RZ, R249 ;  /* 0x000000ffff047224 */ /* 0x002fca00078e00f9 */
[----:B------:R1:W-:Y:S04]  /*faa0*/  STL [R1+0x430], R4 ;  /* 0x0004300401007387 */ /* 0x0003e80000100800 */
        /* <DEDUP_REMOVED lines=9> */
[----:B--2---:R2:W-:Y:S01]  /*fb40*/  STL [R1+0x454], R250 ;  /* 0x000454fa01007387 */ /* 0x0045e20000100800 */
[----:B-1----:R-:W-:-:S03]  /*fb50*/  MOV R4, R251 ;  /* 0x000000fb00047202 */ /* 0x002fc60000000f00 */
[----:B--2---:R-:W2:Y:S04]  /*fb60*/  LDL.LU.64 R250, [R1+0x218] ;  /* 0x0002180001fa7983 */ /* 0x004ea80000300a00 */
[----:B------:R1:W-:Y:S04]  /*fb70*/  STL [R1+0x450], R4 ;  /* 0x0004500401007387 */ /* 0x0003e80000100800 */
[----:B---3--:R3:W-:Y:S01]  /*fb80*/  STL [R1+0x45c], R144 ;  /* 0x00045c9001007387 */ /* 0x0087e20000100800 */
[----:B-1----:R-:W-:-:S03]  /*fb90*/  IMAD.MOV.U32 R4, RZ, RZ, R145 ;  /* 0x000000ffff047224 */ /* 0x002fc600078e0091 */
[----:B---3--:R-:W3:Y:S04]  /*fba0*/  LDL.LU.64 R144, [R1+0x228] ;  /* 0x0002280001907983 */ /* 0x008ee80000300a00 */
[----:B------:R1:W-:Y:S04]  /*fbb0*/  STL [R1+0x458], R4 ;  /* 0x0004580401007387 */ /* 0x0003e80000100800 */
[----:B----4-:R4:W-:Y:S01]  /*fbc0*/  STL [R1+0x464], R146 ;  /* 0x0004649201007387 */ /* 0x0109e20000100800 */
[----:B-1----:R-:W-:-:S03]  /*fbd0*/  IMAD.MOV.U32 R4, RZ, RZ, R147 ;  /* 0x000000ffff047224 */ /* 0x002fc600078e0093 */
[----:B----4-:R-:W4:Y:S04]  /*fbe0*/  LDL.LU.64 R146, [R1+0x80] ;  /* 0x0000800001927983 */ /* 0x010f280000300a00 */
[----:B------:R1:W-:Y:S04]  /*fbf0*/  STL [R1+0x460], R4 ;  /* 0x0004600401007387 */ /* 0x0003e80000100800 */
[----:B------:R1:W-:Y:S02]  /*fc00*/  STL [R1+0x46c], R206 ;  /* 0x00046cce01007387 */ /* 0x0003e40000100800 */
[----:B-1----:R-:W-:-:S02]  /*fc10*/  MOV R4, R207 ;  /* 0x000000cf00047202 */ /* 0x002fc40000000f00 */
[----:B------:R-:W4:Y:S04]  /*fc20*/  LDL.LU.64 R206, [R1+0x88] ;  /* 0x0000880001ce7983 */ /* 0x000f280000300a00 */
[----:B------:R1:W-:Y:S04]  /*fc30*/  STL [R1+0x468], R4 ;  /* 0x0004680401007387 */ /* 0x0003e80000100800 */
[----:B------:R1:W-:Y:S02]  /*fc40*/  STL [R1+0x474], R208 ;  /* 0x000474d001007387 */ /* 0x0003e40000100800 */
[----:B-1----:R-:W-:-:S02]  /*fc50*/  IMAD.MOV.U32 R4, RZ, RZ, R209 ;  /* 0x000000ffff047224 */ /* 0x002fc400078e00d1 */
[----:B------:R-:W4:Y:S04]  /*fc60*/  LDL.LU.64 R208, [R1+0xb8] ;  /* 0x0000b80001d07983 */ /* 0x000f280000300a00 */
[----:B------:R1:W-:Y:S04]  /*fc70*/  STL [R1+0x470], R4 ;  /* 0x0004700401007387 */ /* 0x0003e80000100800 */
[----:B------:R1:W-:Y:S02]  /*fc80*/  STL [R1+0x47c], R202 ;  /* 0x00047cca01007387 */ /* 0x0003e40000100800 */
[----:B-1----:R-:W-:-:S02]  /*fc90*/  IMAD.MOV.U32 R4, RZ, RZ, R203 ;  /* 0x000000ffff047224 */ /* 0x002fc400078e00cb */
[----:B------:R-:W4:Y:S04]  /*fca0*/  LDL.LU.64 R202, [R1+0x138] ;  /* 0x0001380001ca7983 */ /* 0x000f280000300a00 */
        /* <DEDUP_REMOVED lines=21> */
[----:B--2---:R2:W-:Y:S01]  /*fe00*/  STL [R1+0x4ac], R250 ;  /* 0x0004acfa01007387 */ /* 0x0045e20000100800 */
[----:B-1----:R-:W-:-:S03]  /*fe10*/  IMAD.MOV.U32 R4, RZ, RZ, R251 ;  /* 0x000000ffff047224 */ /* 0x002fc600078e00fb */
[----:B--2---:R-:W2:Y:S04]  /*fe20*/  LDL.LU.64 R250, [R1+0x5f8] ;  /* 0x0005f80001fa7983 */ /* 0x004ea80000300a00 */
[----:B------:R1:W-:Y:S04]  /*fe30*/  STL [R1+0x4a8], R4 ;  /* 0x0004a80401007387 */ /* 0x0003e80000100800 */
[----:B---3--:R3:W-:Y:S01]  /*fe40*/  STL [R1+0x4b4], R144 ;  /* 0x0004b49001007387 */ /* 0x0087e20000100800 */
[----:B-1----:R-:W-:-:S03]  /*fe50*/  MOV R4, R145 ;  /* 0x0000009100047202 */ /* 0x002fc60000000f00 */
[----:B---3--:R-:W3:Y:S04]  /*fe60*/  LDL.LU.64 R144, [R1+0x608] ;  /* 0x0006080001907983 */ /* 0x008ee80000300a00 */
[----:B------:R1:W-:Y:S04]  /*fe70*/  STL [R1+0x4b0], R4 ;  /* 0x0004b00401007387 */ /* 0x0003e80000100800 */
[----:B----4-:R4:W-:Y:S01]  /*fe80*/  STL [R1+0x4bc], R146 ;  /* 0x0004bc9201007387 */ /* 0x0109e20000100800 */
[----:B-1----:R-:W-:-:S03]  /*fe90*/  IMAD.MOV.U32 R4, RZ, RZ, R147 ;  /* 0x000000ffff047224 */ /* 0x002fc600078e0093 */
[----:B----4-:R-:W4:Y:S04]  /*fea0*/  LDL.LU.64 R146, [R1+0x618] ;  /* 0x0006180001927983 */ /* 0x010f280000300a00 */
        /* <DEDUP_REMOVED lines=33> */
[----:B--2---:R2:W-:Y:S01]  /*100c0*/  STL [R1+0x504], R250 ;  /* 0x000504fa01007387 */ /* 0x0045e20000100800 */
[----:B-1----:R-:W-:-:S03]  /*100d0*/  IMAD.MOV.U32 R4, RZ, RZ, R251 ;  /* 0x000000ffff047224 */ /* 0x002fc600078e00fb */
[----:B--2---:R-:W2:Y:S04]  /*100e0*/  LDL.LU.64 R250, [R1+0x788] ;  /* 0x0007880001fa7983 */ /* 0x004ea80000300a00 */
[----:B------:R1:W-:Y:S04]  /*100f0*/  STL [R1+0x500], R4 ;  /* 0x0005000401007387 */ /* 0x0003e80000100800 */
[----:B---3--:R3:W-:Y:S01]  /*10100*/  STL [R1+0x50c], R144 ;  /* 0x00050c9001007387 */ /* 0x0087e20000100800 */
[----:B-1----:R-:W-:-:S03]  /*10110*/  IMAD.MOV.U32 R4, RZ, RZ, R145 ;  /* 0x000000ffff047224 */ /* 0x002fc600078e0091 */
[----:B---3--:R-:W3:Y:S04]  /*10120*/  LDL.LU.64 R144, [R1+0x798] ;  /* 0x0007980001907983 */ /* 0x008ee80000300a00 */
[----:B------:R1:W-:Y:S04]  /*10130*/  STL [R1+0x508], R4 ;  /* 0x0005080401007387 */ /* 0x0003e80000100800 */
[----:B----4-:R4:W-:Y:S01]  /*10140*/  STL [R1+0x514], R146 ;  /* 0x0005149201007387 */ /* 0x0109e20000100800 */
[----:B-1----:R-:W-:-:S03]  /*10150*/  MOV R4, R147 ;  /* 0x0000009300047202 */ /* 0x002fc60000000f00 */
[----:B----4-:R-:W4:Y:S04]  /*10160*/  LDL.LU.64 R146, [R1+0x7a8] ;  /* 0x0007a80001927983 */ /* 0x010f280000300a00 */
        /* <DEDUP_REMOVED lines=97> */
[----:B------:R-:W-:Y:S04]  /*10780*/  STL [R1+0x5dc], R202 ;  /* 0x0005dcca01007387 */ /* 0x000fe80000100800 */
[----:B------:R-:W4:Y:S01]  /*10790*/  LDL.LU.64 R200, [R1+0x358] ;  /* 0x0003580001c87983 */ /* 0x000f220000300a00 */
[----:B-1----:R-:W-:-:S05]  /*107a0*/  IMAD.MOV.U32 R4, RZ, RZ, R203 ;  /* 0x000000ffff047224 */ /* 0x002fca00078e00cb */
[----:B------:R1:W-:Y:S04]  /*107b0*/  STL [R1+0x5d8], R4 ;  /* 0x0005d80401007387 */ /* 0x0003e80000100800 */
[----:B------:R1:W-:Y:S02]  /*107c0*/  STL [R1+0x5e4], R210 ;  /* 0x0005e4d201007387 */ /* 0x0003e40000100800 */
[----:B-1----:R-:W-:Y:S02]  /*107d0*/  IMAD.MOV.U32 R4, RZ, RZ, R211 ;  /* 0x000000ffff047224 */ /* 0x002fe400078e00d3 */
[----:B------:R-:W4:Y:S04]  /*107e0*/  LDL.LU.64 R210, [R1+0x230] ;  /* 0x0002300001d27983 */ /* 0x000f280000300a00 */
[----:B------:R1:W-:Y:S04]  /*107f0*/  STL [R1+0x5e0], R4 ;  /* 0x0005e00401007387 */ /* 0x0003e80000100800 */
[----:B------:R1:W-:Y:S02]  /*10800*/  STL [R1+0x5ec], R236 ;  /* 0x0005ecec01007387 */ /* 0x0003e40000100800 */
[----:B-1----:R-:W-:-:S02]  /*10810*/  MOV R4, R237 ;  /* 0x000000ed00047202 */ /* 0x002fc40000000f00 */
[----:B------:R-:W4:Y:S04]  /*10820*/  LDL.LU.64 R236, [R1+0x240] ;  /* 0x0002400001ec7983 */ /* 0x000f280000300a00 */
[----:B------:R1:W-:Y:S04]  /*10830*/  STL [R1+0x5e8], R4 ;  /* 0x0005e80401007387 */ /* 0x0003e80000100800 */
        /* <DEDUP_REMOVED lines=9> */
[----:B------:R-:W4:Y:S01]  /*108d0*/  LDL.LU.64 R238, [R1+0x850] ;  /* 0x0008500001ee7983 */ /* 0x000f220000300a00 */
[----:B-1----:R-:W-:-:S03]  /*108e0*/  MOV R4, R249 ;  /* 0x000000f900047202 */ /* 0x002fc60000000f00 */
[----:B--2---:R-:W-:Y:S04]  /*108f0*/  STL [R1+0x60c], R250 ;  /* 0x00060cfa01007387 */ /* 0x004fe80000100800 */
[----:B------:R1:W-:Y:S04]  /*10900*/  STL [R1+0x600], R4 ;  /* 0x0006000401007387 */ /* 0x0003e80000100800 */
[----:B------:R-:W2:Y:S01]  /*10910*/  LDL.LU.64 R248, [R1+0x860] ;  /* 0x0008600001f87983 */ /* 0x000ea20000300a00 */
[----:B-1----:R-:W-:-:S03]  /*10920*/  IMAD.MOV.U32 R4, RZ, RZ, R251 ;  /* 0x000000ffff047224 */ /* 0x002fc600078e00fb */
[----:B---3--:R-:W-:Y:S04]  /*10930*/  STL [R1+0x614], R144 ;  /* 0x0006149001007387 */ /* 0x008fe80000100800 */
[----:B------:R1:W-:Y:S04]  /*10940*/  STL [R1+0x608], R4 ;  /* 0x0006080401007387 */ /* 0x0003e80000100800 */
[----:B------:R-:W3:Y:S01]  /*10950*/  LDL.LU.64 R250, [R1+0x870] ;  /* 0x0008700001fa7983 */ /* 0x000ee20000300a00 */
[----:B-1----:R-:W-:-:S03]  /*10960*/  IMAD.MOV.U32 R4, RZ, RZ, R145 ;  /* 0x000000ffff047224 */ /* 0x002fc600078e0091 */
[----:B----4-:R-:W-:Y:S04]  /*10970*/  STL [R1+0x61c], R146 ;  /* 0x00061c9201007387 */ /* 0x010fe80000100800 */
[----:B------:R1:W-:Y:S04]  /*10980*/  STL [R1+0x610], R4 ;  /* 0x0006100401007387 */ /* 0x0003e80000100800 */
[----:B------:R-:W4:Y:S01]  /*10990*/  LDL.LU.64 R144, [R1+0x880] ;  /* 0x0008800001907983 */ /* 0x000f220000300a00 */
        /* <DEDUP_REMOVED lines=13> */
[----:B------:R-:W-:Y:S04]  /*10a70*/  STL [R1+0x63c], R210 ;  /* 0x00063cd201007387 */ /* 0x000fe80000100800 */
[----:B------:R1:W-:Y:S02]  /*10a80*/  STL [R1+0x630], R4 ;  /* 0x0006300401007387 */ /* 0x0003e40000100800 */
[----:B-1----:R-:W-:Y:S02]  /*10a90*/  IMAD.MOV.U32 R4, RZ, RZ, R211 ;  /* 0x000000ffff047224 */ /* 0x002fe400078e00d3 */
[----:B------:R-:W4:Y:S04]  /*10aa0*/  LDL.LU.64 R210, [R1+0x7b8] ;  /* 0x0007b80001d27983 */ /* 0x000f280000300a00 */
[----:B------:R1:W-:Y:S04]  /*10ab0*/  STL [R1+0x638], R4 ;  /* 0x0006380401007387 */ /* 0x0003e80000100800 */
[----:B------:R1:W-:Y:S02]  /*10ac0*/  STL [R1+0x644], R236 ;  /* 0x000644ec01007387 */ /* 0x0003e40000100800 */
[----:B-1----:R-:W-:-:S02]  /*10ad0*/  IMAD.MOV.U32 R4, RZ, RZ, R237 ;  /* 0x000000ffff047224 */ /* 0x002fc400078e00ed */
[----:B------:R-:W-:Y:S04]  /*10ae0*/  STL [R1+0x64c], R202 ;  /* 0x00064cca01007387 */ /* 0x000fe80000100800 */
[----:B------:R1:W-:Y:S04]  /*10af0*/  STL [R1+0x640], R4 ;  /* 0x0006400401007387 */ /* 0x0003e80000100800 */
[----:B------:R-:W4:Y:S01]  /*10b00*/  LDL.LU.64 R236, [R1+0x350] ;  /* 0x0003500001ec7983 */ /* 0x000f220000300a00 */
[----:B-1----:R-:W-:-:S03]  /*10b10*/  MOV R4, R203 ;  /* 0x000000cb00047202 */ /* 0x002fc60000000f00 */
[----:B------:R-:W-:Y:S04]  /*10b20*/  STL [R1+0x654], R204 ;  /* 0x000654cc01007387 */ /* 0x000fe80000100800 */
[----:B------:R1:W-:Y:S04]  /*10b30*/  STL [R1+0x648], R4 ;  /* 0x0006480401007387 */ /* 0x0003e80000100800 */
[----:B------:R-:W4:Y:S01]  /*10b40*/  LDL.LU.64 R196, [R1+0x348] ;  /* 0x0003480001c47983 */ /* 0x000f220000300a00 */
[----:B-1----:R-:W-:-:S05]  /*10b50*/  IMAD.MOV.U32 R4, RZ, RZ, R205 ;  /* 0x000000ffff047224 */ /* 0x002fca00078e00cd */
[----:B------:R1:W-:Y:S04]  /*10b60*/  STL [R1+0x650], R4 ;  /* 0x0006500401007387 */ /* 0x0003e80000100800 */
[----:B------:R1:W-:Y:S02]  /*10b70*/  STL [R1+0x65c], R238 ;  /* 0x00065cee01007387 */ /* 0x0003e40000100800 */
[----:B-1----:R-:W-:Y:S02]  /*10b80*/  IMAD.MOV.U32 R4, RZ, RZ, R239 ;  /* 0x000000ffff047224 */ /* 0x002fe400078e00ef */
[----:B------:R-:W4:Y:S04]  /*10b90*/  LDL.LU.64 R238, [R1+0x340] ;  /* 0x0003400001ee7983 */ /* 0x000f280000300a00 */
[----:B------:R2:W-:Y:S02]  /*10ba0*/  STL [R1+0x658], R4 ;  /* 0x0006580401007387 */ /* 0x0005e40000100800 */
[----:B--2---:R-:W-:-:S02]  /*10bb0*/  MOV R4, R249 ;  /* 0x000000f900047202 */ /* 0x004fc40000000f00 */
[----:B------:R1:W-:Y:S04]  /*10bc0*/  STL [R1+0x664], R248 ;  /* 0x000664f801007387 */ /* 0x0003e80000100800 */
[----:B-1----:R-:W2:Y:S04]  /*10bd0*/  LDL.LU.64 R248, [R1+0x338] ;  /* 0x0003380001f87983 */ /* 0x002ea80000300a00 */
[----:B------:R1:W-:Y:S04]  /*10be0*/  STL [R1+0x660], R4 ;  /* 0x0006600401007387 */ /* 0x0003e80000100800 */
[----:B---3--:R3:W-:Y:S04]  /*10bf0*/  STL [R1+0x66c], R250 ;  /* 0x00066cfa01007387 */ /* 0x0087e80000100800 */
[----:B------:R-:W2:Y:S01]  /*10c00*/  LDL.LU.64 R198, [R1+0x260] ;  /* 0x0002600001c67983 */ /* 0x000ea20000300a00 */
[----:B-1----:R-:W-:-:S03]  /*10c10*/  IMAD.MOV.U32 R4, RZ, RZ, R251 ;  /* 0x000000ffff047224 */ /* 0x002fc600078e00fb */
[----:B----4-:R-:W-:Y:S04]  /*10c20*/  STL [R1+0x674], R144 ;  /* 0x0006749001007387 */ /* 0x010fe80000100800 */
[----:B------:R1:W-:Y:S04]  /*10c30*/  STL [R1+0x668], R4 ;  /* 0x0006680401007387 */ /* 0x0003e80000100800 */
[----:B---3--:R-:W3:Y:S01]  /*10c40*/  LDL.LU.64 R250, [R1+0x268] ;  /* 0x0002680001fa7983 */ /* 0x008ee20000300a00 */
[----:B-1----:R-:W-:-:S03]  /*10c50*/  IMAD.MOV.U32 R4, RZ, RZ, R145 ;  /* 0x000000ffff047224 */ /* 0x002fc600078e0091 */
[----:B------:R-:W-:Y:S04]  /*10c60*/  STL [R1+0x67c], R146 ;  /* 0x00067c9201007387 */ /* 0x000fe80000100800 */
        /* <DEDUP_REMOVED lines=9> */
[----:B------:R-:W4:Y:S04]  /*10d00*/  LDL.LU.64 R200, [R1+0x890] ;  /* 0x0008900001c87983 */ /* 0x000f280000300a00 */
[----:B------:R-:W4:Y:S01]  /*10d10*/  LDL.LU.64 R202, [R1+0x8c0] ;  /* 0x0008c00001ca7983 */ /* 0x000f220000300a00 */
[----:B-1----:R-:W-:-:S05]  /*10d20*/  IMAD.MOV.U32 R4, RZ, RZ, R209 ;  /* 0x000000ffff047224 */ /* 0x002fca00078e00d1 */
[----:B------:R1:W-:Y:S04]  /*10d30*/  STL [R1+0x688], R4 ;  /* 0x0006880401007387 */ /* 0x0003e80000100800 */
[----:B------:R-:W-:Y:S04]  /*10d40*/  STL [R1+0x694], R210 ;  /* 0x000694d201007387 */ /* 0x000fe80000100800 */
[----:B------:R-:W4:Y:S01]  /*10d50*/  LDL.LU.64 R204, [R1+0x8d0] ;  /* 0x0008d00001cc7983 */ /* 0x000f220000300a00 */
[----:B-1----:R-:W-:-:S03]  /*10d60*/  MOV R4, R211 ;  /* 0x000000d300047202 */ /* 0x002fc60000000f00 */
[----:B------:R-:W4:Y:S04]  /*10d70*/  LDL.LU.64 R206, [R1+0x8e0] ;  /* 0x0008e00001ce7983 */ /* 0x000f280000300a00 */
[----:B------:R1:W-:Y:S04]  /*10d80*/  STL [R1+0x690], R4 ;  /* 0x0006900401007387 */ /* 0x0003e80000100800 */
[----:B------:R1:W-:Y:S04]  /*10d90*/  STL [R1+0x69c], R236 ;  /* 0x00069cec01007387 */ /* 0x0003e80000100800 */
[----:B------:R-:W4:Y:S01]  /*10da0*/  LDL.LU.64 R208, [R1+0x7c8] ;  /* 0x0007c80001d07983 */ /* 0x000f220000300a00 */
[----:B-1----:R-:W-:-:S03]  /*10db0*/  IMAD.MOV.U32 R4, RZ, RZ, R237 ;  /* 0x000000ffff047224 */ /* 0x002fc600078e00ed */
[----:B------:R-:W4:Y:S04]  /*10dc0*/  LDL.LU.64 R210, [R1+0x7d8] ;  /* 0x0007d80001d27983 */ /* 0x000f280000300a00 */
[----:B------:R1:W-:Y:S04]  /*10dd0*/  STL [R1+0x698], R4 ;  /* 0x0006980401007387 */ /* 0x0003e80000100800 */
[----:B------:R-:W-:Y:S04]  /*10de0*/  STL [R1+0x6a4], R196 ;  /* 0x0006a4c401007387 */ /* 0x000fe80000100800 */
[----:B------:R-:W4:Y:S01]  /*10df0*/  LDL.LU.64 R236, [R1+0x7e8] ;  /* 0x0007e80001ec7983 */ /* 0x000f220000300a00 */
[----:B-1----:R-:W-:-:S03]  /*10e00*/  IMAD.MOV.U32 R4, RZ, RZ, R197 ;  /* 0x000000ffff047224 */ /* 0x002fc600078e00c5 */
[----:B------:R-:W-:Y:S04]  /*10e10*/  STL [R1+0x6ac], R238 ;  /* 0x0006acee01007387 */ /* 0x000fe80000100800 */
[----:B------:R1:W-:Y:S02]  /*10e20*/  STL [R1+0x6a0], R4 ;  /* 0x0006a00401007387 */ /* 0x0003e40000100800 */
[----:B-1----:R-:W-:Y:S02]  /*10e30*/  MOV R4, R239 ;  /* 0x000000ef00047202 */ /* 0x002fe40000000f00 */
[----:B------:R-:W4:Y:S04]  /*10e40*/  LDL.LU.64 R238, [R1+0x7f8] ;  /* 0x0007f80001ee7983 */ /* 0x000f280000300a00 */
[----:B------:R2:W-:Y:S02]  /*10e50*/  STL [R1+0x6a8], R4 ;  /* 0x0006a80401007387 */ /* 0x0005e40000100800 */
[----:B--2---:R-:W-:-:S02]  /*10e60*/  IMAD.MOV.U32 R4, RZ, RZ, R249 ;  /* 0x000000ffff047224 */ /* 0x004fc400078e00f9 */
[----:B------:R1:W-:Y:S04]  /*10e70*/  STL [R1+0x6b4], R248 ;  /* 0x0006b4f801007387 */ /* 0x0003e80000100800 */
[----:B------:R-:W-:Y:S04]  /*10e80*/  STL [R1+0x6bc], R198 ;  /* 0x0006bcc601007387 */ /* 0x000fe80000100800 */
[----:B------:R2:W-:Y:S04]  /*10e90*/  STL [R1+0x6b0], R4 ;  /* 0x0006b00401007387 */ /* 0x0005e80000100800 */
[----:B-1----:R-:W4:Y:S01]  /*10ea0*/  LDL.LU.64 R248, [R1+0x330] ;  /* 0x0003300001f87983 */ /* 0x002f220000300a00 */
[----:B--2---:R-:W-:-:S03]  /*10eb0*/  IMAD.MOV.U32 R4, RZ, RZ, R199 ;  /* 0x000000ffff047224 */ /* 0x004fc600078e00c7 */
[----:B---3--:R-:W-:Y:S04]  /*10ec0*/  STL [R1+0x6c4], R250 ;  /* 0x0006c4fa01007387 */ /* 0x008fe80000100800 */
[----:B------:R1:W-:Y:S02]  /*10ed0*/  STL [R1+0x6b8], R4 ;  /* 0x0006b80401007387 */ /* 0x0003e40000100800 */
[----:B-1----:R-:W-:Y:S02]  /*10ee0*/  MOV R4, R251 ;  /* 0x000000fb00047202 */ /* 0x002fe40000000f00 */
[----:B------:R-:W2:Y:S04]  /*10ef0*/  LDL.LU.64 R250, [R1+0x328] ;  /* 0x0003280001fa7983 */ /* 0x000ea80000300a00 */
[----:B------:R1:W-:Y:S04]  /*10f00*/  STL [R1+0x6c0], R4 ;  /* 0x0006c00401007387 */ /* 0x0003e80000100800 */
[----:B----4-:R3:W-:Y:S01]  /*10f10*/  STL [R1+0x6cc], R144 ;  /* 0x0006cc9001007387 */ /* 0x0107e20000100800 */
[----:B-1----:R-:W-:-:S03]  /*10f20*/  IMAD.MOV.U32 R4, RZ, RZ, R145 ;  /* 0x000000ffff047224 */ /* 0x002fc600078e0091 */
[----:B---3--:R-:W3:Y:S04]  /*10f30*/  LDL.LU.64 R144, [R1+0x320] ;  /* 0x0003200001907983 */ /* 0x008ee80000300a00 */
[----:B------:R1:W-:Y:S04]  /*10f40*/  STL [R1+0x6c8], R4 ;  /* 0x0006c80401007387 */ /* 0x0003e80000100800 */
[----:B------:R4:W-:Y:S01]  /*10f50*/  STL [R1+0x6d4], R146 ;  /* 0x0006d49201007387 */ /* 0x0009e20000100800 */
[----:B-1----:R-:W-:-:S03]  /*10f60*/  IMAD.MOV.U32 R4, RZ, RZ, R147 ;  /* 0x000000ffff047224 */ /* 0x002fc600078e0093 */
[----:B----4-:R-:W4:Y:S04]  /*10f70*/  LDL.LU.64 R146, [R1+0x318] ;  /* 0x0003180001927983 */ /* 0x010f280000300a00 */
[----:B------:R1:W-:Y:S04]  /*10f80*/  STL [R1+0x6d0], R4 ;  /* 0x0006d00401007387 */ /* 0x0003e80000100800 */
[----:B------:R-:W-:Y:S01]  /*10f90*/  STL [R1+0x6dc], R200 ;  /* 0x0006dcc801007387 */ /* 0x000fe20000100800 */
[----:B-1----:R-:W-:-:S03]  /*10fa0*/  MOV R4, R201 ;  /* 0x000000c900047202 */ /* 0x002fc60000000f00 */
[----:B------:R-:W-:Y:S04]  /*10fb0*/  STL [R1+0x6e4], R202 ;  /* 0x0006e4ca01007387 */ /* 0x000fe80000100800 */
[----:B------:R1:W-:Y:S02]  /*10fc0*/  STL [R1+0x6d8], R4 ;  /* 0x0006d80401007387 */ /* 0x0003e40000100800 */
[----:B-1----:R-:W-:Y:S02]  /*10fd0*/  IMAD.MOV.U32 R4, RZ, RZ, R203 ;  /* 0x000000ffff047224 */ /* 0x002fe400078e00cb */
[----:B------:R-:W-:Y:S04]  /*10fe0*/  STL [R1+0x6ec], R204 ;  /* 0x0006eccc01007387 */ /* 0x000fe80000100800 */
[----:B------:R1:W-:Y:S04]  /*10ff0*/  STL [R1+0x6e0], R4 ;  /* 0x0006e00401007387 */ /* 0x0003e80000100800 */
[----:B------:R-:W-:Y:S01]  /*11000*/  STL [R1+0x6f4], R206 ;  /* 0x0006f4ce01007387 */ /* 0x000fe20000100800 */
        /* <DEDUP_REMOVED lines=11> */
[----:B------:R-:W4:Y:S04]  /*110c0*/  LDL.LU.64 R200, [R1+0x8f0] ;  /* 0x0008f00001c87983 */ /* 0x000f280000300a00 */
[----:B------:R-:W4:Y:S01]  /*110d0*/  LDL.LU.64 R202, [R1+0x900] ;  /* 0x0009000001ca7983 */ /* 0x000f220000300a00 */
[----:B-1----:R-:W-:-:S05]  /*110e0*/  MOV R4, R237 ;  /* 0x000000ed00047202 */ /* 0x002fca0000000f00 */
[----:B------:R1:W-:Y:S04]  /*110f0*/  STL [R1+0x708], R4 ;  /* 0x0007080401007387 */ /* 0x0003e80000100800 */
[----:B------:R-:W-:Y:S04]  /*11100*/  STL [R1+0x714], R238 ;  /* 0x000714ee01007387 */ /* 0x000fe80000100800 */
[----:B------:R-:W4:Y:S01]  /*11110*/  LDL.LU.64 R204, [R1+0x910] ;  /* 0x0009100001cc7983 */ /* 0x000f220000300a00 */
[----:B-1----:R-:W-:-:S03]  /*11120*/  IMAD.MOV.U32 R4, RZ, RZ, R239 ;  /* 0x000000ffff047224 */ /* 0x002fc600078e00ef */
[----:B------:R-:W4:Y:S04]  /*11130*/  LDL.LU.64 R206, [R1+0x940] ;  /* 0x0009400001ce7983 */ /* 0x000f280000300a00 */
[----:B------:R1:W-:Y:S04]  /*11140*/  STL [R1+0x710], R4 ;  /* 0x0007100401007387 */ /* 0x0003e80000100800 */
[----:B------:R-:W-:Y:S04]  /*11150*/  STL [R1+0x71c], R248 ;  /* 0x00071cf801007387 */ /* 0x000fe80000100800 */
[----:B------:R-:W4:Y:S04]  /*11160*/  LDL.LU.64 R208, [R1+0x848] ;  /* 0x0008480001d07983 */ /* 0x000f280000300a00 */
[----:B------:R-:W4:Y:S01]  /*11170*/  LDL.LU.64 R210, [R1+0x858] ;  /* 0x0008580001d27983 */ /* 0x000f220000300a00 */
[----:B-1----:R-:W-:-:S05]  /*11180*/  IMAD.MOV.U32 R4, RZ, RZ, R249 ;  /* 0x000000ffff047224 */ /* 0x002fca00078e00f9 */
[----:B------:R1:W-:Y:S04]  /*11190*/  STL [R1+0x718], R4 ;  /* 0x0007180401007387 */ /* 0x0003e80000100800 */
[----:B--2---:R-:W-:Y:S01]  /*111a0*/  STL [R1+0x724], R250 ;  /* 0x000724fa01007387 */ /* 0x004fe20000100800 */
[----:B-1----:R-:W-:-:S03]  /*111b0*/  MOV R4, R251 ;  /* 0x000000fb00047202 */ /* 0x002fc60000000f00 */
[----:B------:R-:W2:Y:S04]  /*111c0*/  LDL.LU.64 R236, [R1+0x868] ;  /* 0x0008680001ec7983 */ /* 0x000ea80000300a00 */
[----:B------:R1:W-:Y:S04]  /*111d0*/  STL [R1+0x720], R4 ;  /* 0x0007200401007387 */ /* 0x0003e80000100800 */
[----:B---3--:R-:W-:Y:S01]  /*111e0*/  STL [R1+0x72c], R144 ;  /* 0x00072c9001007387 */ /* 0x008fe20000100800 */
[----:B-1----:R-:W-:-:S03]  /*111f0*/  IMAD.MOV.U32 R4, RZ, RZ, R145 ;  /* 0x000000ffff047224 */ /* 0x002fc600078e0091 */
[----:B------:R-:W3:Y:S04]  /*11200*/  LDL.LU.64 R238, [R1+0x878] ;  /* 0x0008780001ee7983 */ /* 0x000ee80000300a00 */
[----:B------:R4:W-:Y:S02]  /*11210*/  STL [R1+0x728], R4 ;  /* 0x0007280401007387 */ /* 0x0009e40000100800 */
[----:B----4-:R-:W-:Y:S02]  /*11220*/  IMAD.MOV.U32 R4, RZ, RZ, R147 ;  /* 0x000000ffff047224 */ /* 0x010fe400078e0093 */
[----:B------:R1:W-:Y:S04]  /*11230*/  STL [R1+0x734], R146 ;  /* 0x0007349201007387 */ /* 0x0003e80000100800 */
[----:B-1----:R-:W3:Y:S04]  /*11240*/  LDL.LU.64 R146, [R1+0x310] ;  /* 0x0003100001927983 */ /* 0x002ee80000300a00 */
[----:B------:R-:W-:Y:S04]  /*11250*/  STL [R1+0x730], R4 ;  /* 0x0007300401007387 */ /* 0x000fe80000100800 */
[----:B------:R1:W-:Y:S04]  /*11260*/  STL [R1+0x73c], R2 ;  /* 0x00073c0201007387 */ /* 0x0003e80000100800 */
[----:B------:R-:W-:Y:S04]  /*11270*/  STL [R1+0x738], R3 ;  /* 0x0007380301007387 */ /* 0x000fe80000100800 */
[----:B------:R-:W3:Y:S04]  /*11280*/  LDL.LU.64 R248, [R1+0x308] ;  /* 0x0003080001f87983 */ /* 0x000ee80000300a00 */
[----:B------:R-:W-:Y:S04]  /*11290*/  STL [R1+0x744], R128 ;  /* 0x0007448001007387 */ /* 0x000fe80000100800 */
[----:B------:R-:W-:Y:S04]  /*112a0*/  STL [R1+0x740], R129 ;  /* 0x0007408101007387 */ /* 0x000fe80000100800 */
[----:B------:R-:W3:Y:S04]  /*112b0*/  LDL.LU.64 R250, [R1+0x300] ;  /* 0x0003000001fa7983 */ /* 0x000ee80000300a00 */
[----:B------:R-:W-:Y:S04]  /*112c0*/  STL [R1+0x74c], R130 ;  /* 0x00074c8201007387 */ /* 0x000fe80000100800 */
[----:B------:R-:W-:Y:S04]  /*112d0*/  STL [R1+0x748], R131 ;  /* 0x0007488301007387 */ /* 0x000fe80000100800 */
[----:B------:R-:W3:Y:S04]  /*112e0*/  LDL.LU.64 R144, [R1+0x2f8] ;  /* 0x0002f80001907983 */ /* 0x000ee80000300a00 */
[----:B------:R-:W-:Y:S04]  /*112f0*/  STL [R1+0x754], R132 ;  /* 0x0007548401007387 */ /* 0x000fe80000100800 */
[----:B------:R-:W-:Y:S01]  /*11300*/  STL [R1+0x750], R133 ;  /* 0x0007508501007387 */ /* 0x000fe20000100800 */
[----:B-1----:R-:W-:-:S03]  /*11310*/  MOV R2, R201 ;  /* 0x000000c900027202 */ /* 0x002fc60000000f00 */
[----:B------:R-:W-:Y:S04]  /*11320*/  STL [R1+0x75c], R200 ;  /* 0x00075cc801007387 */ /* 0x000fe80000100800 */
[----:B------:R-:W-:Y:S04]  /*11330*/  STL [R1+0x764], R202 ;  /* 0x000764ca01007387 */ /* 0x000fe80000100800 */
[----:B------:R1:W-:Y:S02]  /*11340*/  STL [R1+0x758], R2 ;  /* 0x0007580201007387 */ /* 0x0003e40000100800 */
[----:B-1----:R-:W-:-:S02]  /*11350*/  IMAD.MOV.U32 R2, RZ, RZ, R203 ;  /* 0x000000ffff027224 */ /* 0x002fc400078e00cb */
[----:B------:R-:W-:Y:S04]  /*11360*/  STL [R1+0x76c], R204 ;  /* 0x00076ccc01007387 */ /* 0x000fe80000100800 */
[----:B------:R1:W-:Y:S04]  /*11370*/  STL [R1+0x760], R2 ;  /* 0x0007600201007387 */ /* 0x0003e80000100800 */
[----:B------:R-:W-:Y:S01]  /*11380*/  STL [R1+0x774], R206 ;  /* 0x000774ce01007387 */ /* 0x000fe20000100800 */
[----:B-1----:R-:W-:-:S05]  /*11390*/  IMAD.MOV.U32 R2, RZ, RZ, R205 ;  /* 0x000000ffff027224 */ /* 0x002fca00078e00cd */
[----:B------:R1:W-:Y:S02]  /*113a0*/  STL [R1+0x768], R2 ;  /* 0x0007680201007387 */ /* 0x0003e40000100800 */
[----:B-1----:R-:W-:Y:S02]  /*113b0*/  MOV R2, R207 ;  /* 0x000000cf00027202 */ /* 0x002fe40000000f00 */
[----:B------:R-:W-:Y:S04]  /*113c0*/  STL [R1+0x77c], R208 ;  /* 0x00077cd001007387 */ /* 0x000fe80000100800 */
[----:B------:R1:W-:Y:S04]  /*113d0*/  STL [R1+0x770], R2 ;  /* 0x0007700201007387 */ /* 0x0003e80000100800 */
[----:B------:R-:W-:Y:S01]  /*113e0*/  STL [R1+0x784], R210 ;  /* 0x000784d201007387 */ /* 0x000fe20000100800 */
[----:B-1----:R-:W-:-:S05]  /*113f0*/  IMAD.MOV.U32 R2, RZ, RZ, R209 ;  /* 0x000000ffff027224 */ /* 0x002fca00078e00d1 */
[----:B------:R1:W-:Y:S04]  /*11400*/  STL [R1+0x778], R2 ;  /* 0x0007780201007387 */ /* 0x0003e80000100800 */
[----:B------:R-:W4:Y:S01]  /*11410*/  LDL.LU.64 R200, [R1+0x950] ;  /* 0x0009500001c87983 */ /* 0x000f220000300a00 */
[----:B-1----:R-:W-:-:S05]  /*11420*/  IMAD.MOV.U32 R2, RZ, RZ, R211 ;  /* 0x000000ffff027224 */ /* 0x002fca00078e00d3 */
[----:B------:R1:W-:Y:S04]  /*11430*/  STL [R1+0x780], R2 ;  /* 0x0007800201007387 */ /* 0x0003e80000100800 */
[----:B--2---:R2:W-:Y:S04]  /*11440*/  STL [R1+0x78c], R236 ;  /* 0x00078cec01007387 */ /* 0x0045e80000100800 */
[----:B------:R-:W4:Y:S01]  /*11450*/  LDL.LU.64 R202, [R1+0x960] ;  /* 0x0009600001ca7983 */ /* 0x000f220000300a00 */
[----:B-1----:R-:W-:-:S05]  /*11460*/  MOV R2, R237 ;  /* 0x000000ed00027202 */ /* 0x002fca0000000f00 */
[----:B------:R1:W-:Y:S04]  /*11470*/  STL [R1+0x788], R2 ;  /* 0x0007880201007387 */ /* 0x0003e80000100800 */
[----:B---3--:R3:W-:Y:S04]  /*11480*/  STL [R1+0x794], R238 ;  /* 0x000794ee01007387 */ /* 0x0087e80000100800 */
[----:B--2---:R-:W2:Y:S01]  /*11490*/  LDL.LU.64 R236, [R1+0x970] ;  /* 0x0009700001ec7983 */ /* 0x004ea20000300a00 */
[----:B-1----:R-:W-:-:S03]  /*114a0*/  IMAD.MOV.U32 R2, RZ, RZ, R239 ;  /* 0x000000ffff027224 */ /* 0x002fc600078e00ef */
[----:B------:R-:W-:Y:S04]  /*114b0*/  STL [R1+0x79c], R146 ;  /* 0x00079c9201007387 */ /* 0x000fe80000100800 */
[----:B------:R1:W-:Y:S04]  /*114c0*/  STL [R1+0x790], R2 ;  /* 0x0007900201007387 */ /* 0x0003e80000100800 */
[----:B---3--:R-:W3:Y:S01]  /*114d0*/  LDL.LU.64 R238, [R1+0x980] ;  /* 0x0009800001ee7983 */ /* 0x008ee20000300a00 */
[----:B-1----:R-:W-:-:S03]  /*114e0*/  IMAD.MOV.U32 R2, RZ, RZ, R147 ;  /* 0x000000ffff027224 */ /* 0x002fc600078e0093 */
[----:B------:R-:W-:Y:S04]  /*114f0*/  STL [R1+0x7a4], R248 ;  /* 0x0007a4f801007387 */ /* 0x000fe80000100800 */
[----:B------:R1:W-:Y:S04]  /*11500*/  STL [R1+0x798], R2 ;  /* 0x0007980201007387 */ /* 0x0003e80000100800 */
[----:B------:R-:W3:Y:S01]  /*11510*/  LDL.LU.64 R146, [R1+0x888] ;  /* 0x0008880001927983 */ /* 0x000ee20000300a00 */
[----:B-1----:R-:W-:-:S03]  /*11520*/  MOV R2, R249 ;  /* 0x000000f900027202 */ /* 0x002fc60000000f00 */
[----:B------:R-:W-:Y:S04]  /*11530*/  STL [R1+0x7ac], R250 ;  /* 0x0007acfa01007387 */ /* 0x000fe80000100800 */
[----:B------:R1:W-:Y:S04]  /*11540*/  STL [R1+0x7a0], R2 ;  /* 0x0007a00201007387 */ /* 0x0003e80000100800 */
[----:B------:R-:W3:Y:S01]  /*11550*/  LDL.LU.64 R248, [R1+0x898] ;  /* 0x0008980001f87983 */ /* 0x000ee20000300a00 */
[----:B-1----:R-:W-:-:S03]  /*11560*/  IMAD.MOV.U32 R2, RZ, RZ, R251 ;  /* 0x000000ffff027224 */ /* 0x002fc600078e00fb */
[----:B------:R-:W-:Y:S04]  /*11570*/  STL [R1+0x7b4], R144 ;  /* 0x0007b49001007387 */ /* 0x000fe80000100800 */
[----:B------:R1:W-:Y:S04]  /*11580*/  STL [R1+0x7a8], R2 ;  /* 0x0007a80201007387 */ /* 0x0003e80000100800 */
[----:B------:R-:W3:Y:S01]  /*11590*/  LDL.LU.64 R250, [R1+0x8c8] ;  /* 0x0008c80001fa7983 */ /* 0x000ee20000300a00 */
[----:B-1----:R-:W-:-:S03]  /*115a0*/  IMAD.MOV.U32 R2, RZ, RZ, R145 ;  /* 0x000000ffff027224 */ /* 0x002fc600078e0091 */
[----:B------:R-:W-:Y:S04]  /*115b0*/  STL [R1+0x7bc], R134 ;  /* 0x0007bc8601007387 */ /* 0x000fe80000100800 */
[----:B------:R1:W-:Y:S04]  /*115c0*/  STL [R1+0x7b0], R2 ;  /* 0x0007b00201007387 */ /* 0x0003e80000100800 */
        /* <DEDUP_REMOVED lines=11> */
[----:B----4-:R-:W-:Y:S04]  /*11680*/  STL [R1+0x7dc], R200 ;  /* 0x0007dcc801007387 */ /* 0x010fe80000100800 */
[----:B------:R-:W4:Y:S01]  /*11690*/  LDL.LU.64 R204, [R1+0x838] ;  /* 0x0008380001cc7983 */ /* 0x000f220000300a00 */
[----:B-1----:R-:W-:-:S03]  /*116a0*/  MOV R2, R201 ;  /* 0x000000c900027202 */ /* 0x002fc60000000f00 */
[----:B------:R-:W-:Y:S04]  /*116b0*/  STL [R1+0x7e4], R202 ;  /* 0x0007e4ca01007387 */ /* 0x000fe80000100800 */
[----:B------:R1:W-:Y:S02]  /*116c0*/  STL [R1+0x7d8], R2 ;  /* 0x0007d80201007387 */ /* 0x0003e40000100800 */
[----:B-1----:R-:W-:Y:S02]  /*116d0*/  IMAD.MOV.U32 R2, RZ, RZ, R203 ;  /* 0x000000ffff027224 */ /* 0x002fe400078e00cb */
[----:B--2---:R-:W-:Y:S04]  /*116e0*/  STL [R1+0x7ec], R236 ;  /* 0x0007ecec01007387 */ /* 0x004fe80000100800 */
[----:B------:R1:W-:Y:S02]  /*116f0*/  STL [R1+0x7e0], R2 ;  /* 0x0007e00201007387 */ /* 0x0003e40000100800 */
[----:B-1----:R-:W-:-:S02]  /*11700*/  IMAD.MOV.U32 R2, RZ, RZ, R237 ;  /* 0x000000ffff027224 */ /* 0x002fc400078e00ed */
[----:B------:R-:W2:Y:S04]  /*11710*/  LDL.LU.64 R236, [R1+0x280] ;  /* 0x0002800001ec7983 */ /* 0x000ea80000300a00 */
[----:B------:R1:W-:Y:S04]  /*11720*/  STL [R1+0x7e8], R2 ;  /* 0x0007e80201007387 */ /* 0x0003e80000100800 */
[----:B---3--:R3:W-:Y:S01]  /*11730*/  STL [R1+0x7f4], R238 ;  /* 0x0007f4ee01007387 */ /* 0x0087e20000100800 */
[----:B-1----:R-:W-:-:S03]  /*11740*/  MOV R2, R239 ;  /* 0x000000ef00027202 */ /* 0x002fc60000000f00 */
[----:B---3--:R-:W3:Y:S04]  /*11750*/  LDL.LU.64 R238, [R1+0x288] ;  /* 0x0002880001ee7983 */ /* 0x008ee80000300a00 */
[----:B------:R1:W-:Y:S04]  /*11760*/  STL [R1+0x7f0], R2 ;  /* 0x0007f00201007387 */ /* 0x0003e80000100800 */
[----:B------:R1:W-:Y:S02]  /*11770*/  STL [R1+0x7fc], R146 ;  /* 0x0007fc9201007387 */ /* 0x0003e40000100800 */
[----:B-1----:R-:W-:-:S02]  /*11780*/  IMAD.MOV.U32 R2, RZ, RZ, R147 ;  /* 0x000000ffff027224 */ /* 0x002fc400078e0093 */
[----:B------:R-:W3:Y:S04]  /*11790*/  LDL.LU.64 R146, [R1+0x290] ;  /* 0x0002900001927983 */ /* 0x000ee80000300a00 */
[----:B------:R1:W-:Y:S04]  /*117a0*/  STL [R1+0x7f8], R2 ;  /* 0x0007f80201007387 */ /* 0x0003e80000100800 */
[----:B------:R1:W-:Y:S02]  /*117b0*/  STL [R1+0x804], R248 ;  /* 0x000804f801007387 */ /* 0x0003e40000100800 */
[----:B-1----:R-:W-:-:S02]  /*117c0*/  IMAD.MOV.U32 R2, RZ, RZ, R249 ;  /* 0x000000ffff027224 */ /* 0x002fc400078e00f9 */
[----:B------:R-:W3:Y:S04]  /*117d0*/  LDL.LU.64 R248, [R1+0x990] ;  /* 0x0009900001f87983 */ /* 0x000ee80000300a00 */
[----:B------:R1:W-:Y:S04]  /*117e0*/  STL [R1+0x800], R2 ;  /* 0x0008000201007387 */ /* 0x0003e80000100800 */
[----:B------:R1:W-:Y:S02]  /*117f0*/  STL [R1+0x80c], R250 ;  /* 0x00080cfa01007387 */ /* 0x0003e40000100800 */
[----:B-1----:R-:W-:-:S02]  /*11800*/  MOV R2, R251 ;  /* 0x000000fb00027202 */ /* 0x002fc40000000f00 */
[----:B------:R-:W3:Y:S04]  /*11810*/  LDL.LU.64 R250, [R1+0x9c0] ;  /* 0x0009c00001fa7983 */ /* 0x000ee80000300a00 */
        /* <DEDUP_REMOVED lines=17> */
[----:B----4-:R4:W-:Y:S01]  /*11930*/  STL [R1+0x834], R204 ;  /* 0x000834cc01007387 */ /* 0x0109e20000100800 */
[----:B-1----:R-:W-:-:S03]  /*11940*/  IMAD.MOV.U32 R2, RZ, RZ, R205 ;  /* 0x000000ffff027224 */ /* 0x002fc600078e00cd */
[----:B------:R-:W3:Y:S04]  /*11950*/  LDL.LU.64 R202, [R1+0x908] ;  /* 0x0009080001ca7983 */ /* 0x000ee80000300a00 */
[----:B------:R1:W-:Y:S04]  /*11960*/  STL [R1+0x830], R2 ;  /* 0x0008300201007387 */ /* 0x0003e80000100800 */
[----:B------:R-:W-:Y:S04]  /*11970*/  STL [R1+0x83c], R142 ;  /* 0x00083c8e01007387 */ /* 0x000fe80000100800 */
[----:B------:R-:W-:Y:S04]  /*11980*/  STL [R1+0x838], R143 ;  /* 0x0008388f01007387 */ /* 0x000fe80000100800 */
[----:B----4-:R-:W4:Y:S04]  /*11990*/  LDL.LU.64 R204, [R1+0x918] ;  /* 0x0009180001cc7983 */ /* 0x010f280000300a00 */
        /* <DEDUP_REMOVED lines=36> */
[----:B------:R4:W-:Y:S01]  /*11be0*/  STL [R1+0x88c], R202 ;  /* 0x00088cca01007387 */ /* 0x0009e20000100800 */
[----:B-1----:R-:W-:-:S03]  /*11bf0*/  MOV R2, R203 ;  /* 0x000000cb00027202 */ /* 0x002fc60000000f00 */
[----:B----4-:R-:W4:Y:S04]  /*11c00*/  LDL.LU.64 R202, [R1+0x9f0] ;  /* 0x0009f00001ca7983 */ /* 0x010f280000300a00 */
        /* <DEDUP_REMOVED lines=184> */
[----:B------:R3:W-:Y:S02]  /*12790*/  STL [R1+0x9f8], R2 ;  /* 0x0009f80201007387 */ /* 0x0007e40000100800 */
[----:B---3--:R-:W-:Y:S02]  /*127a0*/  IMAD.MOV.U32 R2, RZ, RZ, R239 ;  /* 0x000000ffff027224 */ /* 0x008fe400078e00ef */
[----:B------:R1:W-:Y:S04]  /*127b0*/  STL [R1+0xa04], R238 ;  /* 0x000a04ee01007387 */ /* 0x0003e80000100800 */
[----:B-1----:R-:W3:Y:S04]  /*127c0*/  LDL.LU.64 R238, [R1+0xa98] ;  /* 0x000a980001ee7983 */ /* 0x002ee80000300a00 */
        /* <DEDUP_REMOVED lines=33> */
[----:B------:R-:W-:Y:S04]  /*129e0*/  STL [R1+0xa4c], R204 ;  /* 0x000a4ccc01007387 */ /* 0x000fe80000100800 */
[----:B------:R-:W4:Y:S01]  /*129f0*/  LDL.LU.64 R200, [R1+0xae0] ;  /* 0x000ae00001c87983 */ /* 0x000f220000300a00 */
[----:B-1----:R-:W-:-:S05]  /*12a00*/  IMAD.MOV.U32 R2, RZ, RZ, R205 ;  /* 0x000000ffff027224 */ /* 0x002fca00078e00cd */
        /* <DEDUP_REMOVED lines=21> */
[----:B------:R-:W-:Y:S04]  /*12b60*/  STL [R1+0xa7c], R144 ;  /* 0x000a7c9001007387 */ /* 0x000fe80000100800 */
[----:B------:R-:W3:Y:S01]  /*12b70*/  LDL.LU.64 R204, [R1+0xb10] ;  /* 0x000b100001cc7983 */ /* 0x000ee20000300a00 */
[----:B-1----:R-:W-:-:S05]  /*12b80*/  IMAD.MOV.U32 R2, RZ, RZ, R145 ;  /* 0x000000ffff027224 */ /* 0x002fca00078e0091 */
[----:B------:R1:W-:Y:S04]  /*12b90*/  STL [R1+0xa78], R2 ;  /* 0x000a780201007387 */ /* 0x0003e80000100800 */
[----:B------:R1:W-:Y:S02]  /*12ba0*/  STL [R1+0xa84], R206 ;  /* 0x000a84ce01007387 */ /* 0x0003e40000100800 */
[----:B-1----:R-:W-:Y:S02]  /*12bb0*/  MOV R2, R207 ;  /* 0x000000cf00027202 */ /* 0x002fe40000000f00 */
[----:B------:R-:W3:Y:S04]  /*12bc0*/  LDL.LU.64 R144, [R1+0xb18] ;  /* 0x000b180001907983 */ /* 0x000ee80000300a00 */
        /* <DEDUP_REMOVED lines=16> */
[----:B--2---:R-:W-:Y:S04]  /*12cd0*/  STL [R1+0xaac], R236 ;  /* 0x000aacec01007387 */ /* 0x004fe80000100800 */
[----:B------:R1:W-:Y:S02]  /*12ce0*/  STL [R1+0xaa0], R2 ;  /* 0x000aa00201007387 */ /* 0x0003e40000100800 */
[----:B-1----:R-:W-:Y:S02]  /*12cf0*/  IMAD.MOV.U32 R2, RZ, RZ, R237 ;  /* 0x000000ffff027224 */ /* 0x002fe400078e00ed */
        /* <DEDUP_REMOVED lines=20> */
[----:B------:R-:W-:Y:S04]  /*12e40*/  STL [R1+0xadc], R144 ;  /* 0x000adc9001007387 */ /* 0x000fe80000100800 */
[----:B------:R1:W-:Y:S04]  /*12e50*/  STL [R1+0xad0], R2 ;  /* 0x000ad00201007387 */ /* 0x0003e80000100800 */
[----:B------:R-:W3:Y:S01]  /*12e60*/  LDL.LU.64 R204, [R1+0xb68] ;  /* 0x000b680001cc7983 */ /* 0x000ee20000300a00 */
        /* <DEDUP_REMOVED lines=9> */
[----:B----4-:R-:W-:Y:S04]  /*12f00*/  STL [R1+0xaf4], R210 ;  /* 0x000af4d201007387 */ /* 0x010fe80000100800 */
[----:B------:R1:W-:Y:S04]  /*12f10*/  STL [R1+0xae8], R2 ;  /* 0x000ae80201007387 */ /* 0x0003e80000100800 */
[----:B------:R-:W4:Y:S01]  /*12f20*/  LDL.LU.64 R208, [R1+0xb80] ;  /* 0x000b800001d07983 */ /* 0x000f220000300a00 */
[----:B-1----:R-:W-:-:S03]  /*12f30*/  IMAD.MOV.U32 R2, RZ, RZ, R211 ;  /* 0x000000ffff027224 */ /* 0x002fc600078e00d3 */
[----:B------:R-:W-:Y:S04]  /*12f40*/  STL [R1+0xafc], R202 ;  /* 0x000afcca01007387 */ /* 0x000fe80000100800 */
[----:B------:R1:W-:Y:S04]  /*12f50*/  STL [R1+0xaf0], R2 ;  /* 0x000af00201007387 */ /* 0x0003e80000100800 */
[----:B------:R-:W4:Y:S04]  /*12f60*/  LDL.LU.64 R210, [R1+0xb88] ;  /* 0x000b880001d27983 */ /* 0x000f280000300a00 */
[----:B------:R-:W4:Y:S01]  /*12f70*/  LDL.LU.64 R200, [R1+0xb90] ;  /* 0x000b900001c87983 */ /* 0x000f220000300a00 */
[----:B-1----:R-:W-:-:S05]  /*12f80*/  MOV R2, R203 ;  /* 0x000000cb00027202 */ /* 0x002fca0000000f00 */
        /* <DEDUP_REMOVED lines=40> */
[----:B------:R-:W-:Y:S04]  /*13210*/  STL [R1+0xb54], R200 ;  /* 0x000b54c801007387 */ /* 0x000fe80000100800 */
[----:B------:R1:W-:Y:S04]  /*13220*/  STL [R1+0xb48], R2 ;  /* 0x000b480201007387 */ /* 0x0003e80000100800 */
[----:B------:R-:W4:Y:S01]  /*13230*/  LDL.LU.64 R210, [R1+0xbe8] ;  /* 0x000be80001d27983 */ /* 0x000f220000300a00 */
[----:B-1----:R-:W-:-:S03]  /*13240*/  IMAD.MOV.U32 R2, RZ, RZ, R201 ;  /* 0x000000ffff027224 */ /* 0x002fc600078e00c9 */
[----:B--2---:R-:W-:Y:S04]  /*13250*/  STL [R1+0xb5c], R236 ;  /* 0x000b5cec01007387 */ /* 0x004fe80000100800 */
[----:B------:R1:W-:Y:S02]  /*13260*/  STL [R1+0xb50], R2 ;  /* 0x000b500201007387 */ /* 0x0003e40000100800 */
[----:B-1----:R-:W-:Y:S02]  /*13270*/  MOV R2, R237 ;  /* 0x000000ed00027202 */ /* 0x002fe40000000f00 */
[----:B------:R-:W2:Y:S04]  /*13280*/  LDL.LU.64 R236, [R1+0xbf0] ;  /* 0x000bf00001ec7983 */ /* 0x000ea80000300a00 */
[----:B------:R1:W-:Y:S04]  /*13290*/  STL [R1+0xb58], R2 ;  /* 0x000b580201007387 */ /* 0x0003e80000100800 */
[----:B---3--:R3:W-:Y:S01]  /*132a0*/  STL [R1+0xb64], R238 ;  /* 0x000b64ee01007387 */ /* 0x0087e20000100800 */
[----:B-1----:R-:W-:-:S03]  /*132b0*/  IMAD.MOV.U32 R2, RZ, RZ, R239 ;  /* 0x000000ffff027224 */ /* 0x002fc600078e00ef */
[----:B------:R-:W-:Y:S04]  /*132c0*/  STL [R1+0xb6c], R202 ;  /* 0x000b6cca01007387 */ /* 0x000fe80000100800 */
[----:B------:R1:W-:Y:S04]  /*132d0*/  STL [R1+0xb60], R2 ;  /* 0x000b600201007387 */ /* 0x0003e80000100800 */
[----:B---3--:R-:W3:Y:S01]  /*132e0*/  LDL.LU.64 R238, [R1+0xbf8] ;  /* 0x000bf80001ee7983 */ /* 0x008ee20000300a00 */
[----:B-1----:R-:W-:-:S03]  /*132f0*/  IMAD.MOV.U32 R2, RZ, RZ, R203 ;  /* 0x000000ffff027224 */ /* 0x002fc600078e00cb */
[----:B------:R-:W-:Y:S04]  /*13300*/  STL [R1+0xb74], R146 ;  /* 0x000b749201007387 */ /* 0x000fe80000100800 */
[----:B------:R1:W-:Y:S02]  /*13310*/  STL [R1+0xb68], R2 ;  /* 0x000b680201007387 */ /* 0x0003e40000100800 */
[----:B-1----:R-:W-:Y:S02]  /*13320*/  MOV R2, R147 ;  /* 0x0000009300027202 */ /* 0x002fe40000000f00 */
        /* <DEDUP_REMOVED lines=13> */
[----:B------:R1:W-:Y:S02]  /*13400*/  STL [R1+0xb88], R2 ;  /* 0x000b880201007387 */ /* 0x0003e40000100800 */
[----:B-1----:R-:W-:Y:S02]  /*13410*/  IMAD.MOV.U32 R2, RZ, RZ, R145 ;  /* 0x000000ffff027224 */ /* 0x002fe400078e0091 */
[----:B------:R-:W3:Y:S04]  /*13420*/  LDL.LU.64 R144, [R1+0xc18] ;  /* 0x000c180001907983 */ /* 0x000ee80000300a00 */
[----:B------:R1:W-:Y:S04]  /*13430*/  STL [R1+0xb90], R2 ;  /* 0x000b900201007387 */ /* 0x0003e80000100800 */
[----:B------:R-:W-:Y:S04]  /*13440*/  STL [R1+0xb9c], R206 ;  /* 0x000b9cce01007387 */ /* 0x000fe80000100800 */
[----:B------:R-:W3:Y:S01]  /*13450*/  LDL.LU.64 R158, [R1+0xc20] ;  /* 0x000c2000019e7983 */ /* 0x000ee20000300a00 */
[----:B-1----:R-:W-:-:S03]  /*13460*/  IMAD.MOV.U32 R2, RZ, RZ, R207 ;  /* 0x000000ffff027224 */ /* 0x002fc600078e00cf */
[----:B----4-:R-:W-:Y:S04]  /*13470*/  STL [R1+0xba4], R208 ;  /* 0x000ba4d001007387 */ /* 0x010fe80000100800 */
        /* <DEDUP_REMOVED lines=10> */
[----:B--2---:R-:W-:Y:S04]  /*13520*/  STL [R1+0xbb4], R236 ;  /* 0x000bb4ec01007387 */ /* 0x004fe80000100800 */
[----:B------:R-:W2:Y:S01]  /*13530*/  LDL.LU.64 R204, [R1+0xc48] ;  /* 0x000c480001cc7983 */ /* 0x000ea20000300a00 */
[----:B-1----:R-:W-:-:S03]  /*13540*/  IMAD.MOV.U32 R2, RZ, RZ, R237 ;  /* 0x000000ffff027224 */ /* 0x002fc600078e00ed */
[----:B------:R-:W2:Y:S04]  /*13550*/  LDL.LU.64 R206, [R1+0xc50] ;  /* 0x000c500001ce7983 */ /* 0x000ea80000300a00 */
[----:B------:R1:W-:Y:S04]  /*13560*/  STL [R1+0xbb0], R2 ;  /* 0x000bb00201007387 */ /* 0x0003e80000100800 */
[----:B---3--:R-:W-:Y:S04]  /*13570*/  STL [R1+0xbbc], R238 ;  /* 0x000bbcee01007387 */ /* 0x008fe80000100800 */
[----:B------:R-:W3:Y:S01]  /*13580*/  LDL.64 R208, [R1+0xdd8] ;  /* 0x000dd80001d07983 */ /* 0x000ee20000100a00 */
[----:B-1----:R-:W-:-:S03]  /*13590*/  MOV R2, R239 ;  /* 0x000000ef00027202 */ /* 0x002fc60000000f00 */
[----:B------:R-:W3:Y:S04]  /*135a0*/  LDL.64 R210, [R1+0xde0] ;  /* 0x000de00001d27983 */ /* 0x000ee80000100a00 */
[----:B------:R1:W-:Y:S04]  /*135b0*/  STL [R1+0xbb8], R2 ;  /* 0x000bb80201007387 */ /* 0x0003e80000100800 */
[----:B------:R-:W-:Y:S01]  /*135c0*/  STL [R1+0xbc4], R146 ;  /* 0x000bc49201007387 */ /* 0x000fe20000100800 */
[----:B-1----:R-:W-:-:S03]  /*135d0*/  IMAD.MOV.U32 R2, RZ, RZ, R147 ;  /* 0x000000ffff027224 */ /* 0x002fc600078e0093 */
[----:B------:R-:W3:Y:S04]  /*135e0*/  LDL.64 R236, [R1+0xde8] ;  /* 0x000de80001ec7983 */ /* 0x000ee80000100a00 */
[----:B------:R-:W3:Y:S04]  /*135f0*/  LDL.LU.64 R238, [R1+0xdf0] ;  /* 0x000df00001ee7983 */ /* 0x000ee80000300a00 */
[----:B------:R1:W-:Y:S02]  /*13600*/  STL [R1+0xbc0], R2 ;  /* 0x000bc00201007387 */ /* 0x0003e40000100800 */
[----:B-1----:R-:W-:-:S02]  /*13610*/  IMAD.MOV.U32 R2, RZ, RZ, R249 ;  /* 0x000000ffff027224 */ /* 0x002fc400078e00f9 */
[----:B------:R1:W-:Y:S04]  /*13620*/  STL [R1+0xbcc], R248 ;  /* 0x000bccf801007387 */ /* 0x0003e80000100800 */
[----:B------:R-:W3:Y:S04]  /*13630*/  LDL.LU.64 R146, [R1+0xdf8] ;  /* 0x000df80001927983 */ /* 0x000ee80000300a00 */
[----:B------:R-:W-:Y:S04]  /*13640*/  STL [R1+0xbd4], R250 ;  /* 0x000bd4fa01007387 */ /* 0x000fe80000100800 */
[----:B------:R1:W-:Y:S04]  /*13650*/  STL [R1+0xbc8], R2 ;  /* 0x000bc80201007387 */ /* 0x0003e80000100800 */
[----:B-1----:R-:W3:Y:S01]  /*13660*/  LDL.LU.64 R248, [R1+0xe00] ;  /* 0x000e000001f87983 */ /* 0x002ee20000300a00 */
[----:B------:R-:W-:-:S03]  /*13670*/  MOV R2, R251 ;  /* 0x000000fb00027202 */ /* 0x000fc60000000f00 */
[----:B------:R-:W3:Y:S04]  /*13680*/  LDL.LU.64 R250, [R1+0xe10] ;  /* 0x000e100001fa7983 */ /* 0x000ee80000300a00 */
[----:B------:R1:W-:Y:S02]  /*13690*/  STL [R1+0xbd0], R2 ;  /* 0x000bd00201007387 */ /* 0x0003e40000100800 */
[----:B-1----:R-:W-:Y:S02]  /*136a0*/  IMAD.MOV.U32 R2, RZ, RZ, R145 ;  /* 0x000000ffff027224 */ /* 0x002fe400078e0091 */
[----:B------:R1:W-:Y:S04]  /*136b0*/  STL [R1+0xbdc], R144 ;  /* 0x000bdc9001007387 */ /* 0x0003e80000100800 */
[----:B------:R-:W-:Y:S04]  /*136c0*/  STL [R1+0xbe4], R158 ;  /* 0x000be49e01007387 */ /* 0x000fe80000100800 */
[----:B------:R1:W-:Y:S04]  /*136d0*/  STL [R1+0xbd8], R2 ;  /* 0x000bd80201007387 */ /* 0x0003e80000100800 */
[----:B-1----:R-:W3:Y:S01]  /*136e0*/  LDL.LU.64 R144, [R1+0xe08] ;  /* 0x000e080001907983 */ /* 0x002ee20000300a00 */
[----:B------:R-:W-:-:S03]  /*136f0*/  IMAD.MOV.U32 R2, RZ, RZ, R159 ;  /* 0x000000ffff027224 */ /* 0x000fc600078e009f */
[----:B----4-:R-:W-:Y:S04]  /*13700*/  STL [R1+0xbec], R196 ;  /* 0x000becc401007387 */ /* 0x010fe80000100800 */
        /* <DEDUP_REMOVED lines=9> */
[----:B------:R1:W-:Y:S02]  /*137a0*/  STL [R1+0xbf8], R2 ;  /* 0x000bf80201007387 */ /* 0x0003e40000100800 */
[----:B-1----:R-:W-:Y:S02]  /*137b0*/  MOV R2, R203 ;  /* 0x000000cb00027202 */ /* 0x002fe40000000f00 */
[----:B--2---:R-:W-:Y:S04]  /*137c0*/  STL [R1+0xc0c], R204 ;  /* 0x000c0ccc01007387 */ /* 0x004fe80000100800 */
[----:B------:R1:W-:Y:S04]  /*137d0*/  STL [R1+0xc00], R2 ;  /* 0x000c000201007387 */ /* 0x0003e80000100800 */
[----:B------:R-:W-:Y:S01]  /*137e0*/  STL [R1+0xc14], R206 ;  /* 0x000c14ce01007387 */ /* 0x000fe20000100800 */
[----:B-1----:R-:W-:-:S05]  /*137f0*/  IMAD.MOV.U32 R2, RZ, RZ, R205 ;  /* 0x000000ffff027224 */ /* 0x002fca00078e00cd */
[----:B------:R1:W-:Y:S02]  /*13800*/  STL [R1+0xc08], R2 ;  /* 0x000c080201007387 */ /* 0x0003e40000100800 */
[----:B-1----:R-:W-:Y:S02]  /*13810*/  IMAD.MOV.U32 R2, RZ, RZ, R207 ;  /* 0x000000ffff027224 */ /* 0x002fe400078e00cf */
[----:B---3--:R-:W-:Y:S04]  /*13820*/  STL [R1+0xc1c], R208 ;  /* 0x000c1cd001007387 */ /* 0x008fe80000100800 */
[----:B------:R1:W-:Y:S04]  /*13830*/  STL [R1+0xc10], R2 ;  /* 0x000c100201007387 */ /* 0x0003e80000100800 */
[----:B------:R-:W-:Y:S01]  /*13840*/  STL [R1+0xc24], R210 ;  /* 0x000c24d201007387 */ /* 0x000fe20000100800 */
[----:B-1----:R-:W-:-:S05]  /*13850*/  MOV R2, R209 ;  /* 0x000000d100027202 */ /* 0x002fca0000000f00 */
        /* <DEDUP_REMOVED lines=10> */
[----:B-1----:R-:W-:-:S05]  /*13900*/  IMAD.MOV.U32 R2, RZ, RZ, R147 ;  /* 0x000000ffff027224 */ /* 0x002fca00078e0093 */
[----:B------:R1:W-:Y:S04]  /*13910*/  STL [R1+0xc38], R2 ;  /* 0x000c380201007387 */ /* 0x0003e80000100800 */
[----:B------:R-:W-:Y:S01]  /*13920*/  STL [R1+0xc44], R248 ;  /* 0x000c44f801007387 */ /* 0x000fe20000100800 */
[----:B-1----:R-:W-:-:S03]  /*13930*/  MOV R2, R249 ;  /* 0x000000f900027202 */ /* 0x002fc60000000f00 */
[----:B------:R-:W-:Y:S04]  /*13940*/  STL [R1+0xc4c], R250 ;  /* 0x000c4cfa01007387 */ /* 0x000fe80000100800 */
[----:B------:R1:W-:Y:S02]  /*13950*/  STL [R1+0xc40], R2 ;  /* 0x000c400201007387 */ /* 0x0003e40000100800 */
[----:B-1----:R-:W-:Y:S01]  /*13960*/  IMAD.MOV.U32 R2, RZ, RZ, R251 ;  /* 0x000000ffff027224 */ /* 0x002fe200078e00fb */
[----:B------:R-:W-:Y:S01]  /*13970*/  MOV R7, R145 ;  /* 0x0000009100077202 */ /* 0x000fe20000000f00 */
[----:B------:R-:W-:Y:S04]  /*13980*/  STL [R1+0xc54], R144 ;  /* 0x000c549001007387 */ /* 0x000fe80000100800 */
[----:B------:R1:W-:Y:S04]  /*13990*/  STL [R1+0xc48], R2 ;  /* 0x000c480201007387 */ /* 0x0003e80000100800 */
[----:B------:R2:W-:Y:S04]  /*139a0*/  STL [R1+0xc50], R7 ;  /* 0x000c500701007387 */ /* 0x0005e80000100800 */
        /* <DEDUP_REMOVED lines=21> */
[----:B------:R-:W4:Y:S04]  /*13b00*/  S2R R252, SR_TID.X ;  /* 0x0000000000fc7919 */ /* 0x000f280000002100 */
        /* <DEDUP_REMOVED lines=20> */
[----:B------:R3:W-:Y:S01]  /*13c50*/  STL [R1+0xd0], RZ ;  /* 0x0000d0ff01007387 */ /* 0x0007e20000100800 */
[----:B----4-:R-:W-:-:S03]  /*13c60*/  LOP3.LUT R4, R252, 0x7, RZ, 0xc0, !PT ;  /* 0x00000007fc047812 */ /* 0x010fc600078ec0ff */
[----:B------:R3:W-:Y:S01]  /*13c70*/  STL [R1+0xd4], RZ ;  /* 0x0000d4ff01007387 */ /* 0x0007e20000100800 */
[----:B------:R-:W-:-:S03]  /*13c80*/  IMAD.MOV.U32 R147, RZ, RZ, 0x3f ;  /* 0x0000003fff937424 */ /* 0x000fc600078e00ff */
[----:B------:R3:W-:Y:S04]  /*13c90*/  STL [R1+0xd8], RZ ;  /* 0x0000d8ff01007387 */ /* 0x0007e80000100800 */
[----:B------:R3:W-:Y:S01]  /*13ca0*/  STL [R1+0xdc], RZ ;  /* 0x0000dcff01007387 */ /* 0x0007e20000100800 */
[----:B-1----:R-:W-:-:S03]  /*13cb0*/  IMAD.SHL.U32 R2, R252, 0x2, RZ ;  /* 0x00000002fc027824 */ /* 0x002fc600078e00ff */
[----:B------:R3:W-:Y:S04]  /*13cc0*/  STL [R1+0xc0], RZ ;  /* 0x0000c0ff01007387 */ /* 0x0007e80000100800 */
[----:B------:R3:W-:Y:S01]  /*13cd0*/  STL [R1+0xc4], RZ ;  /* 0x0000c4ff01007387 */ /* 0x0007e20000100800 */
[----:B------:R-:W-:-:S03]  /*13ce0*/  IMAD R4, R4, 0x110, RZ ;  /* 0x0000011004047824 */ /* 0x000fc600078e02ff */
[----:B------:R3:W-:Y:S01]  /*13cf0*/  STL [R1+0xc8], RZ ;  /* 0x0000c8ff01007387 */ /* 0x0007e20000100800 */
[----:B------:R-:W-:-:S03]  /*13d00*/  IADD3 R147, R147, c[0x0][0x180], RZ ;  /* 0x0000600093937a10 */ /* 0x000fc60007ffe0ff */
[----:B------:R3:W-:Y:S01]  /*13d10*/  STL [R1+0xcc], RZ ;  /* 0x0000ccff01007387 */ /* 0x0007e20000100800 */
[----:B------:R-:W-:-:S03]  /*13d20*/  LOP3.LUT R6, R252, 0x3, RZ, 0xc0, !PT ;  /* 0x00000003fc067812 */ /* 0x000fc600078ec0ff */
[----:B------:R3:W-:Y:S01]  /*13d30*/  STL [R1+0xa0], RZ ;  /* 0x0000a0ff01007387 */ /* 0x0007e20000100800 */
[----:B------:R-:W-:-:S03]  /*13d40*/  LOP3.LUT R5, R2, 0x40, RZ, 0xc0, !PT ;  /* 0x0000004002057812 */ /* 0x000fc600078ec0ff */
[----:B------:R3:W-:Y:S04]  /*13d50*/  STL [R1+0xa4], RZ ;  /* 0x0000a4ff01007387 */ /* 0x0007e80000100800 */
[----:B------:R3:W-:Y:S01]  /*13d60*/  STL [R1+0xa8], RZ ;  /* 0x0000a8ff01007387 */ /* 0x0007e20000100800 */
[----:B------:R-:W-:-:S03]  /*13d70*/  SHF.R.S32.HI R3, RZ, 0x1f, R147 ;  /* 0x0000001fff037819 */ /* 0x000fc60000011493 */
[----:B------:R3:W-:Y:S01]  /*13d80*/  STL [R1+0xac], RZ ;  /* 0x0000acff01007387 */ /* 0x0007e20000100800 */
[----:B------:R-:W-:-:S03]  /*13d90*/  LOP3.LUT R37, R4, 0x30, R2, 0x78, !PT ;  /* 0x0000003004257812 */ /* 0x000fc600078e7802 */
[----:B------:R3:W-:Y:S01]  /*13da0*/  STL [R1+0x70], RZ ;  /* 0x000070ff01007387 */ /* 0x0007e20000100800 */
[----:B------:R-:W-:-:S03]  /*13db0*/  IMAD R4, R6, 0x420, RZ ;  /* 0x0000042006047824 */ /* 0x000fc600078e02ff */
[----:B------:R3:W-:Y:S01]  /*13dc0*/  STL [R1+0x74], RZ ;  /* 0x000074ff01007387 */ /* 0x0007e20000100800 */
[----:B------:R-:W-:-:S03]  /*13dd0*/  LOP3.LUT R2, R5, 0x1c, R252, 0xf8, !PT ;  /* 0x0000001c05027812 */ /* 0x000fc600078ef8fc */
[----:B------:R3:W-:Y:S01]  /*13de0*/  STL [R1+0x78], RZ ;  /* 0x000078ff01007387 */ /* 0x0007e20000100800 */
[----:B------:R-:W-:-:S03]  /*13df0*/  SHF.R.S32.HI R5, RZ, 0x1f, R0 ;  /* 0x0000001fff057819 */ /* 0x000fc60000011400 */
[----:B------:R3:W-:Y:S01]  /*13e00*/  STL [R1+0x7c], RZ ;  /* 0x00007cff01007387 */ /* 0x0007e20000100800 */
[----:B------:R-:W-:-:S03]  /*13e10*/  LEA.HI R3, R3, R147, RZ, 0x6 ;  /* 0x0000009303037211 */ /* 0x000fc600078f30ff */
[----:B------:R3:W-:Y:S01]  /*13e20*/  STL [R1+0x60], RZ ;  /* 0x000060ff01007387 */ /* 0x0007e20000100800 */
[----:B------:R-:W-:-:S03]  /*13e30*/  LOP3.LUT R36, R4, R2, RZ, 0x3c, !PT ;  /* 0x0000000204247212 */ /* 0x000fc600078e3cff */
[----:B------:R3:W-:Y:S01]  /*13e40*/  STL [R1+0x64], RZ ;  /* 0x000064ff01007387 */ /* 0x0007e20000100800 */
[----:B------:R-:W-:-:S03]  /*13e50*/  SHF.L.U64.HI R2, R0, 0x2, R5 ;  /* 0x0000000200027819 */ /* 0x000fc60000010205 */
[----:B------:R3:W-:Y:S01]  /*13e60*/  STL [R1+0x68], RZ ;  /* 0x000068ff01007387 */ /* 0x0007e20000100800 */
[----:B------:R-:W-:-:S03]  /*13e70*/  SHF.R.S32.HI R0, RZ, 0x6, R3 ;  /* 0x00000006ff007819 */ /* 0x000fc60000011403 */
[----:B------:R3:W-:Y:S04]  /*13e80*/  STL [R1+0x6c], RZ ;  /* 0x00006cff01007387 */ /* 0x0007e80000100800 */
[----:B------:R3:W-:Y:S04]  /*13e90*/  STL [R1+0x40], RZ ;  /* 0x000040ff01007387 */ /* 0x0007e80000100800 */
[----:B------:R3:W-:Y:S04]  /*13ea0*/  STL [R1+0x44], RZ ;  /* 0x000044ff01007387 */ /* 0x0007e80000100800 */
[----:B------:R3:W-:Y:S01]  /*13eb0*/  STL [R1+0x48], RZ ;  /* 0x000048ff01007387 */ /* 0x0007e20000100800 */
[----:B------:R-:W-:-:S03]  /*13ec0*/  IADD3 R38, R0, -0x2, RZ ;  /* 0xfffffffe00267810 */ /* 0x000fc60007ffe0ff */
[----:B------:R3:W-:Y:S01]  /*13ed0*/  STL [R1+0x4c], RZ ;  /* 0x00004cff01007387 */ /* 0x0007e20000100800 */
[----:B------:R-:W-:-:S03]  /*13ee0*/  LOP3.LUT R0, R36, 0x20, RZ, 0x3c, !PT ;  /* 0x0000002024007812 */ /* 0x000fc600078e3cff */
        /* <DEDUP_REMOVED lines=8> */
[----:B------:R3:W-:Y:S01]  /*13f70*/  STL [R1+0xde4], R0 ;  /* 0x000de40001007387 */ /* 0x0007e20000100800 */
[----:B------:R-:W-:Y:S01]  /*13f80*/  USHF.R.S32.HI UR6, URZ, 0x1f, UR4 ;  /* 0x0000001f3f067899 */ /* 0x000fe20008011404 */
        /* <DEDUP_REMOVED lines=55> */
[----:B--2---:R-:W-:Y:S01]  /*14300*/  CS2R R6, SRZ ;  /* 0x0000000000067805 */ /* 0x004fe2000001ff00 */
        /* <DEDUP_REMOVED lines=36> */
[----:B------:R-:W-:Y:S01]  /*14550*/  LOP3.LUT R3, R37, 0x40, RZ, 0x3c, !PT ;  /* 0x0000004025037812 */ /* 0x000fe200078e3cff */
[----:B------:R-:W-:-:S02]  /*14560*/  USHF.L.U32 UR7, UR4, 0x2, URZ ;  /* 0x0000000204077899 */ /* 0x000fc4000800063f */
[----:B------:R-:W-:Y:S02]  /*14570*/  USHF.L.U64.HI UR6, UR4, 0x2, UR6 ;  /* 0x0000000204067899 */ /* 0x000fe40008010206 */
[----:B------:R-:W-:Y:S02]  /*14580*/  UMOV UR5, 0x1 ;  /* 0x0000000100057882 */ /* 0x000fe40000000000 */
[----:B---3--:R-:W-:Y:S02]  /*14590*/  UMOV UR4, 0xffffffff ;  /* 0xffffffff00047882 */ /* 0x008fe40000000000 */
.L_x_1:
[----:B------:R-:W2:Y:S01]  /*145a0*/  LDL R38, [R1+0xde4] ;  /* 0x000de40001267983 */ /* 0x000ea20000100800 */
[----:B------:R-:W-:Y:S01]  /*145b0*/  UIADD3 UR4, UR4, 0x1, URZ ;  /* 0x0000000104047890 */ /* 0x000fe2000fffe03f */
[----:B------:R-:W-:-:S04]  /*145c0*/  DEPBAR.LE SB0, 0x2 ;  /* 0x000080800000791a */ /* 0x000fc80000000000 */
[----:B------:R-:W-:Y:S01]  /*145d0*/  STL [R1+0x1540], R144 ;  /* 0x0015409001007387 */ /* 0x000fe20000100800 */
[----:B------:R-:W-:-:S03]  /*145e0*/  UISETP.GT.AND UP0, UPT, UR4, 0x1, UPT ;  /* 0x000000010400788c */ /* 0x000fc6000bf04270 */
[----:B------:R-:W-:Y:S01]  /*145f0*/  STL [R1+0x153c], R145 ;  /* 0x00153c9101007387 */ /* 0x000fe20000100800 */
[----:B------:R-:W-:-:S03]  /*14600*/  USEL UR4, UR4, URZ, !UP0 ;  /* 0x0000003f04047287 */ /* 0x000fc6000c000000 */
[----:B------:R-:W-:Y:S03]  /*14610*/  STL [R1+0x1538], R146 ;  /* 0x0015389201007387 */ /* 0x000fe60000100800 */
[----:B-1----:R-:W-:Y:S01]  /*14620*/  IMAD.U32 R3, RZ, RZ, UR4 ;  /* 0x00000004ff037e24 */ /* 0x002fe2000f8e00ff */
[----:B------:R-:W-:Y:S01]  /*14630*/  STL [R1+0x1534], R147 ;  /* 0x0015349301007387 */ /* 0x000fe20000100800 */
[----:B------:R-:W-:-:S03]  /*14640*/  IMAD.U32 R252, RZ, RZ, UR4 ;  /* 0x00000004fffc7e24 */ /* 0x000fc6000f8e00ff */
[----:B------:R-:W-:Y:S04]  /*14650*/  STL [R1+0xfd0], R2 ;  /* 0x000fd00201007387 */ /* 0x000fe80000100800 */
[----:B------:R-:W3:Y:S04]  /*14660*/  LDL.LU.64 R140, [R1+0x200] ;  /* 0x00020000018c7983 */ /* 0x000ee80000300a00 */
[----:B------:R-:W3:Y:S04]  /*14670*/  LDL.LU.64 R142, [R1+0x208] ;  /* 0x00020800018e7983 */ /* 0x000ee80000300a00 */
[----:B------:R-:W4:Y:S04]  /*14680*/  LDL.LU.64 R132, [R1+0x1f0] ;  /* 0x0001f00001847983 */ /* 0x000f280000300a00 */
[----:B------:R-:W4:Y:S04]  /*14690*/  LDL.LU.64 R134, [R1+0x1f8] ;  /* 0x0001f80001867983 */ /* 0x000f280000300a00 */
[----:B------:R-:W1:Y:S04]  /*146a0*/  S2R R0, SR_TID.X ;  /* 0x0000000000007919 */ /* 0x000e680000002100 */
[----:B------:R-:W1:Y:S04]  /*146b0*/  S2R R36, SR_TID.X ;  /* 0x0000000000247919 */ /* 0x000e680000002100 */
[----:B------:R-:W3:Y:S04]  /*146c0*/  LDL.LU.64 R136, [R1+0x1e0] ;  /* 0x0001e00001887983 */ /* 0x000ee80000300a00 */
[----:B------:R-:W4:Y:S01]  /*146d0*/  LDL.LU.64 R138, [R1+0x1e8] ;  /* 0x0001e800018a7983 */ /* 0x000f220000300a00 */
[C---:B-1----:R-:W-:Y:S01]  /*146e0*/  IMAD.SHL.U32 R39, R0.reuse, 0x2, RZ ;  /* 0x0000000200277824 */ /* 0x042fe200078e00ff */
[----:B------:R-:W-:-:S04]  /*146f0*/  LOP3.LUT R37, R0, 0x3, RZ, 0xc0, !PT ;  /* 0x0000000300257812 */ /* 0x000fc800078ec0ff */
[----:B------:R-:W-:Y:S01]  /*14700*/  LOP3.LUT R39, R39, 0x40, RZ, 0xc0, !PT ;  /* 0x0000004027277812 */ /* 0x000fe200078ec0ff */
[----:B------:R-:W-:-:S03]  /*14710*/  IMAD R37, R37, 0x420, RZ ;  /* 0x0000042025257824 */ /* 0x000fc600078e02ff */
[----:B------:R-:W-:Y:S02]  /*14720*/  LOP3.LUT R39, R39, 0x1c, R0, 0xf8, !PT ;  /* 0x0000001c27277812 */ /* 0x000fe400078ef800 */
[----:B------:R-:W-:Y:S02]  /*14730*/  MOV R0, UR4 ;  /* 0x0000000400007c02 */ /* 0x000fe40008000f00 */
[----:B------:R-:W-:-:S05]  /*14740*/  LOP3.LUT R37, R37, R39, RZ, 0x3c, !PT ;  /* 0x0000002725257212 */ /* 0x000fca00078e3cff */
[----:B------:R-:W-:Y:S01]  /*14750*/  IMAD R3, R3, 0x10000, R37 ;  /* 0x0001000003037824 */ /* 0x000fe200078e0225 */
[----:B------:R-:W-:Y:S01]  /*14760*/  BAR.SYNC.DEFER_BLOCKING 0x0 ;  /* 0x0000000000007b1d */ /* 0x000fe20000010000 */
[C---:B------:R-:W-:Y:S02]  /*14770*/  SHF.L.U32 R37, R36.reuse, 0x1, RZ ;  /* 0x0000000124257819 */ /* 0x040fe400000006ff */
[----:B------:R-:W-:-:S05]  /*14780*/  LOP3.LUT R36, R36, 0x7, RZ, 0xc0, !PT ;  /* 0x0000000724247812 */ /* 0x000fca00078ec0ff */
[----:B------:R-:W-:-:S05]  /*14790*/  IMAD R36, R36, 0x110, RZ ;  /* 0x0000011024247824 */ /* 0x000fca00078e02ff */
[----:B------:R-:W-:-:S05]  /*147a0*/  LOP3.LUT R36, R36, 0x30, R37, 0x78, !PT ;  /* 0x0000003024247812 */ /* 0x000fca00078e7825 */
[----:B------:R-:W-:Y:S01]  /*147b0*/  IMAD R252, R252, 0x4000, R36 ;  /* 0x00004000fcfc7824 */ /* 0x000fe200078e0224 */
[----:B------:R-:W-:Y:S04]  /*147c0*/  LDS R128, [R3] ;  /* 0x0000000003807984 */ /* 0x000fe80000000800 */
[----:B------:R-:W-:Y:S04]  /*147d0*/  LDS R130, [R3+0x1000] ;  /* 0x0010000003827984 */ /* 0x000fe80000000800 */
[----:B------:R-:W1:Y:S04]  /*147e0*/  LDSM.16.M88.4 R52, [R252+0x20000] ;  /* 0x02000000fc34783b */ /* 0x000e680000000200 */
[----:B------:R-:W1:Y:S04]  /*147f0*/  LDSM.16.M88.4 R48, [R252+0x20800] ;  /* 0x02080000fc30783b */ /* 0x000e680000000200 */
[----:B------:R-:W1:Y:S04]  /*14800*/  LDSM.16.M88.4 R56, [R252+0x21000] ;  /* 0x02100000fc38783b */ /* 0x000e680000000200 */
[----:B------:R-:W1:Y:S04]  /*14810*/  LDSM.16.M88.4 R44, [R252+0x21800] ;  /* 0x02180000fc2c783b */ /* 0x000e680000000200 */
[----:B------:R-:W1:Y:S04]  /*14820*/  LDSM.16.M88.4 R40, [R252+0x22000] ;  /* 0x02200000fc28783b */ /* 0x000e680000000200 */
[----:B------:R-:W-:Y:S04]  /*14830*/  LDSM.16.M88.4 R228, [R252+0x23000] ;  /* 0x02300000fce4783b */ /* 0x000fe80000000200 */
[----:B------:R-:W-:Y:S04]  /*14840*/  LDSM.16.M88.4 R232, [R252+0x23800] ;  /* 0x02380000fce8783b */ /* 0x000fe80000000200 */
[----:B------:R-:W-:Y:S04]  /*14850*/  LDS R244, [R3+0x80] ;  /* 0x0000800003f47984 */ /* 0x000fe80000000800 */
[----:B------:R-:W-:Y:S04]  /*14860*/  LDS R246, [R3+0x1080] ;  /* 0x0010800003f67984 */ /* 0x000fe80000000800 */
[----:B------:R-:W-:Y:S04]  /*14870*/  LDS R64, [R3+0x100] ;  /* 0x0001000003407984 */ /* 0x000fe80000000800 */
[----:B-1----:R-:W-:Y:S04]  /*14880*/  STL [R1+0x1524], R54 ;  /* 0x0015243601007387 */ /* 0x002fe80000100800 */
        /* <DEDUP_REMOVED lines=9> */
[----:B------:R-:W-:Y:S04]  /*14920*/  LDS R66, [R3+0x1100] ;  /* 0x0011000003427984 */ /* 0x000fe80000000800 */
[----:B------:R-:W-:Y:S04]  /*14930*/  LDS R60, [R3+0x180] ;  /* 0x00018000033c7984 */ /* 0x000fe80000000800 */
[----:B------:R-:W-:Y:S01]  /*14940*/  LDS R62, [R3+0x1180] ;  /* 0x00118000033e7984 */ /* 0x000fe20000000800 */
[----:B--2---:R-:W-:-:S03]  /*14950*/  IMAD R0, R0, 0x10000, R38 ;  /* 0x0001000000007824 */ /* 0x004fc600078e0226 */
[----:B------:R-:W-:Y:S04]  /*14960*/  LDSM.16.M88.4 R36, [R252+0x22800] ;  /* 0x02280000fc24783b */ /* 0x000fe80000000200 */
[----:B------:R-:W-:Y:S04]  /*14970*/  LDS R129, [R0] ;  /* 0x0000000000817984 */ /* 0x000fe80000000800 */
[----:B------:R-:W3:Y:S04]  /*14980*/  LDS R131, [R0+0x1000] ;  /* 0x0010000000837984 */ /* 0x000ee80000000800 */
[----:B------:R-:W-:Y:S04]  /*14990*/  LDS R245, [R0+0x80] ;  /* 0x0000800000f57984 */ /* 0x000fe80000000800 */
[----:B------:R-:W1:Y:S04]  /*149a0*/  LDS R247, [R0+0x1080] ;  /* 0x0010800000f77984 */ /* 0x000e680000000800 */
[----:B------:R-:W-:Y:S04]  /*149b0*/  LDS R65, [R0+0x100] ;  /* 0x0001000000417984 */ /* 0x000fe80000000800 */
[----:B------:R-:W2:Y:S04]  /*149c0*/  LDS R67, [R0+0x1100] ;  /* 0x0011000000437984 */ /* 0x000ea80000000800 */
[----:B------:R-:W-:Y:S04]  /*149d0*/  LDS R61, [R0+0x180] ;  /* 0x00018000003d7984 */ /* 0x000fe80000000800 */
[----:B------:R-:W1:Y:S01]  /*149e0*/  LDS R63, [R0+0x1180] ;  /* 0x00118000003f7984 */ /* 0x000e620000000800 */
[C---:B---3--:R-:W-:Y:S08]  /*149f0*/  HMMA.1688.F32.TF32 R140, R128.reuse, R52, R140 ;  /* 0x00000034808c723c */ /* 0x048ff0000008108c */
[----:B----4-:R-:W-:Y:S01]  /*14a00*/  HMMA.1688.F32.TF32 R132, R128, R48, R132 ;  /* 0x000000308084723c */ /* 0x010fe20000081084 */
[----:B------:R-:W-:Y:S04]  /*14a10*/  STL [R1+0x155c], R38 ;  /* 0x00155c2601007387 */ /* 0x000fe80000100800 */
[----:B------:R-:W-:Y:S04]  /*14a20*/  STL [R1+0x1558], R39 ;  /* 0x0015582701007387 */ /* 0x000fe80000100800 */
[----:B------:R-:W-:Y:S04]  /*14a30*/  STL [R1+0x1564], R230 ;  /* 0x001564e601007387 */ /* 0x000fe80000100800 */
[----:B------:R-:W-:Y:S04]  /*14a40*/  STL [R1+0x1560], R231 ;  /* 0x001560e701007387 */ /* 0x000fe80000100800 */
[----:B------:R-:W-:Y:S04]  /*14a50*/  STL [R1+0x156c], R234 ;  /* 0x00156cea01007387 */ /* 0x000fe80000100800 */
[----:B------:R-:W-:Y:S04]  /*14a60*/  STL [R1+0x1568], R235 ;  /* 0x001568eb01007387 */ /* 0x000fe80000100800 */
[----:B------:R-:W-:Y:S01]  /*14a70*/  STL [R1+0x1230], R252 ;  /* 0x001230fc01007387 */ /* 0x000fe20000100800 */
[----:B------:R-:W-:Y:S01]  /*14a80*/  MOV R47, R132 ;  /* 0x00000084002f7202 */ /* 0x000fe20000000f00 */
[----:B------:R-:W-:-:S02]  /*14a90*/  IMAD.MOV.U32 R58, RZ, RZ, R133 ;  /* 0x000000ffff3a7224 */ /* 0x000fc400078e0085 */
[----:B------:R-:W-:Y:S01]  /*14aa0*/  STL.64 [R1+0x1c0], R140 ;  /* 0x0001c08c01007387 */ /* 0x000fe20000100a00 */
[----:B------:R-:W-:Y:S01]  /*14ab0*/  IMAD.MOV.U32 R144, RZ, RZ, R134 ;  /* 0x000000ffff907224 */ /* 0x000fe200078e0086 */
[----:B------:R-:W-:Y:S02]  /*14ac0*/  MOV R145, R135 ;  /* 0x0000008700917202 */ /* 0x000fe40000000f00 */
[----:B------:R-:W-:Y:S04]  /*14ad0*/  STL.64 [R1+0x1c8], R142 ;  /* 0x0001c88e01007387 */ /* 0x000fe80000100a00 */
[----:B------:R-:W3:Y:S04]  /*14ae0*/  LDL.LU.64 R132, [R1+0x1d0] ;  /* 0x0001d00001847983 */ /* 0x000ee80000300a00 */
[----:B------:R-:W3:Y:S01]  /*14af0*/  LDL.LU.64 R134, [R1+0x1d8] ;  /* 0x0001d80001867983 */ /* 0x000ee20000300a00 */
[----:B-----5:R-:W-:Y:S03]  /*14b00*/  HMMA.1688.F32.TF32 R84, R128, R40, R84 ;  /* 0x000000288054723c */ /* 0x020fe60000081054 */
[----:B------:R-:W-:Y:S04]  /*14b10*/  STL [R1+0x157c], R145 ;  /* 0x00157c9101007387 */ /* 0x000fe80000100800 */
[----:B------:R4:W-:Y:S04]  /*14b20*/  STL [R1+0x1578], R144 ;  /* 0x0015789001007387 */ /* 0x0009e80000100800 */
[----:B------:R1:W-:Y:S04]  /*14b30*/  STL [R1+0x1574], R58 ;  /* 0x0015743a01007387 */ /* 0x0003e80000100800 */
[----:B------:R1:W-:Y:S09]  /*14b40*/  STL [R1+0x1570], R47 ;  /* 0x0015702f01007387 */ /* 0x0003f20000100800 */
[----:B----4-:R-:W-:Y:S01]  /*14b50*/  MOV R144, R84 ;  /* 0x0000005400907202 */ /* 0x010fe20000000f00 */
[----:B-1----:R-:W-:Y:S01]  /*14b60*/  IMAD.MOV.U32 R58, RZ, RZ, R85 ;  /* 0x000000ffff3a7224 */ /* 0x002fe200078e0055 */
[----:B------:R-:W-:Y:S01]  /*14b70*/  MOV R234, R87 ;  /* 0x0000005700ea7202 */ /* 0x000fe20000000f00 */
[----:B------:R-:W-:-:S02]  /*14b80*/  IMAD.MOV.U32 R47, RZ, RZ, R86 ;  /* 0x000000ffff2f7224 */ /* 0x000fc400078e0056 */
[C---:B------:R-:W-:Y:S08]  /*14b90*/  HMMA.1688.F32.TF32 R84, R128.reuse, R36, R88 ;  /* 0x000000248054723c */ /* 0x040ff00000081058 */
[C---:B------:R-:W-:Y:S11]  /*14ba0*/  HMMA.1688.F32.TF32 R136, R128.reuse, R56, R136 ;  /* 0x000000388088723c */ /* 0x040ff60000081088 */
[----:B------:R-:W-:Y:S05]  /*14bb0*/  @!UPT UIADD3 URZ, URZ, URZ, URZ ;  /* 0x0000003f3f3ff290 */ /* 0x000fea000fffe03f */
[----:B------:R-:W-:Y:S01]  /*14bc0*/  IMAD.MOV.U32 R146, RZ, RZ, R84 ;  /* 0x000000ffff927224 */ /* 0x000fe200078e0054 */
[----:B------:R-:W-:Y:S01]  /*14bd0*/  MOV R59, R86 ;  /* 0x00000056003b7202 */ /* 0x000fe20000000f00 */
[----:B------:R-:W-:Y:S02]  /*14be0*/  IMAD.MOV.U32 R147, RZ, RZ, R85 ;  /* 0x000000ffff937224 */ /* 0x000fe400078e0055 */
[----:B------:R-:W-:Y:S02]  /*14bf0*/  IMAD.MOV.U32 R50, RZ, RZ, R87 ;  /* 0x000000ffff327224 */ /* 0x000fe400078e0057 */
[----:B------:R-:W-:Y:S02]  /*14c00*/  HMMA.1688.F32.TF32 R84, R128, R228, R92 ;  /* 0x000000e48054723c */ /* 0x000fe4000008105c */
[----:B------:R-:W-:Y:S01]  /*14c10*/  IMAD.MOV.U32 R46, RZ, RZ, R139 ;  /* 0x000000ffff2e7224 */ /* 0x000fe200078e008b */
[----:B------:R-:W-:Y:S01]  /*14c20*/  MOV R43, R138 ;  /* 0x0000008a002b7202 */ /* 0x000fe20000000f00 */
[----:B------:R-:W-:-:S02]  /*14c30*/  IMAD.MOV.U32 R42, RZ, RZ, R137 ;  /* 0x000000ffff2a7224 */ /* 0x000fc400078e0089 */
[----:B------:R-:W-:Y:S01]  /*14c40*/  IMAD.MOV.U32 R39, RZ, RZ, R136 ;  /* 0x000000ffff277224 */ /* 0x000fe200078e0088 */
[----:B------:R-:W-:Y:S04]  /*14c50*/  STL [R1+0x158c], R46 ;  /* 0x00158c2e01007387 */ /* 0x000fe80000100800 */
[----:B------:R1:W-:Y:S04]  /*14c60*/  STL [R1+0x1588], R43 ;  /* 0x0015882b01007387 */ /* 0x0003e80000100800 */
[----:B------:R4:W-:Y:S04]  /*14c70*/  STL [R1+0x1584], R42 ;  /* 0x0015842a01007387 */ /* 0x0009e80000100800 */
[----:B------:R2:W-:Y:S05]  /*14c80*/  STL [R1+0x1580], R39 ;  /* 0x0015802701007387 */ /* 0x0005ea0000100800 */
[----:B-1----:R-:W-:Y:S01]  /*14c90*/  IMAD.MOV.U32 R43, RZ, RZ, R84 ;  /* 0x000000ffff2b7224 */ /* 0x002fe200078e0054 */
[----:B----4-:R-:W-:Y:S01]  /*14ca0*/  MOV R42, R85 ;  /* 0x00000055002a7202 */ /* 0x010fe20000000f00 */
[----:B------:R-:W-:-:S02]  /*14cb0*/  IMAD.MOV.U32 R145, RZ, RZ, R87 ;  /* 0x000000ffff917224 */ /* 0x000fc400078e0057 */
[----:B--2---:R-:W-:Y:S02]  /*14cc0*/  IMAD.MOV.U32 R39, RZ, RZ, R86 ;  /* 0x000000ffff277224 */ /* 0x004fe400078e0056 */
[C---:B------:R-:W-:Y:S11]  /*14cd0*/  HMMA.1688.F32.TF32 R84, R128.reuse, R232, R96 ;  /* 0x000000e88054723c */ /* 0x040ff60000081060 */
[----:B------:R-:W-:Y:S11]  /*14ce0*/  @!UPT UIADD3 URZ, URZ, URZ, URZ ;  /* 0x0000003f3f3ff290 */ /* 0x000ff6000fffe03f */
[----:B------:R-:W-:Y:S02]  /*14cf0*/  @!UPT UIADD3 URZ, URZ, URZ, URZ ;  /* 0x0000003f3f3ff290 */ /* 0x000fe4000fffe03f */
[----:B------:R-:W-:Y:S01]  /*14d00*/  MOV R46, R87 ;  /* 0x00000057002e7202 */ /* 0x000fe20000000f00 */
[----:B---3--:R-:W-:Y:S11]  /*14d10*/  HMMA.1688.F32.TF32 R132, R128, R44, R132 ;  /* 0x0000002c8084723c */ /* 0x008ff60000081084 */
[----:B------:R-:W-:Y:S11]  /*14d20*/  @!UPT UIADD3 URZ, URZ, URZ, URZ ;  /* 0x0000003f3f3ff290 */ /* 0x000ff6000fffe03f */
[----:B------:R-:W-:Y:S02]  /*14d30*/  @!UPT UIADD3 URZ, URZ, URZ, URZ ;  /* 0x0000003f3f3ff290 */ /* 0x000fe4000fffe03f */
[----:B------:R-:W-:Y:S01]  /*14d40*/  IMAD.MOV.U32 R38, RZ, RZ, R135 ;  /* 0x000000ffff267224 */ /* 0x000fe200078e0087 */
[----:B------:R-:W-:Y:S01]  /*14d50*/  MOV R230, R133 ;  /* 0x0000008500e67202 */ /* 0x000fe20000000f00 */
[----:B------:R-:W-:Y:S02]  /*14d60*/  IMAD.MOV.U32 R231, RZ, RZ, R134 ;  /* 0x000000ffffe77224 */ /* 0x000fe400078e0086 */
[----:B------:R-:W-:Y:S01]  /*14d70*/  IMAD.MOV.U32 R235, RZ, RZ, R132 ;  /* 0x000000ffffeb7224 */ /* 0x000fe200078e0084 */
[----:B------:R-:W-:Y:S04]  /*14d80*/  STL [R1+0x159c], R38 ;  /* 0x00159c2601007387 */ /* 0x000fe80000100800 */
[----:B------:R1:W-:Y:S04]  /*14d90*/  STL [R1+0x1598], R231 ;  /* 0x001598e701007387 */ /* 0x0003e80000100800 */
[----:B------:R2:W-:Y:S04]  /*14da0*/  STL [R1+0x1594], R230 ;  /* 0x001594e601007387 */ /* 0x0005e80000100800 */
[----:B------:R3:W-:Y:S01]  /*14db0*/  STL [R1+0x1590], R235 ;  /* 0x001590eb01007387 */ /* 0x0007e20000100800 */
[----:B-1----:R-:W-:Y:S01]  /*14dc0*/  MOV R231, R84 ;  /* 0x0000005400e77202 */ /* 0x002fe20000000f00 */
[----:B--2---:R-:W-:-:S02]  /*14dd0*/  IMAD.MOV.U32 R230, RZ, RZ, R85 ;  /* 0x000000ffffe67224 */ /* 0x004fc400078e0055 */
[----:B---3--:R-:W-:Y:S02]  /*14de0*/  IMAD.MOV.U32 R235, RZ, RZ, R86 ;  /* 0x000000ffffeb7224 */ /* 0x008fe400078e0056 */
[C---:B------:R-:W-:Y:S01]  /*14df0*/  HMMA.1688.F32.TF32 R84, R244.reuse, R52, R100 ;  /* 0x00000034f454723c */ /* 0x040fe20000081064 */
[----:B------:R-:W-:Y:S11]  /*14e00*/  STL [R1+0x15ac], R234 ;  /* 0x0015acea01007387 */ /* 0x000ff60000100800 */
[----:B------:R-:W-:Y:S11]  /*14e10*/  @!UPT UIADD3 URZ, URZ, URZ, URZ ;  /* 0x0000003f3f3ff290 */ /* 0x000ff6000fffe03f */
[----:B------:R-:W-:Y:S01]  /*14e20*/  @!UPT UIADD3 URZ, URZ, URZ, URZ ;  /* 0x0000003f3f3ff290 */ /* 0x000fe2000fffe03f */
[----:B------:R-:W-:Y:S01]  /*14e30*/  IMAD.MOV.U32 R51, RZ, RZ, R84 ;  /* 0x000000ffff337224 */ /* 0x000fe200078e0054 */
[----:B------:R-:W-:Y:S01]  /*14e40*/  MOV R55, R86 ;  /* 0x0000005600377202 */ /* 0x000fe20000000f00 */
[----:B------:R-:W-:Y:S02]  /*14e50*/  IMAD.MOV.U32 R54, RZ, RZ, R85 ;  /* 0x000000ffff367224 */ /* 0x000fe400078e0055 */
[----:B------:R-:W-:Y:S02]  /*14e60*/  IMAD.MOV.U32 R252, RZ, RZ, R87 ;  /* 0x000000fffffc7224 */ /* 0x000fe400078e0057 */
[C---:B------:R-:W-:Y:S01]  /*14e70*/  HMMA.1688.F32.TF32 R84, R244.reuse, R48, R104 ;  /* 0x00000030f454723c */ /* 0x040fe20000081068 */
[----:B------:R1:W-:Y:S04]  /*14e80*/  STL [R1+0x15a8], R47 ;  /* 0x0015a82f01007387 */ /* 0x0003e80000100800 */
[----:B------:R2:W-:Y:S04]  /*14e90*/  STL [R1+0x15a4], R58 ;  /* 0x0015a43a01007387 */ /* 0x0005e80000100800 */
[----:B------:R3:W-:Y:S11]  /*14ea0*/  STL [R1+0x15a0], R144 ;  /* 0x0015a09001007387 */ /* 0x0007f60000100800 */
[----:B------:R-:W-:Y:S04]  /*14eb0*/  @!UPT UIADD3 URZ, URZ, URZ, URZ ;  /* 0x0000003f3f3ff290 */ /* 0x000fe8000fffe03f */
[----:B-1----:R-:W-:Y:S01]  /*14ec0*/  IMAD.MOV.U32 R47, RZ, RZ, R84 ;  /* 0x000000ffff2f7224 */ /* 0x002fe200078e0054 */
[----:B--2---:R-:W-:Y:S01]  /*14ed0*/  MOV R58, R85 ;  /* 0x00000055003a7202 */ /* 0x004fe20000000f00 */
[----:B---3--:R-:W-:Y:S02]  /*14ee0*/  IMAD.MOV.U32 R144, RZ, RZ, R86 ;  /* 0x000000ffff907224 */ /* 0x008fe400078e0056 */
[----:B------:R-:W-:Y:S02]  /*14ef0*/  IMAD.MOV.U32 R38, RZ, RZ, R87 ;  /* 0x000000ffff267224 */ /* 0x000fe400078e0057 */
[----:B------:R-:W-:Y:S01]  /*14f00*/  HMMA.1688.F32.TF32 R84, R244, R56, R108 ;  /* 0x00000038f454723c */ /* 0x000fe2000008106c */
[----:B------:R-:W-:Y:S04]  /*14f10*/  STL [R1+0x15bc], R50 ;  /* 0x0015bc3201007387 */ /* 0x000fe80000100800 */
[----:B------:R1:W-:Y:S04]  /*14f20*/  STL [R1+0x15b8], R59 ;  /* 0x0015b83b01007387 */ /* 0x0003e80000100800 */
[----:B------:R2:W-:Y:S04]  /*14f30*/  STL [R1+0x15b4], R147 ;  /* 0x0015b49301007387 */ /* 0x0005e80000100800 */
[----:B------:R3:W-:Y:S11]  /*14f40*/  STL [R1+0x15b0], R146 ;  /* 0x0015b09201007387 */ /* 0x0007f60000100800 */
[----:B-1----:R-:W-:Y:S01]  /*14f50*/  MOV R59, R84 ;  /* 0x00000054003b7202 */ /* 0x002fe20000000f00 */
[----:B--2---:R-:W-:Y:S01]  /*14f60*/  IMAD.MOV.U32 R147, RZ, RZ, R85 ;  /* 0x000000ffff937224 */ /* 0x004fe200078e0055 */
[----:B------:R-:W-:Y:S01]  /*14f70*/  MOV R234, R87 ;  /* 0x0000005700ea7202 */ /* 0x000fe20000000f00 */
[----:B---3--:R-:W-:-:S02]  /*14f80*/  IMAD.MOV.U32 R146, RZ, RZ, R86 ;  /* 0x000000ffff927224 */ /* 0x008fc400078e0056 */
[----:B------:R-:W-:Y:S01]  /*14f90*/  HMMA.1688.F32.TF32 R84, R244, R44, R112 ;  /* 0x0000002cf454723c */ /* 0x000fe20000081070 */
[----:B------:R-:W-:Y:S04]  /*14fa0*/  STL [R1+0x15cc], R145 ;  /* 0x0015cc9101007387 */ /* 0x000fe80000100800 */
[----:B------:R1:W-:Y:S04]  /*14fb0*/  STL [R1+0x15c8], R39 ;  /* 0x0015c82701007387 */ /* 0x0003e80000100800 */
[----:B------:R-:W-:Y:S04]  /*14fc0*/  STL [R1+0x15c4], R42 ;  /* 0x0015c42a01007387 */ /* 0x000fe80000100800 */
[----:B------:R2:W-:Y:S11]  /*14fd0*/  STL [R1+0x15c0], R43 ;  /* 0x0015c02b01007387 */ /* 0x0005f60000100800 */
[----:B-1----:R-:W-:Y:S01]  /*14fe0*/  IMAD.MOV.U32 R39, RZ, RZ, R84 ;  /* 0x000000ffff277224 */ /* 0x002fe200078e0054 */
[----:B--2---:R-:W-:Y:S01]  /*14ff0*/  MOV R43, R86 ;  /* 0x00000056002b7202 */ /* 0x004fe20000000f00 */
[----:B------:R-:W-:-:S02]  /*15000*/  IMAD.MOV.U32 R42, RZ, RZ, R85 ;  /* 0x000000ffff2a7224 */ /* 0x000fc400078e0055 */
[----:B------:R-:W-:Y:S02]  /*15010*/  IMAD.MOV.U32 R50, RZ, RZ, R87 ;  /* 0x000000ffff327224 */ /* 0x000fe400078e0057 */
[----:B------:R-:W-:Y:S01]  /*15020*/  HMMA.1688.F32.TF32 R84, R244, R40, R116 ;  /* 0x00000028f454723c */ /* 0x000fe20000081074 */
[----:B------:R-:W-:Y:S04]  /*15030*/  STL [R1+0x15dc], R46 ;  /* 0x0015dc2e01007387 */ /* 0x000fe80000100800 */
[----:B------:R1:W-:Y:S04]  /*15040*/  STL [R1+0x15d8], R235 ;  /* 0x0015d8eb01007387 */ /* 0x0003e80000100800 */
[----:B------:R2:W-:Y:S04]  /*15050*/  STL [R1+0x15d4], R230 ;  /* 0x0015d4e601007387 */ /* 0x0005e80000100800 */
[----:B------:R3:W-:Y:S11]  /*15060*/  STL [R1+0x15d0], R231 ;  /* 0x0015d0e701007387 */ /* 0x0007f60000100800 */
[----:B-1----:R-:W-:Y:S01]  /*15070*/  IMAD.MOV.U32 R235, RZ, RZ, R84 ;  /* 0x000000ffffeb7224 */ /* 0x002fe200078e0054 */
[----:B--2---:R-:W-:Y:S01]  /*15080*/  MOV R230, R85 ;  /* 0x0000005500e67202 */ /* 0x004fe20000000f00 */
[----:B---3--:R-:W-:-:S02]  /*15090*/  IMAD.MOV.U32 R231, RZ, RZ, R86 ;  /* 0x000000ffffe77224 */ /* 0x008fc400078e0056 */
[----:B------:R-:W-:Y:S02]  /*150a0*/  IMAD.MOV.U32 R145, RZ, RZ, R87 ;  /* 0x000000ffff917224 */ /* 0x000fe400078e0057 */
[----:B------:R-:W-:Y:S01]  /*150b0*/  HMMA.1688.F32.TF32 R84, R244, R36, R120 ;  /* 0x00000024f454723c */ /* 0x000fe20000081078 */
[----:B------:R-:W-:Y:S04]  /*150c0*/  STL [R1+0x15e8], R55 ;  /* 0x0015e83701007387 */ /* 0x000fe80000100800 */
[----:B------:R-:W-:Y:S04]  /*150d0*/  STL [R1+0x15e4], R54 ;  /* 0x0015e43601007387 */ /* 0x000fe80000100800 */
[----:B------:R-:W-:Y:S11]  /*150e0*/  STL [R1+0x15e0], R51 ;  /* 0x0015e03301007387 */ /* 0x000ff60000100800 */
[----:B------:R-:W-:Y:S03]  /*150f0*/  @!UPT UIADD3 URZ, URZ, URZ, URZ ;  /* 0x0000003f3f3ff290 */ /* 0x000fe6000fffe03f */
[----:B------:R-:W-:Y:S01]  /*15100*/  STL.64 [R1+0x30], R84 ;  /* 0x0000305401007387 */ /* 0x000fe20000100a00 */
[----:B------:R-:W-:-:S03]  /*15110*/  MOV R2, R87 ;  /* 0x0000005700027202 */ /* 0x000fc60000000f00 */
[----:B------:R1:W-:Y:S02]  /*15120*/  STL [R1+0x38], R86 ;  /* 0x0000385601007387 */ /* 0x0003e40000100800 */
[C---:B-1----:R-:W-:Y:S08]  /*15130*/  HMMA.1688.F32.TF32 R84, R244.reuse, R228, R124 ;  /* 0x000000e4f454723c */ /* 0x042ff0000008107c */
[----:B------:R-:W-:Y:S11]  /*15140*/  HMMA.1688.F32.TF32 R244, R244, R232, R160 ;  /* 0x000000e8f4f4723c */ /* 0x000ff600000810a0 */
[----:B------:R-:W-:Y:S05]  /*15150*/  @!UPT UIADD3 URZ, URZ, URZ, URZ ;  /* 0x0000003f3f3ff290 */ /* 0x000fea000fffe03f */
[----:B------:R-:W-:Y:S01]  /*15160*/  IMAD.MOV.U32 R55, RZ, RZ, R84 ;  /* 0x000000ffff377224 */ /* 0x000fe200078e0054 */
[----:B------:R-:W-:Y:S01]  /*15170*/  MOV R51, R86 ;  /* 0x0000005600337202 */ /* 0x000fe20000000f00 */
[----:B------:R-:W-:Y:S02]  /*15180*/  IMAD.MOV.U32 R54, RZ, RZ, R85 ;  /* 0x000000ffff367224 */ /* 0x000fe400078e0055 */
[----:B------:R-:W-:Y:S01]  /*15190*/  IMAD.MOV.U32 R46, RZ, RZ, R87 ;  /* 0x000000ffff2e7224 */ /* 0x000fe200078e0057 */
[----:B------:R-:W2:Y:S04]  /*151a0*/  LDL.LU.64 R84, [R1+0x90] ;  /* 0x0000900001547983 */ /* 0x000ea80000300a00 */
[----:B------:R-:W2:Y:S04]  /*151b0*/  LDL.LU.64 R86, [R1+0x98] ;  /* 0x0000980001567983 */ /* 0x000ea80000300a00 */
[----:B------:R-:W3:Y:S04]  /*151c0*/  LDL.LU.64 R88, [R1+0x120] ;  /* 0x0001200001587983 */ /* 0x000ee80000300a00 */
[----:B------:R-:W3:Y:S04]  /*151d0*/  LDL.LU.64 R90, [R1+0x128] ;  /* 0x00012800015a7983 */ /* 0x000ee80000300a00 */
[----:B------:R-:W4:Y:S04]  /*151e0*/  LDL.LU.64 R92, [R1+0x110] ;  /* 0x00011000015c7983 */ /* 0x000f280000300a00 */
        /* <DEDUP_REMOVED lines=19> */
[----:B------:R-:W4:Y:S04]  /*15320*/  LDL.LU.64 R160, [R1] ;  /* 0x0000000001a07983 */ /* 0x000f280000300a00 */
[----:B------:R-:W4:Y:S04]  /*15330*/  LDL.LU.64 R162, [R1+0x8] ;  /* 0x0000080001a27983 */ /* 0x000f280000300a00 */
[----:B------:R-:W-:Y:S04]  /*15340*/  STL.64 [R1+0x1458], R246 ;  /* 0x001458f601007387 */ /* 0x000fe80000100a00 */
[----:B------:R1:W-:Y:S04]  /*15350*/  STL.64 [R1+0x1450], R244 ;  /* 0x001450f401007387 */ /* 0x0003e80000100a00 */
[----:B-1----:R-:W4:Y:S04]  /*15360*/  LDL.LU.64 R244, [R1+0x20] ;  /* 0x0000200001f47983 */ /* 0x002f280000300a00 */
[----:B------:R-:W4:Y:S01]  /*15370*/  LDL.LU.64 R246, [R1+0x28] ;  /* 0x0000280001f67983 */ /* 0x000f220000300a00 */
[C---:B------:R-:W-:Y:S03]  /*15380*/  HMMA.1688.F32.TF32 R240, R64.reuse, R52, R164 ;  /* 0x0000003440f0723c */ /* 0x040fe600000810a4 */
[----:B------:R-:W-:Y:S04]  /*15390*/  LDS R164, [R3+0x2080] ;  /* 0x0020800003a47984 */ /* 0x000fe80000000800 */
[----:B------:R-:W-:Y:S01]  /*153a0*/  LDS R166, [R3+0x3080] ;  /* 0x0030800003a67984 */ /* 0x000fe20000000800 */
[----:B------:R-:W-:Y:S03]  /*153b0*/  HMMA.1688.F32.TF32 R168, R64, R48, R168 ;  /* 0x0000003040a8723c */ /* 0x000fe600000810a8 */
[----:B------:R-:W-:Y:S04]  /*153c0*/  LDS R165, [R0+0x2080] ;  /* 0x0020800000a57984 */ /* 0x000fe80000000800 */
[----:B------:R-:W-:Y:S01]  /*153d0*/  LDS R167, [R0+0x3080] ;  /* 0x0030800000a77984 */ /* 0x000fe20000000800 */
[----:B------:R-:W-:Y:S03]  /*153e0*/  HMMA.1688.F32.TF32 R96, R60, R36, R28 ;  /* 0x000000243c60723c */ /* 0x000fe6000008101c */
[----:B------:R-:W-:Y:S04]  /*153f0*/  LDS R28, [R3+0x300] ;  /* 0x00030000031c7984 */ /* 0x000fe80000000800 */
[----:B------:R-:W-:Y:S01]  /*15400*/  LDS R30, [R3+0x1300] ;  /* 0x00130000031e7984 */ /* 0x000fe20000000800 */
[----:B------:R-:W-:Y:S03]  /*15410*/  HMMA.1688.F32.TF32 R172, R64, R56, R172 ;  /* 0x0000003840ac723c */ /* 0x000fe600000810ac */
[----:B------:R-:W-:Y:S04]  /*15420*/  LDS R29, [R0+0x300] ;  /* 0x00030000001d7984 */ /* 0x000fe80000000800 */
[----:B------:R-:W2:Y:S01]  /*15430*/  LDS R31, [R0+0x1300] ;  /* 0x00130000001f7984 */ /* 0x000ea20000000800 */
[----:B------:R-:W-:Y:S03]  /*15440*/  HMMA.1688.F32.TF32 R104, R60, R232, R4 ;  /* 0x000000e83c68723c */ /* 0x000fe60000081004 */
[----:B------:R-:W-:Y:S04]  /*15450*/  LDS R4, [R3+0x380] ;  /* 0x0003800003047984 */ /* 0x000fe80000000800 */
[----:B------:R-:W-:Y:S01]  /*15460*/  LDS R6, [R3+0x1380] ;  /* 0x0013800003067984 */ /* 0x000fe20000000800 */
[C---:B------:R-:W-:Y:S03]  /*15470*/  HMMA.1688.F32.TF32 R176, R64.reuse, R44, R176 ;  /* 0x0000002c40b0723c */ /* 0x040fe600000810b0 */
[----:B------:R-:W-:Y:S04]  /*15480*/  LDS R5, [R0+0x380] ;  /* 0x0003800000057984 */ /* 0x000fe80000000800 */
[----:B------:R-:W1:Y:S01]  /*15490*/  LDS R7, [R0+0x1380] ;  /* 0x0013800000077984 */ /* 0x000e620000000800 */
[C---:B------:R-:W-:Y:S08]  /*154a0*/  HMMA.1688.F32.TF32 R180, R64.reuse, R40, R180 ;  /* 0x0000002840b4723c */ /* 0x040ff000000810b4 */
[C---:B------:R-:W-:Y:S08]  /*154b0*/  HMMA.1688.F32.TF32 R184, R64.reuse, R36, R184 ;  /* 0x0000002440b8723c */ /* 0x040ff000000810b8 */
[C---:B------:R-:W-:Y:S08]  /*154c0*/  HMMA.1688.F32.TF32 R188, R64.reuse, R228, R188 ;  /* 0x000000e440bc723c */ /* 0x040ff000000810bc */
[----:B------:R-:W-:Y:S01]  /*154d0*/  HMMA.1688.F32.TF32 R192, R64, R232, R192 ;  /* 0x000000e840c0723c */ /* 0x000fe200000810c0 */
[----:B------:R-:W-:Y:S07]  /*154e0*/  STL.64 [R1+0x1468], R242 ;  /* 0x001468f201007387 */ /* 0x000fee0000100a00 */
[C---:B------:R-:W-:Y:S01]  /*154f0*/  HMMA.1688.F32.TF32 R8, R60.reuse, R52, R8 ;  /* 0x000000343c08723c */ /* 0x040fe20000081008 */
[----:B------:R1:W-:Y:S07]  /*15500*/  STL.64 [R1+0x1460], R240 ;  /* 0x001460f001007387 */ /* 0x0003ee0000100a00 */
[C---:B------:R-:W-:Y:S01]  /*15510*/  HMMA.1688.F32.TF32 R12, R60.reuse, R48, R12 ;  /* 0x000000303c0c723c */ /* 0x040fe2000008100c */
[----:B------:R-:W-:Y:S07]  /*15520*/  STL.64 [R1+0x1478], R170 ;  /* 0x001478aa01007387 */ /* 0x000fee0000100a00 */
[C---:B------:R-:W-:Y:S01]  /*15530*/  HMMA.1688.F32.TF32 R16, R60.reuse, R56, R16 ;  /* 0x000000383c10723c */ /* 0x040fe20000081010 */
[----:B------:R1:W-:Y:S07]  /*15540*/  STL.64 [R1+0x1470], R168 ;  /* 0x001470a801007387 */ /* 0x0003ee0000100a00 */
[C---:B------:R-:W-:Y:S01]  /*15550*/  HMMA.1688.F32.TF32 R20, R60.reuse, R44, R20 ;  /* 0x0000002c3c14723c */ /* 0x040fe20000081014 */
[----:B------:R-:W-:Y:S04]  /*15560*/  STL.64 [R1+0x1488], R174 ;  /* 0x001488ae01007387 */ /* 0x000fe80000100a00 */
[----:B------:R1:W-:Y:S04]  /*15570*/  STL.64 [R1+0x1480], R172 ;  /* 0x001480ac01007387 */ /* 0x0003e80000100a00 */
[----:B------:R-:W-:Y:S04]  /*15580*/  STL.64 [R1+0x1498], R178 ;  /* 0x001498b201007387 */ /* 0x000fe80000100a00 */
[----:B------:R-:W-:Y:S04]  /*15590*/  STL.64 [R1+0x1490], R176 ;  /* 0x001490b001007387 */ /* 0x000fe80000100a00 */
[----:B------:R1:W-:Y:S04]  /*155a0*/  STL.64 [R1+0x14a8], R182 ;  /* 0x0014a8b601007387 */ /* 0x0003e80000100a00 */
[----:B------:R1:W-:Y:S04]  /*155b0*/  STL.64 [R1+0x14a0], R180 ;  /* 0x0014a0b401007387 */ /* 0x0003e80000100a00 */
[----:B------:R1:W-:Y:S04]  /*155c0*/  STL.64 [R1+0x14b8], R186 ;  /* 0x0014b8ba01007387 */ /* 0x0003e80000100a00 */
        /* <DEDUP_REMOVED lines=9> */
[----:B------:R-:W-:Y:S04]  /*15660*/  STL.64 [R1+0x1508], R18 ;  /* 0x0015081201007387 */ /* 0x000fe80000100a00 */
[----:B------:R-:W-:Y:S01]  /*15670*/  STL.64 [R1+0x1500], R16 ;  /* 0x0015001001007387 */ /* 0x000fe20000100a00 */
[----:B------:R-:W-:Y:S03]  /*15680*/  HMMA.1688.F32.TF32 R24, R60, R40, R24 ;  /* 0x000000283c18723c */ /* 0x000fe60000081018 */
[----:B------:R-:W-:Y:S05]  /*15690*/  STL.64 [R1+0x1518], R22 ;  /* 0x0015181601007387 */ /* 0x000fea0000100a00 */
[C---:B--2---:R-:W-:Y:S01]  /*156a0*/  HMMA.1688.F32.TF32 R84, R28.reuse, R52, R84 ;  /* 0x000000341c54723c */ /* 0x044fe20000081054 */
[----:B------:R2:W-:Y:S07]  /*156b0*/  STL.64 [R1+0x1510], R20 ;  /* 0x0015101401007387 */ /* 0x0005ee0000100a00 */
[C---:B---3--:R-:W-:Y:S08]  /*156c0*/  HMMA.1688.F32.TF32 R88, R28.reuse, R48, R88 ;  /* 0x000000301c58723c */ /* 0x048ff00000081058 */
[C---:B----4-:R-:W-:Y:S08]  /*156d0*/  HMMA.1688.F32.TF32 R92, R28.reuse, R56, R92 ;  /* 0x000000381c5c723c */ /* 0x050ff0000008105c */
[C---:B------:R-:W-:Y:S08]  /*156e0*/  HMMA.1688.F32.TF32 R108, R28.reuse, R44, R108 ;  /* 0x0000002c1c6c723c */ /* 0x040ff0000008106c */
[C---:B------:R-:W-:Y:S08]  /*156f0*/  HMMA.1688.F32.TF32 R112, R28.reuse, R40, R112 ;  /* 0x000000281c70723c */ /* 0x040ff00000081070 */
[C---:B------:R-:W-:Y:S08]  /*15700*/  HMMA.1688.F32.TF32 R116, R28.reuse, R36, R116 ;  /* 0x000000241c74723c */ /* 0x040ff00000081074 */
[C---:B------:R-:W-:Y:S08]  /*15710*/  HMMA.1688.F32.TF32 R120, R28.reuse, R228, R120 ;  /* 0x000000e41c78723c */ /* 0x040ff00000081078 */
[----:B------:R-:W-:Y:S01]  /*15720*/  HMMA.1688.F32.TF32 R128, R28, R232, R128 ;  /* 0x000000e81c80723c */ /* 0x000fe20000081080 */
[----:B------:R-:W-:Y:S04]  /*15730*/  LDS R64, [R3+0x280] ;  /* 0x0002800003407984 */ /* 0x000fe80000000800 */
[----:B------:R-:W-:Y:S03]  /*15740*/  LDS R66, [R3+0x1280] ;  /* 0x0012800003427984 */ /* 0x000fe60000000800 */
[-C--:B-1----:R-:W-:Y:S01]  /*15750*/  HMMA.1688.F32.TF32 R28, R4, R228.reuse, R248 ;  /* 0x000000e4041c723c */ /* 0x082fe200000810f8 */
[----:B------:R-:W-:Y:S04]  /*15760*/  LDS R65, [R0+0x280] ;  /* 0x0002800000417984 */ /* 0x000fe80000000800 */
[----:B------:R-:W-:Y:S02]  /*15770*/  LDS R67, [R0+0x1280] ;  /* 0x0012800000437984 */ /* 0x000fe40000000800 */
[----:B------:R-:W-:Y:S01]  /*15780*/  IMAD.MOV.U32 R248, RZ, RZ, R55 ;  /* 0x000000fffff87224 */ /* 0x000fe200078e0037 */
[----:B------:R-:W-:Y:S01]  /*15790*/  MOV R249, R54 ;  /* 0x0000003600f97202 */ /* 0x000fe20000000f00 */
[----:B------:R-:W3:Y:S01]  /*157a0*/  LDL.LU R55, [R1+0x15e8] ;  /* 0x0015e80001377983 */ /* 0x000ee20000300800 */
[----:B------:R-:W-:Y:S01]  /*157b0*/  HMMA.1688.F32.TF32 R100, R60, R228, R32 ;  /* 0x000000e43c64723c */ /* 0x000fe20000081020 */
[----:B------:R-:W-:-:S02]  /*157c0*/  IMAD.MOV.U32 R250, RZ, RZ, R51 ;  /* 0x000000fffffa7224 */ /* 0x000fc400078e0033 */
[----:B------:R-:W4:Y:S01]  /*157d0*/  LDL.LU R54, [R1+0x15e4] ;  /* 0x0015e40001367983 */ /* 0x000f220000300800 */
[----:B------:R-:W-:-:S03]  /*157e0*/  IMAD.MOV.U32 R251, RZ, RZ, R46 ;  /* 0x000000fffffb7224 */ /* 0x000fc600078e002e */
[----:B------:R-:W2:Y:S04]  /*157f0*/  LDL.LU R51, [R1+0x15e0] ;  /* 0x0015e00001337983 */ /* 0x000ea80000300800 */
[----:B------:R-:W2:Y:S01]  /*15800*/  LDL.LU R46, [R1+0x15dc] ;  /* 0x0015dc00012e7983 */ /* 0x000ea20000300800 */
[----:B------:R-:W-:Y:S01]  /*15810*/  IMAD.MOV.U32 R240, RZ, RZ, R39 ;  /* 0x000000fffff07224 */ /* 0x000fe200078e0027 */
[----:B------:R-:W-:Y:S01]  /*15820*/  MOV R242, R43 ;  /* 0x0000002b00f27202 */ /* 0x000fe20000000f00 */
[----:B------:R-:W-:Y:S02]  /*15830*/  IMAD.MOV.U32 R241, RZ, RZ, R42 ;  /* 0x000000fffff17224 */ /* 0x000fe400078e002a */
[----:B------:R-:W-:Y:S01]  /*15840*/  IMAD.MOV.U32 R243, RZ, RZ, R50 ;  /* 0x000000fffff37224 */ /* 0x000fe200078e0032 */
[----:B------:R-:W-:Y:S01]  /*15850*/  MOV R169, R147 ;  /* 0x0000009300a97202 */ /* 0x000fe20000000f00 */
[----:B------:R-:W-:-:S02]  /*15860*/  IMAD.MOV.U32 R168, RZ, RZ, R59 ;  /* 0x000000ffffa87224 */ /* 0x000fc400078e003b */
[----:B------:R-:W-:Y:S01]  /*15870*/  IMAD.MOV.U32 R170, RZ, RZ, R146 ;  /* 0x000000ffffaa7224 */ /* 0x000fe200078e0092 */
[----:B------:R-:W-:Y:S01]  /*15880*/  MOV R172, R47 ;  /* 0x0000002f00ac7202 */ /* 0x000fe20000000f00 */
[----:B------:R-:W-:Y:S02]  /*15890*/  IMAD.MOV.U32 R171, RZ, RZ, R234 ;  /* 0x000000ffffab7224 */ /* 0x000fe400078e00ea */
[----:B------:R-:W-:Y:S01]  /*158a0*/  IMAD.MOV.U32 R174, RZ, RZ, R144 ;  /* 0x000000ffffae7224 */ /* 0x000fe200078e0090 */
[----:B------:R-:W-:Y:S01]  /*158b0*/  MOV R175, R38 ;  /* 0x0000002600af7202 */ /* 0x000fe20000000f00 */
[----:B------:R-:W-:Y:S01]  /*158c0*/  IMAD.MOV.U32 R173, RZ, RZ, R58 ;  /* 0x000000ffffad7224 */ /* 0x000fe200078e003a */
[----:B------:R-:W-:Y:S04]  /*158d0*/  LDS R32, [R3+0x200] ;  /* 0x0002000003207984 */ /* 0x000fe80000000800 */
[----:B------:R-:W-:Y:S04]  /*158e0*/  LDS R34, [R3+0x1200] ;  /* 0x0012000003227984 */ /* 0x000fe80000000800 */
[----:B------:R-:W-:Y:S04]  /*158f0*/  LDS R33, [R0+0x200] ;  /* 0x0002000000217984 */ /* 0x000fe80000000800 */
[----:B------:R-:W1:Y:S01]  /*15900*/  LDS R35, [R0+0x1200] ;  /* 0x0012000000237984 */ /* 0x000e620000000800 */
[----:B------:R-:W-:Y:S07]  /*15910*/  HMMA.1688.F32.TF32 R60, R4, R40, R244 ;  /* 0x00000028043c723c */ /* 0x000fee00000810f4 */
[----:B------:R-:W-:Y:S01]  /*15920*/  MOV R244, R235 ;  /* 0x000000eb00f47202 */ /* 0x000fe20000000f00 */
[----:B------:R-:W-:Y:S01]  /*15930*/  IMAD.MOV.U32 R245, RZ, RZ, R230 ;  /* 0x000000fffff57224 */ /* 0x000fe200078e00e6 */
[----:B------:R-:W3:Y:S01]  /*15940*/  LDL.LU R235, [R1+0x15d8] ;  /* 0x0015d80001eb7983 */ /* 0x000ee20000300800 */
[----:B------:R-:W-:Y:S01]  /*15950*/  IMAD.MOV.U32 R246, RZ, RZ, R231 ;  /* 0x000000fffff67224 */ /* 0x000fe200078e00e7 */
[----:B------:R-:W-:-:S02]  /*15960*/  MOV R247, R145 ;  /* 0x0000009100f77202 */ /* 0x000fc40000000f00 */
[----:B------:R-:W4:Y:S04]  /*15970*/  LDL.LU R230, [R1+0x15d4] ;  /* 0x0015d40001e67983 */ /* 0x000f280000300800 */
        /* <DEDUP_REMOVED lines=13> */
[----:B------:R-:W4:Y:S01]  /*15a50*/  LDL.LU R38, [R1+0x159c] ;  /* 0x00159c0001267983 */ /* 0x000f220000300800 */
[----:B--2---:R-:W-:Y:S01]  /*15a60*/  IMAD.MOV.U32 R183, RZ, RZ, R46 ;  /* 0x000000ffffb77224 */ /* 0x004fe200078e002e */
[----:B---3--:R-:W-:Y:S01]  /*15a70*/  MOV R182, R235 ;  /* 0x000000eb00b67202 */ /* 0x008fe20000000f00 */
[----:B----4-:R-:W-:-:S02]  /*15a80*/  IMAD.MOV.U32 R181, RZ, RZ, R230 ;  /* 0x000000ffffb57224 */ /* 0x010fc400078e00e6 */
[----:B------:R-:W-:Y:S02]  /*15a90*/  IMAD.MOV.U32 R180, RZ, RZ, R231 ;  /* 0x000000ffffb47224 */ /* 0x000fe400078e00e7 */
[----:B------:R-:W2:Y:S04]  /*15aa0*/  LDL.LU R231, [R1+0x1598] ;  /* 0x0015980001e77983 */ /* 0x000ea80000300800 */
[----:B------:R-:W3:Y:S04]  /*15ab0*/  LDL.LU R230, [R1+0x1594] ;  /* 0x0015940001e67983 */ /* 0x000ee80000300800 */
[----:B------:R-:W4:Y:S01]  /*15ac0*/  LDL.LU R235, [R1+0x1590] ;  /* 0x0015900001eb7983 */ /* 0x000f220000300800 */
[----:B------:R-:W-:Y:S01]  /*15ad0*/  IMAD.MOV.U32 R186, RZ, RZ, R39 ;  /* 0x000000ffffba7224 */ /* 0x000fe200078e0027 */
[----:B------:R-:W-:-:S02]  /*15ae0*/  MOV R185, R42 ;  /* 0x0000002a00b97202 */ /* 0x000fc40000000f00 */
[----:B------:R-:W4:Y:S01]  /*15af0*/  LDL.LU R46, [R1+0x158c] ;  /* 0x00158c00012e7983 */ /* 0x000f220000300800 */
[----:B------:R-:W-:-:S03]  /*15b00*/  IMAD.MOV.U32 R184, RZ, RZ, R43 ;  /* 0x000000ffffb87224 */ /* 0x000fc600078e002b */
[----:B------:R-:W4:Y:S01]  /*15b10*/  LDL.LU R43, [R1+0x1588] ;  /* 0x00158800012b7983 */ /* 0x000f220000300800 */
[----:B------:R-:W-:-:S03]  /*15b20*/  IMAD.MOV.U32 R187, RZ, RZ, R145 ;  /* 0x000000ffffbb7224 */ /* 0x000fc600078e0091 */
[----:B------:R-:W4:Y:S04]  /*15b30*/  LDL.LU R42, [R1+0x1584] ;  /* 0x00158400012a7983 */ /* 0x000f280000300800 */
[----:B------:R-:W4:Y:S04]  /*15b40*/  LDL.LU R39, [R1+0x1580] ;  /* 0x0015800001277983 */ /* 0x000f280000300800 */
[----:B------:R-:W4:Y:S01]  /*15b50*/  LDL.LU R145, [R1+0x157c] ;  /* 0x00157c0001917983 */ /* 0x000f220000300800 */
[----:B------:R-:W-:Y:S02]  /*15b60*/  IMAD.MOV.U32 R194, RZ, RZ, R47 ;  /* 0x000000ffffc27224 */ /* 0x000fe400078e002f */
[----:B------:R-:W-:Y:S01]  /*15b70*/  IMAD.MOV.U32 R193, RZ, RZ, R58 ;  /* 0x000000ffffc17224 */ /* 0x000fe200078e003a */
[----:B------:R-:W-:-:S02]  /*15b80*/  MOV R192, R144 ;  /* 0x0000009000c07202 */ /* 0x000fc40000000f00 */
[----:B------:R-:W4:Y:S04]  /*15b90*/  LDL.LU R144, [R1+0x1578] ;  /* 0x0015780001907983 */ /* 0x000f280000300800 */
[----:B------:R-:W4:Y:S04]  /*15ba0*/  LDL.LU R58, [R1+0x1574] ;  /* 0x00157400013a7983 */ /* 0x000f280000300800 */
[----:B------:R-:W4:Y:S01]  /*15bb0*/  LDL.LU R47, [R1+0x1570] ;  /* 0x00157000012f7983 */ /* 0x000f220000300800 */
[----:B------:R-:W-:-:S03]  /*15bc0*/  MOV R195, R234 ;  /* 0x000000ea00c37202 */ /* 0x000fc60000000f00 */
[----:B------:R-:W4:Y:S01]  /*15bd0*/  LDL.LU R234, [R1+0x156c] ;  /* 0x00156c0001ea7983 */ /* 0x000f220000300800 */
[----:B------:R-:W-:Y:S02]  /*15be0*/  IMAD.MOV.U32 R11, RZ, RZ, R38 ;  /* 0x000000ffff0b7224 */ /* 0x000fe400078e0026 */
[----:B------:R-:W-:Y:S02]  /*15bf0*/  IMAD.MOV.U32 R188, RZ, RZ, R146 ;  /* 0x000000ffffbc7224 */ /* 0x000fe400078e0092 */
[----:B------:R-:W-:Y:S01]  /*15c00*/  IMAD.MOV.U32 R189, RZ, RZ, R147 ;  /* 0x000000ffffbd7224 */ /* 0x000fe200078e0093 */
[----:B------:R-:W-:Y:S01]  /*15c10*/  MOV R190, R59 ;  /* 0x0000003b00be7202 */ /* 0x000fe20000000f00 */
[----:B------:R-:W-:Y:S01]  /*15c20*/  IMAD.MOV.U32 R191, RZ, RZ, R50 ;  /* 0x000000ffffbf7224 */ /* 0x000fe200078e0032 */
[----:B------:R-:W-:Y:S01]  /*15c30*/  MOV R177, R54 ;  /* 0x0000003600b17202 */ /* 0x000fe20000000f00 */
[----:B------:R-:W-:Y:S02]  /*15c40*/  IMAD.MOV.U32 R176, RZ, RZ, R51 ;  /* 0x000000ffffb07224 */ /* 0x000fe400078e0033 */
[----:B------:R-:W-:Y:S01]  /*15c50*/  IMAD.MOV.U32 R178, RZ, RZ, R55 ;  /* 0x000000ffffb27224 */ /* 0x000fe200078e0037 */
[----:B--2---:R-:W-:Y:S01]  /*15c60*/  MOV R10, R231 ;  /* 0x000000e7000a7202 */ /* 0x004fe20000000f00 */
[----:B---3--:R-:W-:-:S02]  /*15c70*/  IMAD.MOV.U32 R9, RZ, RZ, R230 ;  /* 0x000000ffff097224 */ /* 0x008fc400078e00e6 */
[----:B----4-:R-:W-:Y:S02]  /*15c80*/  IMAD.MOV.U32 R8, RZ, RZ, R235 ;  /* 0x000000ffff087224 */ /* 0x010fe400078e00eb */
[----:B------:R-:W2:Y:S04]  /*15c90*/  LDL.LU R235, [R1+0x1568] ;  /* 0x0015680001eb7983 */ /* 0x000ea80000300800 */
[----:B------:R-:W3:Y:S04]  /*15ca0*/  LDL.LU R230, [R1+0x1564] ;  /* 0x0015640001e67983 */ /* 0x000ee80000300800 */
[----:B------:R-:W3:Y:S04]  /*15cb0*/  LDL.LU R231, [R1+0x1560] ;  /* 0x0015600001e77983 */ /* 0x000ee80000300800 */
[----:B------:R-:W4:Y:S04]  /*15cc0*/  LDL.LU R38, [R1+0x155c] ;  /* 0x00155c0001267983 */ /* 0x000f280000300800 */
[----:B------:R-:W2:Y:S01]  /*15cd0*/  LDL.LU R20, [R1+0x1c0] ;  /* 0x0001c00001147983 */ /* 0x000ea20000300800 */
[----:B------:R-:W-:-:S03]  /*15ce0*/  IMAD.MOV.U32 R12, RZ, RZ, R39 ;  /* 0x000000ffff0c7224 */ /* 0x000fc600078e0027 */
[----:B------:R-:W2:Y:S01]  /*15cf0*/  LDL.LU R21, [R1+0x1c4] ;  /* 0x0001c40001157983 */ /* 0x000ea20000300800 */
[----:B------:R-:W-:-:S03]  /*15d00*/  MOV R13, R42 ;  /* 0x0000002a000d7202 */ /* 0x000fc60000000f00 */
[----:B------:R-:W2:Y:S01]  /*15d10*/  LDL.LU R22, [R1+0x1c8] ;  /* 0x0001c80001167983 */ /* 0x000ea20000300800 */
[----:B------:R-:W-:-:S03]  /*15d20*/  IMAD.MOV.U32 R14, RZ, RZ, R43 ;  /* 0x000000ffff0e7224 */ /* 0x000fc600078e002b */
[----:B------:R-:W2:Y:S01]  /*15d30*/  LDL.LU R23, [R1+0x1cc] ;  /* 0x0001cc0001177983 */ /* 0x000ea20000300800 */
[----:B------:R-:W-:-:S03]  /*15d40*/  IMAD.MOV.U32 R15, RZ, RZ, R46 ;  /* 0x000000ffff0f7224 */ /* 0x000fc600078e002e */
[----:B------:R-:W4:Y:S04]  /*15d50*/  LDL.LU R39, [R1+0x1558] ;  /* 0x0015580001277983 */ /* 0x000f280000300800 */
[----:B------:R-:W2:Y:S04]  /*15d60*/  LDL.LU R42, [R1+0x1554] ;  /* 0x00155400012a7983 */ /* 0x000ea80000300800 */
[----:B------:R-:W2:Y:S01]  /*15d70*/  LDL.LU R43, [R1+0x1550] ;  /* 0x00155000012b7983 */ /* 0x000ea20000300800 */
[----:B------:R-:W-:Y:S02]  /*15d80*/  IMAD.MOV.U32 R18, RZ, RZ, R144 ;  /* 0x000000ffff127224 */ /* 0x000fe400078e0090 */
[----:B------:R-:W-:Y:S01]  /*15d90*/  IMAD.MOV.U32 R17, RZ, RZ, R58 ;  /* 0x000000ffff117224 */ /* 0x000fe200078e003a */
[----:B------:R-:W2:Y:S01]  /*15da0*/  LDL.LU R46, [R1+0x154c] ;  /* 0x00154c00012e7983 */ /* 0x000ea20000300800 */
[----:B------:R-:W-:-:S03]  /*15db0*/  MOV R16, R47 ;  /* 0x0000002f00107202 */ /* 0x000fc60000000f00 */
[----:B------:R-:W2:Y:S01]  /*15dc0*/  LDL.LU R47, [R1+0x1548] ;  /* 0x00154800012f7983 */ /* 0x000ea20000300800 */
[----:B------:R-:W-:-:S03]  /*15dd0*/  MOV R19, R145 ;  /* 0x0000009100137202 */ /* 0x000fc60000000f00 */
[----:B------:R-:W2:Y:S04]  /*15de0*/  LDL.LU R58, [R1+0x1544] ;  /* 0x00154400013a7983 */ /* 0x000ea80000300800 */
[----:B------:R-:W2:Y:S04]  /*15df0*/  LDL.LU R144, [R1+0x1540] ;  /* 0x0015400001907983 */ /* 0x000ea80000300800 */
[----:B------:R-:W2:Y:S04]  /*15e00*/  LDL.LU R145, [R1+0x153c] ;  /* 0x00153c0001917983 */ /* 0x000ea80000300800 */
[----:B------:R-:W2:Y:S04]  /*15e10*/  LDL.LU R146, [R1+0x1538] ;  /* 0x0015380001927983 */ /* 0x000ea80000300800 */
[----:B------:R-:W2:Y:S04]  /*15e20*/  LDL.LU R147, [R1+0x1534] ;  /* 0x0015340001937983 */ /* 0x000ea80000300800 */
[----:B------:R-:W3:Y:S04]  /*15e30*/  LDL.LU R59, [R1+0x1530] ;  /* 0x00153000013b7983 */ /* 0x000ee80000300800 */
[----:B------:R-:W3:Y:S04]  /*15e40*/  LDL.LU R50, [R1+0x152c] ;  /* 0x00152c0001327983 */ /* 0x000ee80000300800 */
[----:B------:R-:W3:Y:S04]  /*15e50*/  LDL.LU R51, [R1+0x1528] ;  /* 0x0015280001337983 */ /* 0x000ee80000300800 */
[----:B------:R-:W3:Y:S04]  /*15e60*/  LDL.LU R54, [R1+0x1524] ;  /* 0x0015240001367983 */ /* 0x000ee80000300800 */
[----:B------:R-:W3:Y:S01]  /*15e70*/  LDL.LU R55, [R1+0x1520] ;  /* 0x0015200001377983 */ /* 0x000ee20000300800 */
[C---:B-1----:R-:W-:Y:S08]  /*15e80*/  HMMA.1688.F32.TF32 R224, R32.reuse, R52, R224 ;  /* 0x0000003420e0723c */ /* 0x042ff000000810e0 */
[C---:B------:R-:W-:Y:S08]  /*15e90*/  HMMA.1688.F32.TF32 R220, R32.reuse, R48, R220 ;  /* 0x0000003020dc723c */ /* 0x040ff000000810dc */
[C---:B------:R-:W-:Y:S08]  /*15ea0*/  HMMA.1688.F32.TF32 R68, R32.reuse, R56, R68 ;  /* 0x000000382044723c */ /* 0x040ff00000081044 */
[C---:B------:R-:W-:Y:S08]  /*15eb0*/  HMMA.1688.F32.TF32 R76, R32.reuse, R44, R76 ;  /* 0x0000002c204c723c */ /* 0x040ff0000008104c */
[C---:B------:R-:W-:Y:S08]  /*15ec0*/  HMMA.1688.F32.TF32 R72, R32.reuse, R40, R72 ;  /* 0x000000282048723c */ /* 0x040ff00000081048 */
[C---:B------:R-:W-:Y:S08]  /*15ed0*/  HMMA.1688.F32.TF32 R212, R32.reuse, R36, R212 ;  /* 0x0000002420d4723c */ /* 0x040ff000000810d4 */
[C---:B------:R-:W-:Y:S08]  /*15ee0*/  HMMA.1688.F32.TF32 R80, R32.reuse, R228, R80 ;  /* 0x000000e42050723c */ /* 0x040ff00000081050 */
[----:B------:R-:W-:Y:S08]  /*15ef0*/  HMMA.1688.F32.TF32 R216, R32, R232, R216 ;  /* 0x000000e820d8723c */ /* 0x000ff000000810d8 */
[C---:B------:R-:W-:Y:S08]  /*15f00*/  HMMA.1688.F32.TF32 R132, R4.reuse, R52, R132 ;  /* 0x000000340484723c */ /* 0x040ff00000081084 */
[C---:B------:R-:W-:Y:S08]  /*15f10*/  HMMA.1688.F32.TF32 R136, R4.reuse, R48, R136 ;  /* 0x000000300488723c */ /* 0x040ff00000081088 */
[C---:B------:R-:W-:Y:S08]  /*15f20*/  HMMA.1688.F32.TF32 R140, R4.reuse, R56, R140 ;  /* 0x00000038048c723c */ /* 0x040ff0000008108c */
[C---:B------:R-:W-:Y:S08]  /*15f30*/  HMMA.1688.F32.TF32 R124, R4.reuse, R44, R124 ;  /* 0x0000002c047c723c */ /* 0x040ff0000008107c */
[-C--:B------:R-:W-:Y:S01]  /*15f40*/  HMMA.1688.F32.TF32 R32, R4, R36.reuse, R160 ;  /* 0x000000240420723c */ /* 0x080fe200000810a0 */
[----:B------:R-:W-:Y:S01]  /*15f50*/  IMAD.MOV.U32 R179, RZ, RZ, R252 ;  /* 0x000000ffffb37224 */ /* 0x000fe200078e00fc */
[----:B------:R-:W-:Y:S04]  /*15f60*/  LDS R160, [R3+0x2180] ;  /* 0x0021800003a07984 */ /* 0x000fe80000000800 */
[----:B------:R-:W-:Y:S02]  /*15f70*/  LDS R162, [R3+0x3180] ;  /* 0x0031800003a27984 */ /* 0x000fe40000000800 */
[C---:B------:R-:W-:Y:S02]  /*15f80*/  HMMA.1688.F32.TF32 R204, R64.reuse, R36, R204 ;  /* 0x0000002440cc723c */ /* 0x040fe400000810cc */
[----:B------:R-:W-:Y:S04]  /*15f90*/  LDS R161, [R0+0x2180] ;  /* 0x0021800000a17984 */ /* 0x000fe80000000800 */
[----:B------:R-:W-:Y:S02]  /*15fa0*/  LDS R163, [R0+0x3180] ;  /* 0x0031800000a37984 */ /* 0x000fe40000000800 */
[C---:B------:R-:W-:Y:S08]  /*15fb0*/  HMMA.1688.F32.TF32 R200, R64.reuse, R40, R200 ;  /* 0x0000002840c8723c */ /* 0x040ff000000810c8 */
[----:B------:R-:W-:Y:S08]  /*15fc0*/  HMMA.1688.F32.TF32 R196, R64, R44, R196 ;  /* 0x0000002c40c4723c */ /* 0x000ff000000810c4 */
[----:B--2---:R-:W-:Y:S01]  /*15fd0*/  HMMA.1688.F32.TF32 R4, R4, R232, R144 ;  /* 0x000000e80404723c */ /* 0x004fe20000081090 */
[----:B------:R-:W-:Y:S04]  /*15fe0*/  LDS R144, [R3+0x2000] ;  /* 0x0020000003907984 */ /* 0x000fe80000000800 */
[----:B------:R-:W-:Y:S04]  /*15ff0*/  LDS R146, [R3+0x3000] ;  /* 0x0030000003927984 */ /* 0x000fe80000000800 */
[----:B------:R-:W-:Y:S04]  /*16000*/  LDS R145, [R0+0x2000] ;  /* 0x0020000000917984 */ /* 0x000fe80000000800 */
[----:B------:R-:W3:Y:S02]  /*16010*/  LDS R147, [R0+0x3000] ;  /* 0x0030000000937984 */ /* 0x000ee40000000800 */
[C---:B---3--:R-:W-:Y:S08]  /*16020*/  HMMA.1688.F32.TF32 R20, R144.reuse, R54, R20 ;  /* 0x000000369014723c */ /* 0x048ff00000081014 */
[C---:B------:R-:W-:Y:S08]  /*16030*/  HMMA.1688.F32.TF32 R16, R144.reuse, R50, R16 ;  /* 0x000000329010723c */ /* 0x040ff00000081010 */
[C---:B------:R-:W-:Y:S08]  /*16040*/  HMMA.1688.F32.TF32 R12, R144.reuse, R58, R12 ;  /* 0x0000003a900c723c */ /* 0x040ff0000008100c */
[C---:B------:R-:W-:Y:S08]  /*16050*/  HMMA.1688.F32.TF32 R8, R144.reuse, R46, R8 ;  /* 0x0000002e9008723c */ /* 0x040ff00000081008 */
[----:B------:R-:W-:Y:S01]  /*16060*/  HMMA.1688.F32.TF32 R192, R144, R42, R192 ;  /* 0x0000002a90c0723c */ /* 0x000fe200000810c0 */
[----:B------:R-:W-:Y:S01]  /*16070*/  IMAD.MOV.U32 R37, RZ, RZ, R22 ;  /* 0x000000ffff257224 */ /* 0x000fe200078e0016 */
[----:B------:R-:W-:Y:S01]  /*16080*/  MOV R36, R23 ;  /* 0x0000001700247202 */ /* 0x000fe20000000f00 */
[----:B------:R-:W-:-:S05]  /*16090*/  IMAD.MOV.U32 R40, RZ, RZ, R21 ;  /* 0x000000ffff287224 */ /* 0x000fca00078e0015 */
[C---:B----4-:R-:W-:Y:S01]  /*160a0*/  HMMA.1688.F32.TF32 R188, R144.reuse, R38, R188 ;  /* 0x0000002690bc723c */ /* 0x050fe200000810bc */
[----:B------:R-:W-:Y:S01]  /*160b0*/  MOV R41, R20 ;  /* 0x0000001400297202 */ /* 0x000fe20000000f00 */
[----:B------:R-:W2:Y:S04]  /*160c0*/  LDL.LU.64 R22, [R1+0x1518] ;  /* 0x0015180001167983 */ /* 0x000ea80000300a00 */
[----:B------:R-:W2:Y:S02]  /*160d0*/  LDL.LU.64 R20, [R1+0x1510] ;  /* 0x0015100001147983 */ /* 0x000ea40000300a00 */
[C---:B------:R-:W-:Y:S02]  /*160e0*/  HMMA.1688.F32.TF32 R184, R144.reuse, R230, R184 ;  /* 0x000000e690b8723c */ /* 0x040fe400000810b8 */
[----:B------:R-:W-:Y:S04]  /*160f0*/  STL.64 [R1+0xc0], R16 ;  /* 0x0000c01001007387 */ /* 0x000fe80000100a00 */
[----:B------:R1:W-:Y:S02]  /*16100*/  STL.64 [R1+0xc8], R18 ;  /* 0x0000c81201007387 */ /* 0x0003e40000100a00 */
[----:B------:R-:W-:Y:S02]  /*16110*/  HMMA.1688.F32.TF32 R144, R144, R234, R180 ;  /* 0x000000ea9090723c */ /* 0x000fe400000810b4 */
[----:B-1----:R-:W3:Y:S04]  /*16120*/  LDL.LU.64 R18, [R1+0x1508] ;  /* 0x0015080001127983 */ /* 0x002ee80000300a00 */
[----:B------:R-:W3:Y:S04]  /*16130*/  LDL.LU.64 R16, [R1+0x1500] ;  /* 0x0015000001107983 */ /* 0x000ee80000300a00 */
[----:B------:R-:W-:Y:S04]  /*16140*/  STL.64 [R1+0x280], R12 ;  /* 0x0002800c01007387 */ /* 0x000fe80000100a00 */
[----:B------:R1:W-:Y:S01]  /*16150*/  STL.64 [R1+0x288], R14 ;  /* 0x0002880e01007387 */ /* 0x0003e20000100a00 */
[C---:B------:R-:W-:Y:S03]  /*16160*/  HMMA.1688.F32.TF32 R176, R164.reuse, R54, R176 ;  /* 0x00000036a4b0723c */ /* 0x040fe600000810b0 */
[----:B-1----:R-:W4:Y:S04]  /*16170*/  LDL.LU.64 R14, [R1+0x14f8] ;  /* 0x0014f800010e7983 */ /* 0x002f280000300a00 */
[----:B------:R-:W4:Y:S04]  /*16180*/  LDL.LU.64 R12, [R1+0x14f0] ;  /* 0x0014f000010c7983 */ /* 0x000f280000300a00 */
[----:B------:R-:W-:Y:S04]  /*16190*/  STL.64 [R1+0xa0], R8 ;  /* 0x0000a00801007387 */ /* 0x000fe80000100a00 */
[----:B------:R1:W-:Y:S01]  /*161a0*/  STL.64 [R1+0xa8], R10 ;  /* 0x0000a80a01007387 */ /* 0x0003e20000100a00 */
[C---:B------:R-:W-:Y:S03]  /*161b0*/  HMMA.1688.F32.TF32 R172, R164.reuse, R50, R172 ;  /* 0x00000032a4ac723c */ /* 0x040fe600000810ac */
[----:B-1----:R-:W2:Y:S04]  /*161c0*/  LDL.LU.64 R10, [R1+0x14e8] ;  /* 0x0014e800010a7983 */ /* 0x002ea80000300a00 */
[----:B------:R-:W2:Y:S04]  /*161d0*/  LDL.LU.64 R8, [R1+0x14e0] ;  /* 0x0014e00001087983 */ /* 0x000ea80000300a00 */
        /* <DEDUP_REMOVED lines=12> */
[----:B------:R-:W-:Y:S03]  /*162a0*/  HMMA.1688.F32.TF32 R244, R164, R42, R244 ;  /* 0x0000002aa4f4723c */ /* 0x000fe600000810f4 */
[----:B-1----:R-:W2:Y:S04]  /*162b0*/  LDL.LU.64 R186, [R1+0x14b8] ;  /* 0x0014b80001ba7983 */ /* 0x002ea80000300a00 */
[----:B------:R-:W2:Y:S04]  /*162c0*/  LDL.LU.64 R184, [R1+0x14b0] ;  /* 0x0014b00001b87983 */ /* 0x000ea80000300a00 */
[----:B------:R-:W2:Y:S04]  /*162d0*/  LDL.LU.64 R182, [R1+0x14a8] ;  /* 0x0014a80001b67983 */ /* 0x000ea80000300a00 */
[----:B------:R-:W2:Y:S04]  /*162e0*/  LDL.LU.64 R180, [R1+0x14a0] ;  /* 0x0014a00001b47983 */ /* 0x000ea80000300a00 */
[----:B------:R1:W-:Y:S04]  /*162f0*/  STL.64 [R1+0x60], R144 ;  /* 0x0000609001007387 */ /* 0x0003e80000100a00 */
[----:B------:R1:W-:Y:S04]  /*16300*/  STL [R1+0x68], R146 ;  /* 0x0000689201007387 */ /* 0x0003e80000100800 */
[----:B-1----:R-:W2:Y:S04]  /*16310*/  LDL.LU R144, [R1+0x30] ;  /* 0x0000300001907983 */ /* 0x002ea80000300800 */
[----:B------:R-:W2:Y:S04]  /*16320*/  LDL.LU R145, [R1+0x34] ;  /* 0x0000340001917983 */ /* 0x000ea80000300800 */
[----:B------:R-:W2:Y:S04]  /*16330*/  LDL.LU R146, [R1+0x38] ;  /* 0x0000380001927983 */ /* 0x000ea80000300800 */
[----:B------:R-:W-:Y:S04]  /*16340*/  STL.64 [R1+0x1f0], R176 ;  /* 0x0001f0b001007387 */ /* 0x000fe80000100a00 */
[----:B------:R1:W-:Y:S01]  /*16350*/  STL.64 [R1+0x1f8], R178 ;  /* 0x0001f8b201007387 */ /* 0x0003e20000100a00 */
[----:B------:R-:W-:Y:S01]  /*16360*/  IMAD.MOV.U32 R45, RZ, RZ, R241 ;  /* 0x000000ffff2d7224 */ /* 0x000fe200078e00f1 */
[----:B------:R-:W-:-:S02]  /*16370*/  MOV R44, R240 ;  /* 0x000000f0002c7202 */ /* 0x000fc40000000f00 */
[----:B-1----:R-:W3:Y:S04]  /*16380*/  LDL.LU.64 R178, [R1+0x1498] ;  /* 0x0014980001b27983 */ /* 0x002ee80000300a00 */
[----:B------:R-:W3:Y:S04]  /*16390*/  LDL.LU.64 R176, [R1+0x1490] ;  /* 0x0014900001b07983 */ /* 0x000ee80000300a00 */
[----:B------:R-:W-:Y:S04]  /*163a0*/  STL.64 [R1+0x40], R172 ;  /* 0x000040ac01007387 */ /* 0x000fe80000100a00 */
[----:B------:R1:W-:Y:S04]  /*163b0*/  STL.64 [R1+0x48], R174 ;  /* 0x000048ae01007387 */ /* 0x0003e80000100a00 */
[----:B-1----:R-:W3:Y:S04]  /*163c0*/  LDL.LU.64 R174, [R1+0x1488] ;  /* 0x0014880001ae7983 */ /* 0x002ee80000300a00 */
[----:B------:R-:W3:Y:S04]  /*163d0*/  LDL.LU.64 R172, [R1+0x1480] ;  /* 0x0014800001ac7983 */ /* 0x000ee80000300a00 */
[----:B------:R-:W-:Y:S04]  /*163e0*/  STL.64 [R1+0x1e0], R168 ;  /* 0x0001e0a801007387 */ /* 0x000fe80000100a00 */
[----:B------:R1:W-:Y:S04]  /*163f0*/  STL.64 [R1+0x1e8], R170 ;  /* 0x0001e8aa01007387 */ /* 0x0003e80000100a00 */
[----:B-1----:R-:W3:Y:S04]  /*16400*/  LDL.LU.64 R170, [R1+0x1478] ;  /* 0x0014780001aa7983 */ /* 0x002ee80000300a00 */
[----:B------:R-:W3:Y:S04]  /*16410*/  LDL.LU.64 R168, [R1+0x1470] ;  /* 0x0014700001a87983 */ /* 0x000ee80000300a00 */
[----:B------:R1:W-:Y:S04]  /*16420*/  STL.64 [R1+0x28], R242 ;  /* 0x000028f201007387 */ /* 0x0003e80000100a00 */
[----:B-1----:R-:W3:Y:S04]  /*16430*/  LDL.LU.64 R242, [R1+0x1468] ;  /* 0x0014680001f27983 */ /* 0x002ee80000300a00 */
[----:B------:R-:W3:Y:S04]  /*16440*/  LDL.LU.64 R240, [R1+0x1460] ;  /* 0x0014600001f07983 */ /* 0x000ee80000300a00 */
[----:B------:R-:W-:Y:S04]  /*16450*/  STL [R1+0x144c], R45 ;  /* 0x00144c2d01007387 */ /* 0x000fe80000100800 */
[----:B------:R-:W-:Y:S04]  /*16460*/  STL [R1+0x1448], R44 ;  /* 0x0014482c01007387 */ /* 0x000fe80000100800 */
[----:B------:R-:W-:Y:S04]  /*16470*/  STL.64 [R1+0x1d0], R244 ;  /* 0x0001d0f401007387 */ /* 0x000fe80000100a00 */
[----:B------:R1:W-:Y:S04]  /*16480*/  STL.64 [R1+0x1d8], R246 ;  /* 0x0001d8f601007387 */ /* 0x0003e80000100a00 */
[----:B-1----:R-:W3:Y:S04]  /*16490*/  LDL.LU.64 R246, [R1+0x1458] ;  /* 0x0014580001f67983 */ /* 0x002ee80000300a00 */
[----:B------:R-:W3:Y:S01]  /*164a0*/  LDL.LU.64 R244, [R1+0x1450] ;  /* 0x0014500001f47983 */ /* 0x000ee20000300a00 */
[----:B------:R-:W-:-:S02]  /*164b0*/  IMAD.MOV.U32 R252, RZ, RZ, R147 ;  /* 0x000000fffffc7224 */ /* 0x000fc400078e0093 */
[----:B------:R-:W-:Y:S01]  /*164c0*/  IMAD.MOV.U32 R147, RZ, RZ, R2 ;  /* 0x000000ffff937224 */ /* 0x000fe200078e0002 */
[C---:B------:R-:W-:Y:S08]  /*164d0*/  HMMA.1688.F32.TF32 R148, R64.reuse, R52, R148 ;  /* 0x000000344094723c */ /* 0x040ff00000081094 */
[C---:B------:R-:W-:Y:S08]  /*164e0*/  HMMA.1688.F32.TF32 R152, R64.reuse, R48, R152 ;  /* 0x000000304098723c */ /* 0x040ff00000081098 */
[C---:B------:R-:W-:Y:S08]  /*164f0*/  HMMA.1688.F32.TF32 R156, R64.reuse, R56, R156 ;  /* 0x00000038409c723c */ /* 0x040ff0000008109c */
[C---:B------:R-:W-:Y:S08]  /*16500*/  HMMA.1688.F32.TF32 R208, R64.reuse, R228, R208 ;  /* 0x000000e440d0723c */ /* 0x040ff000000810d0 */
[----:B------:R-:W-:Y:S01]  /*16510*/  HMMA.1688.F32.TF32 R64, R64, R232, R236 ;  /* 0x000000e84040723c */ /* 0x000fe200000810ec */
[----:B------:R-:W-:Y:S04]  /*16520*/  LDS R236, [R3+0x2100] ;  /* 0x0021000003ec7984 */ /* 0x000fe80000000800 */
[----:B------:R-:W-:Y:S04]  /*16530*/  LDS R238, [R3+0x3100] ;  /* 0x0031000003ee7984 */ /* 0x000fe80000000800 */
[----:B------:R-:W-:Y:S04]  /*16540*/  LDS R237, [R0+0x2100] ;  /* 0x0021000000ed7984 */ /* 0x000fe80000000800 */
[----:B------:R-:W1:Y:S01]  /*16550*/  LDS R239, [R0+0x3100] ;  /* 0x0031000000ef7984 */ /* 0x000e620000000800 */
[C---:B------:R-:W-:Y:S08]  /*16560*/  HMMA.1688.F32.TF32 R248, R164.reuse, R230, R248 ;  /* 0x000000e6a4f8723c */ /* 0x040ff000000810f8 */
[-C--:B--2---:R-:W-:Y:S11]  /*16570*/  HMMA.1688.F32.TF32 R144, R164, R38.reuse, R144 ;  /* 0x00000026a490723c */ /* 0x084ff60000081090 */
[----:B------:R-:W-:Y:S11]  /*16580*/  @!UPT UIADD3 URZ, URZ, URZ, URZ ;  /* 0x0000003f3f3ff290 */ /* 0x000ff6000fffe03f */
[----:B------:R-:W-:Y:S01]  /*16590*/  @!UPT UIADD3 URZ, URZ, URZ, URZ ;  /* 0x0000003f3f3ff290 */ /* 0x000fe2000fffe03f */
[----:B------:R-:W-:Y:S04]  /*165a0*/  STL.64 [R1], R144 ;  /* 0x0000009001007387 */ /* 0x000fe80000100a00 */
[----:B------:R3:W-:Y:S01]  /*165b0*/  STL.64 [R1+0x8], R146 ;  /* 0x0000089201007387 */ /* 0x0007e20000100a00 */
[C---:B-1----:R-:W-:Y:S08]  /*165c0*/  HMMA.1688.F32.TF32 R184, R236.reuse, R38, R184 ;  /* 0x00000026ecb8723c */ /* 0x042ff000000810b8 */
[C---:B------:R-:W-:Y:S08]  /*165d0*/  HMMA.1688.F32.TF32 R188, R236.reuse, R230, R188 ;  /* 0x000000e6ecbc723c */ /* 0x040ff000000810bc */
[-C--:B------:R-:W-:Y:S08]  /*165e0*/  HMMA.1688.F32.TF32 R192, R236, R234.reuse, R192 ;  /* 0x000000eaecc0723c */ /* 0x080ff000000810c0 */
[----:B---3--:R-:W-:Y:S11]  /*165f0*/  HMMA.1688.F32.TF32 R144, R164, R234, R244 ;  /* 0x000000eaa490723c */ /* 0x008ff600000810f4 */
[----:B------:R-:W-:Y:S11]  /*16600*/  @!UPT UIADD3 URZ, URZ, URZ, URZ ;  /* 0x0000003f3f3ff290 */ /* 0x000ff6000fffe03f */
[----:B------:R-:W-:Y:S01]  /*16610*/  @!UPT UIADD3 URZ, URZ, URZ, URZ ;  /* 0x0000003f3f3ff290 */ /* 0x000fe2000fffe03f */
[----:B------:R-:W-:Y:S04]  /*16620*/  STL.64 [R1+0x170], R144 ;  /* 0x0001709001007387 */ /* 0x000fe80000100a00 */
[----:B------:R-:W-:Y:S04]  /*16630*/  STL.64 [R1+0x1c0], R248 ;  /* 0x0001c0f801007387 */ /* 0x000fe80000100a00 */
[----:B------:R1:W-:Y:S02]  /*16640*/  STL.64 [R1+0x1c8], R250 ;  /* 0x0001c8fa01007387 */ /* 0x0003e40000100a00 */
[----:B-1----:R-:W-:Y:S08]  /*16650*/  HMMA.1688.F32.TF32 R248, R236, R50, R168 ;  /* 0x00000032ecf8723c */ /* 0x002ff000000810a8 */
[----:B------:R-:W-:Y:S01]  /*16660*/  HMMA.1688.F32.TF32 R168, R160, R58, R16 ;  /* 0x0000003aa0a8723c */ /* 0x000fe20000081010 */
[----:B------:R-:W-:Y:S04]  /*16670*/  LDS R16, [R3+0x2200] ;  /* 0x0022000003107984 */ /* 0x000fe80000000800 */
[----:B------:R-:W-:Y:S04]  /*16680*/  LDS R18, [R3+0x3200] ;  /* 0x0032000003127984 */ /* 0x000fe80000000800 */
[----:B------:R-:W-:Y:S04]  /*16690*/  LDS R17, [R0+0x2200] ;  /* 0x0022000000117984 */ /* 0x000fe80000000800 */
[----:B------:R-:W1:Y:S01]  /*166a0*/  LDS R19, [R0+0x3200] ;  /* 0x0032000000137984 */ /* 0x000e620000000800 */
[----:B------:R-:W-:-:S03]  /*166b0*/  IMAD.MOV.U32 R2, RZ, RZ, R147 ;  /* 0x000000ffff027224 */ /* 0x000fc600078e0093 */
[----:B------:R2:W-:Y:S02]  /*166c0*/  STL [R1+0x178], R146 ;  /* 0x0001789201007387 */ /* 0x0005e40000100800 */
[----:B--2---:R-:W-:Y:S11]  /*166d0*/  HMMA.1688.F32.TF32 R144, R236, R54, R240 ;  /* 0x00000036ec90723c */ /* 0x004ff600000810f0 */
[----:B------:R-:W-:Y:S11]  /*166e0*/  @!UPT UIADD3 URZ, URZ, URZ, URZ ;  /* 0x0000003f3f3ff290 */ /* 0x000ff6000fffe03f */
[----:B------:R-:W-:Y:S01]  /*166f0*/  @!UPT UIADD3 URZ, URZ, URZ, URZ ;  /* 0x0000003f3f3ff290 */ /* 0x000fe2000fffe03f */
[----:B------:R-:W-:Y:S01]  /*16700*/  STL [R1+0x160], R144 ;  /* 0x0001609001007387 */ /* 0x000fe20000100800 */
[----:B------:R-:W-:Y:S01]  /*16710*/  MOV R45, R145 ;  /* 0x00000091002d7202 */ /* 0x000fe20000000f00 */
[----:B------:R-:W-:Y:S02]  /*16720*/  IMAD.MOV.U32 R44, RZ, RZ, R146 ;  /* 0x000000ffff2c7224 */ /* 0x000fe400078e0092 */
[----:B------:R2:W-:Y:S02]  /*16730*/  STL [R1+0x16c], R147 ;  /* 0x00016c9301007387 */ /* 0x0005e40000100800 */
[----:B--2---:R-:W-:Y:S08]  /*16740*/  HMMA.1688.F32.TF32 R144, R160, R42, R24 ;  /* 0x0000002aa090723c */ /* 0x004ff00000081018 */
[----:B-1----:R-:W-:Y:S01]  /*16750*/  HMMA.1688.F32.TF32 R24, R16, R50, R220 ;  /* 0x000000321018723c */ /* 0x002fe200000810dc */
[----:B------:R-:W-:Y:S04]  /*16760*/  STL.64 [R1+0x1440], R250 ;  /* 0x001440fa01007387 */ /* 0x000fe80000100a00 */
[----:B------:R-:W-:Y:S04]  /*16770*/  STL.64 [R1+0x1438], R248 ;  /* 0x001438f801007387 */ /* 0x000fe80000100a00 */
[----:B------:R-:W-:Y:S04]  /*16780*/  STL [R1+0x13f0], R184 ;  /* 0x0013f0b801007387 */ /* 0x000fe80000100800 */
[----:B------:R-:W-:Y:S04]  /*16790*/  STL [R1+0x13ec], R185 ;  /* 0x0013ecb901007387 */ /* 0x000fe80000100800 */
[----:B------:R-:W-:Y:S04]  /*167a0*/  STL [R1+0x13e8], R186 ;  /* 0x0013e8ba01007387 */ /* 0x000fe80000100800 */
[----:B------:R-:W-:Y:S04]  /*167b0*/  STL [R1+0x13e4], R187 ;  /* 0x0013e4bb01007387 */ /* 0x000fe80000100800 */
[----:B------:R-:W-:Y:S04]  /*167c0*/  STL [R1+0x13f8], R188 ;  /* 0x0013f8bc01007387 */ /* 0x000fe80000100800 */
[----:B------:R-:W-:Y:S04]  /*167d0*/  STL [R1+0x13f4], R189 ;  /* 0x0013f4bd01007387 */ /* 0x000fe80000100800 */
[----:B------:R1:W-:Y:S04]  /*167e0*/  STL [R1+0x13e0], R190 ;  /* 0x0013e0be01007387 */ /* 0x0003e80000100800 */
[----:B------:R2:W-:Y:S04]  /*167f0*/  STL [R1+0x13dc], R191 ;  /* 0x0013dcbf01007387 */ /* 0x0005e80000100800 */
[----:B------:R-:W-:Y:S04]  /*16800*/  STL [R1+0x1400], R192 ;  /* 0x001400c001007387 */ /* 0x000fe80000100800 */
[----:B------:R-:W-:Y:S01]  /*16810*/  STL [R1+0x13fc], R193 ;  /* 0x0013fcc101007387 */ /* 0x000fe20000100800 */
[----:B-1----:R-:W-:Y:S01]  /*16820*/  MOV R190, R24 ;  /* 0x0000001800be7202 */ /* 0x002fe20000000f00 */
[----:B--2---:R-:W-:-:S02]  /*16830*/  IMAD.MOV.U32 R191, RZ, RZ, R25 ;  /* 0x000000ffffbf7224 */ /* 0x004fc400078e0019 */
[----:B------:R1:W-:Y:S04]  /*16840*/  STL [R1+0x13d8], R194 ;  /* 0x0013d8c201007387 */ /* 0x0003e80000100800 */
[----:B------:R2:W-:Y:S01]  /*16850*/  STL [R1+0x13d4], R195 ;  /* 0x0013d4c301007387 */ /* 0x0005e20000100800 */
[----:B-1----:R-:W-:Y:S01]  /*16860*/  IMAD.MOV.U32 R194, RZ, RZ, R26 ;  /* 0x000000ffffc27224 */ /* 0x002fe200078e001a */
[----:B--2---:R-:W-:Y:S02]  /*16870*/  MOV R195, R27 ;  /* 0x0000001b00c37202 */ /* 0x004fe40000000f00 */
[C---:B------:R-:W-:Y:S11]  /*16880*/  HMMA.1688.F32.TF32 R24, R16.reuse, R58, R68 ;  /* 0x0000003a1018723c */ /* 0x040ff60000081044 */
[----:B------:R-:W-:Y:S11]  /*16890*/  @!UPT UIADD3 URZ, URZ, URZ, URZ ;  /* 0x0000003f3f3ff290 */ /* 0x000ff6000fffe03f */
[----:B------:R-:W-:Y:S02]  /*168a0*/  @!UPT UIADD3 URZ, URZ, URZ, URZ ;  /* 0x0000003f3f3ff290 */ /* 0x000fe4000fffe03f */
[----:B------:R-:W-:Y:S01]  /*168b0*/  IMAD.MOV.U32 R71, RZ, RZ, R24 ;  /* 0x000000ffff477224 */ /* 0x000fe200078e0018 */
[----:B------:R-:W-:Y:S01]  /*168c0*/  MOV R69, R26 ;  /* 0x0000001a00457202 */ /* 0x000fe20000000f00 */
[----:B------:R-:W-:Y:S02]  /*168d0*/  IMAD.MOV.U32 R70, RZ, RZ, R25 ;  /* 0x000000ffff467224 */ /* 0x000fe400078e0019 */
[----:B------:R-:W-:Y:S02]  /*168e0*/  IMAD.MOV.U32 R68, RZ, RZ, R27 ;  /* 0x000000ffff447224 */ /* 0x000fe400078e001b */
[C---:B------:R-:W-:Y:S11]  /*168f0*/  HMMA.1688.F32.TF32 R24, R16.reuse, R46, R76 ;  /* 0x0000002e1018723c */ /* 0x040ff6000008104c */
[----:B------:R-:W-:Y:S11]  /*16900*/  @!UPT UIADD3 URZ, URZ, URZ, URZ ;  /* 0x0000003f3f3ff290 */ /* 0x000ff6000fffe03f */
[----:B------:R-:W-:Y:S02]  /*16910*/  @!UPT UIADD3 URZ, URZ, URZ, URZ ;  /* 0x0000003f3f3ff290 */ /* 0x000fe4000fffe03f */
[----:B------:R-:W-:Y:S01]  /*16920*/  IMAD.MOV.U32 R79, RZ, RZ, R24 ;  /* 0x000000ffff4f7224 */ /* 0x000fe200078e0018 */
[----:B------:R-:W-:Y:S01]  /*16930*/  MOV R78, R25 ;  /* 0x00000019004e7202 */ /* 0x000fe20000000f00 */
[----:B------:R-:W-:Y:S02]  /*16940*/  IMAD.MOV.U32 R77, RZ, RZ, R26 ;  /* 0x000000ffff4d7224 */ /* 0x000fe400078e001a */
[----:B------:R-:W-:Y:S02]  /*16950*/  IMAD.MOV.U32 R76, RZ, RZ, R27 ;  /* 0x000000ffff4c7224 */ /* 0x000fe400078e001b */
[----:B------:R-:W-:Y:S08]  /*16960*/  HMMA.1688.F32.TF32 R24, R16, R42, R72 ;  /* 0x0000002a1018723c */ /* 0x000ff00000081048 */
[-C--:B------:R-:W-:Y:S01]  /*16970*/  HMMA.1688.F32.TF32 R164, R160, R46.reuse, R20 ;  /* 0x0000002ea0a4723c */ /* 0x080fe20000081014 */
[----:B------:R-:W-:Y:S04]  /*16980*/  LDS R20, [R3+0x2280] ;  /* 0x0022800003147984 */ /* 0x000fe80000000800 */
[----:B------:R-:W-:Y:S04]  /*16990*/  LDS R22, [R3+0x3280] ;  /* 0x0032800003167984 */ /* 0x000fe80000000800 */
[----:B------:R-:W-:Y:S04]  /*169a0*/  LDS R21, [R0+0x2280] ;  /* 0x0022800000157984 */ /* 0x000fe80000000800 */
[----:B------:R-:W1:Y:S03]  /*169b0*/  LDS R23, [R0+0x3280] ;  /* 0x0032800000177984 */ /* 0x000e660000000800 */
[----:B------:R-:W-:Y:S01]  /*169c0*/  MOV R184, R24 ;  /* 0x0000001800b87202 */ /* 0x000fe20000000f00 */
[----:B------:R-:W-:Y:S01]  /*169d0*/  IMAD.MOV.U32 R185, RZ, RZ, R25 ;  /* 0x000000ffffb97224 */ /* 0x000fe200078e0019 */
[----:B------:R-:W-:Y:S01]  /*169e0*/  MOV R187, R27 ;  /* 0x0000001b00bb7202 */ /* 0x000fe20000000f00 */
[----:B------:R-:W-:Y:S01]  /*169f0*/  IMAD.MOV.U32 R186, RZ, RZ, R26 ;  /* 0x000000ffffba7224 */ /* 0x000fe200078e001a */
[----:B------:R-:W-:Y:S08]  /*16a00*/  HMMA.1688.F32.TF32 R240, R236, R46, R176 ;  /* 0x0000002eecf0723c */ /* 0x000ff000000810b0 */
[----:B------:R-:W-:Y:S08]  /*16a10*/  HMMA.1688.F32.TF32 R224, R16, R54, R224 ;  /* 0x0000003610e0723c */ /* 0x000ff000000810e0 */
[----:B------:R-:W-:Y:S01]  /*16a20*/  HMMA.1688.F32.TF32 R244, R236, R58, R172 ;  /* 0x0000003aecf4723c */ /* 0x000fe200000810ac */
[----:B------:R-:W2:Y:S07]  /*16a30*/  S2R R251, SR_TID.X ;  /* 0x0000000000fb7919 */ /* 0x000eae0000002100 */
[C---:B------:R-:W-:Y:S08]  /*16a40*/  HMMA.1688.F32.TF32 R96, R160.reuse, R38, R96 ;  /* 0x00000026a060723c */ /* 0x040ff00000081060 */
[C---:B------:R-:W-:Y:S08]  /*16a50*/  HMMA.1688.F32.TF32 R100, R160.reuse, R230, R100 ;  /* 0x000000e6a064723c */ /* 0x040ff00000081064 */
[----:B------:R-:W-:Y:S08]  /*16a60*/  HMMA.1688.F32.TF32 R104, R160, R234, R104 ;  /* 0x000000eaa068723c */ /* 0x000ff00000081068 */
[----:B------:R-:W-:Y:S01]  /*16a70*/  HMMA.1688.F32.TF32 R180, R236, R42, R180 ;  /* 0x0000002aecb4723c */ /* 0x000fe200000810b4 */
[----:B------:R-:W-:Y:S01]  /*16a80*/  IMAD.MOV.U32 R250, RZ, RZ, R37 ;  /* 0x000000fffffa7224 */ /* 0x000fe200078e0025 */
[----:B------:R-:W-:Y:S01]  /*16a90*/  MOV R248, R41 ;  /* 0x0000002900f87202 */ /* 0x000fe20000000f00 */
[----:B------:R-:W-:Y:S01]  /*16aa0*/  LDS R37, [R0+0x4000] ;  /* 0x0040000000257984 */ /* 0x000fe20000000800 */
[----:B------:R-:W-:-:S03]  /*16ab0*/  IMAD.MOV.U32 R249, RZ, RZ, R40 ;  /* 0x000000fffff97224 */ /* 0x000fc600078e0028 */
[----:B------:R-:W-:Y:S01]  /*16ac0*/  LDS R74, [R3+0x5100] ;  /* 0x00510000034a7984 */ /* 0x000fe20000000800 */
[----:B------:R-:W-:Y:S03]  /*16ad0*/  HMMA.1688.F32.TF32 R24, R16, R38, R212 ;  /* 0x000000261018723c */ /* 0x000fe600000810d4 */
[----:B------:R-:W-:Y:S04]  /*16ae0*/  LDS R73, [R0+0x4100] ;  /* 0x0041000000497984 */ /* 0x000fe80000000800 */
[----:B------:R-:W-:Y:S01]  /*16af0*/  LDS R75, [R0+0x5100] ;  /* 0x00510000004b7984 */ /* 0x000fe20000000800 */
[C---:B------:R-:W-:Y:S03]  /*16b00*/  HMMA.1688.F32.TF32 R176, R160.reuse, R54, R8 ;  /* 0x00000036a0b0723c */ /* 0x040fe60000081008 */
[----:B------:R-:W-:Y:S04]  /*16b10*/  LDS R8, [R3+0x2380] ;  /* 0x0023800003087984 */ /* 0x000fe80000000800 */
[----:B------:R-:W-:Y:S01]  /*16b20*/  LDS R10, [R3+0x3380] ;  /* 0x00338000030a7984 */ /* 0x000fe20000000800 */
[----:B----4-:R-:W-:Y:S03]  /*16b30*/  HMMA.1688.F32.TF32 R172, R160, R50, R12 ;  /* 0x00000032a0ac723c */ /* 0x010fe6000008100c */
[----:B------:R-:W-:Y:S04]  /*16b40*/  LDS R12, [R3+0x2300] ;  /* 0x00230000030c7984 */ /* 0x000fe80000000800 */
[----:B------:R-:W-:Y:S01]  /*16b50*/  LDS R14, [R3+0x3300] ;  /* 0x00330000030e7984 */ /* 0x000fe20000000800 */
[----:B------:R-:W-:Y:S01]  /*16b60*/  IMAD.MOV.U32 R192, RZ, RZ, R24 ;  /* 0x000000ffffc07224 */ /* 0x000fe200078e0018 */
[----:B------:R-:W-:Y:S01]  /*16b70*/  MOV R188, R26 ;  /* 0x0000001a00bc7202 */ /* 0x000fe20000000f00 */
[----:B------:R-:W-:Y:S01]  /*16b80*/  IMAD.MOV.U32 R193, RZ, RZ, R25 ;  /* 0x000000ffffc17224 */ /* 0x000fe200078e0019 */
[----:B------:R-:W-:Y:S01]  /*16b90*/  LDS R13, [R0+0x2300] ;  /* 0x00230000000d7984 */ /* 0x000fe20000000800 */
[----:B------:R-:W-:-:S02]  /*16ba0*/  IMAD.MOV.U32 R189, RZ, RZ, R27 ;  /* 0x000000ffffbd7224 */ /* 0x000fc400078e001b */
[C---:B------:R-:W-:Y:S01]  /*16bb0*/  HMMA.1688.F32.TF32 R24, R16.reuse, R230, R80 ;  /* 0x000000e61018723c */ /* 0x040fe20000081050 */
[----:B------:R3:W-:Y:S04]  /*16bc0*/  STL [R1+0x1410], R176 ;  /* 0x001410b001007387 */ /* 0x0007e80000100800 */
[----:B------:R-:W4:Y:S03]  /*16bd0*/  LDS R15, [R0+0x3300] ;  /* 0x00330000000f7984 */ /* 0x000f260000000800 */
[----:B------:R-:W-:Y:S01]  /*16be0*/  HMMA.1688.F32.TF32 R16, R16, R234, R216 ;  /* 0x000000ea1010723c */ /* 0x000fe200000810d8 */
[----:B------:R1:W-:Y:S04]  /*16bf0*/  STL [R1+0x140c], R177 ;  /* 0x00140cb101007387 */ /* 0x0003e80000100800 */
[----:B------:R-:W-:Y:S04]  /*16c00*/  STL [R1+0x1408], R178 ;  /* 0x001408b201007387 */ /* 0x000fe80000100800 */
[----:B------:R1:W-:Y:S04]  /*16c10*/  STL [R1+0x1404], R179 ;  /* 0x001404b301007387 */ /* 0x0003e80000100800 */
[----:B------:R-:W-:Y:S04]  /*16c20*/  LDS R9, [R0+0x2380] ;  /* 0x0023800000097984 */ /* 0x000fe80000000800 */
[----:B------:R-:W2:Y:S01]  /*16c30*/  LDS R11, [R0+0x3380] ;  /* 0x00338000000b7984 */ /* 0x000ea20000000800 */
[----:B------:R-:W-:Y:S01]  /*16c40*/  IMAD.MOV.U32 R239, RZ, RZ, R224 ;  /* 0x000000ffffef7224 */ /* 0x000fe200078e00e0 */
[----:B------:R-:W-:Y:S01]  /*16c50*/  MOV R238, R225 ;  /* 0x000000e100ee7202 */ /* 0x000fe20000000f00 */
[----:B------:R-:W-:Y:S01]  /*16c60*/  IMAD.MOV.U32 R237, RZ, RZ, R226 ;  /* 0x000000ffffed7224 */ /* 0x000fe200078e00e2 */
[----:B------:R-:W-:Y:S03]  /*16c70*/  LDS R40, [R3+0x4080] ;  /* 0x0040800003287984 */ /* 0x000fe60000000800 */
[----:B---3--:R-:W-:Y:S01]  /*16c80*/  MOV R176, R16 ;  /* 0x0000001000b07202 */ /* 0x008fe20000000f00 */
[----:B-1----:R-:W-:Y:S01]  /*16c90*/  IMAD.MOV.U32 R177, RZ, RZ, R17 ;  /* 0x000000ffffb17224 */ /* 0x002fe200078e0011 */
[----:B------:R-:W-:Y:S01]  /*16ca0*/  MOV R179, R19 ;  /* 0x0000001300b37202 */ /* 0x000fe20000000f00 */
[----:B------:R-:W-:Y:S01]  /*16cb0*/  IMAD.MOV.U32 R178, RZ, RZ, R18 ;  /* 0x000000ffffb27224 */ /* 0x000fe200078e0012 */
[----:B------:R-:W-:Y:S01]  /*16cc0*/  LDS R41, [R0+0x4080] ;  /* 0x0040800000297984 */ /* 0x000fe20000000800 */
[----:B------:R-:W-:Y:S03]  /*16cd0*/  HMMA.1688.F32.TF32 R16, R20, R54, R148 ;  /* 0x000000361410723c */ /* 0x000fe60000081094 */
[----:B------:R1:W-:Y:S04]  /*16ce0*/  STL [R1+0x1420], R172 ;  /* 0x001420ac01007387 */ /* 0x0003e80000100800 */
[----:B------:R-:W-:Y:S04]  /*16cf0*/  STL [R1+0x141c], R173 ;  /* 0x00141cad01007387 */ /* 0x000fe80000100800 */
[----:B------:R3:W-:Y:S04]  /*16d00*/  STL [R1+0x1418], R174 ;  /* 0x001418ae01007387 */ /* 0x0007e80000100800 */
[----:B------:R2:W-:Y:S09]  /*16d10*/  STL [R1+0x1414], R175 ;  /* 0x001414af01007387 */ /* 0x0005f20000100800 */
[----:B-1----:R-:W-:Y:S01]  /*16d20*/  IMAD.MOV.U32 R172, RZ, RZ, R16 ;  /* 0x000000ffffac7224 */ /* 0x002fe200078e0010 */
[----:B---3--:R-:W-:Y:S01]  /*16d30*/  MOV R174, R18 ;  /* 0x0000001200ae7202 */ /* 0x008fe20000000f00 */
[----:B------:R-:W-:-:S02]  /*16d40*/  IMAD.MOV.U32 R173, RZ, RZ, R17 ;  /* 0x000000ffffad7224 */ /* 0x000fc400078e0011 */
[----:B--2---:R-:W-:Y:S02]  /*16d50*/  IMAD.MOV.U32 R175, RZ, RZ, R19 ;  /* 0x000000ffffaf7224 */ /* 0x004fe400078e0013 */
[----:B------:R-:W-:Y:S01]  /*16d60*/  HMMA.1688.F32.TF32 R16, R20, R50, R152 ;  /* 0x000000321410723c */ /* 0x000fe20000081098 */
[----:B------:R1:W-:Y:S04]  /*16d70*/  STL [R1+0x1430], R168 ;  /* 0x001430a801007387 */ /* 0x0003e80000100800 */
[----:B------:R2:W-:Y:S04]  /*16d80*/  STL [R1+0x142c], R169 ;  /* 0x00142ca901007387 */ /* 0x0005e80000100800 */
[----:B------:R3:W-:Y:S04]  /*16d90*/  STL [R1+0x1428], R170 ;  /* 0x001428aa01007387 */ /* 0x0007e80000100800 */
[----:B------:R1:W-:Y:S11]  /*16da0*/  STL [R1+0x1424], R171 ;  /* 0x001424ab01007387 */ /* 0x0003f60000100800 */
[----:B-1----:R-:W-:Y:S01]  /*16db0*/  IMAD.MOV.U32 R168, RZ, RZ, R16 ;  /* 0x000000ffffa87224 */ /* 0x002fe200078e0010 */
[----:B--2---:R-:W-:Y:S01]  /*16dc0*/  MOV R169, R17 ;  /* 0x0000001100a97202 */ /* 0x004fe20000000f00 */
[----:B---3--:R-:W-:-:S02]  /*16dd0*/  IMAD.MOV.U32 R170, RZ, RZ, R18 ;  /* 0x000000ffffaa7224 */ /* 0x008fc400078e0012 */
[----:B------:R-:W-:Y:S02]  /*16de0*/  IMAD.MOV.U32 R171, RZ, RZ, R19 ;  /* 0x000000ffffab7224 */ /* 0x000fe400078e0013 */
[C---:B------:R-:W-:Y:S08]  /*16df0*/  HMMA.1688.F32.TF32 R16, R20.reuse, R230, R208 ;  /* 0x000000e61410723c */ /* 0x040ff000000810d0 */
[C---:B------:R-:W-:Y:S08]  /*16e00*/  HMMA.1688.F32.TF32 R148, R20.reuse, R58, R156 ;  /* 0x0000003a1494723c */ /* 0x040ff0000008109c */
[----:B------:R-:W-:Y:S08]  /*16e10*/  HMMA.1688.F32.TF32 R156, R20, R42, R200 ;  /* 0x0000002a149c723c */ /* 0x000ff000000810c8 */
[----:B------:R-:W-:Y:S01]  /*16e20*/  MOV R203, R16 ;  /* 0x0000001000cb7202 */ /* 0x000fe20000000f00 */
[----:B------:R-:W-:Y:S01]  /*16e30*/  IMAD.MOV.U32 R202, RZ, RZ, R17 ;  /* 0x000000ffffca7224 */ /* 0x000fe200078e0011 */
[----:B------:R-:W-:Y:S01]  /*16e40*/  MOV R200, R19 ;  /* 0x0000001300c87202 */ /* 0x000fe20000000f00 */
[----:B------:R-:W-:-:S02]  /*16e50*/  IMAD.MOV.U32 R201, RZ, RZ, R18 ;  /* 0x000000ffffc97224 */ /* 0x000fc400078e0012 */
[----:B------:R-:W-:Y:S11]  /*16e60*/  HMMA.1688.F32.TF32 R16, R20, R234, R64 ;  /* 0x000000ea1410723c */ /* 0x000ff60000081040 */
[----:B------:R-:W-:Y:S11]  /*16e70*/  @!UPT UIADD3 URZ, URZ, URZ, URZ ;  /* 0x0000003f3f3ff290 */ /* 0x000ff6000fffe03f */
[----:B------:R-:W-:Y:S02]  /*16e80*/  @!UPT UIADD3 URZ, URZ, URZ, URZ ;  /* 0x0000003f3f3ff290 */ /* 0x000fe4000fffe03f */
[----:B------:R-:W-:Y:S01]  /*16e90*/  IMAD.MOV.U32 R67, RZ, RZ, R16 ;  /* 0x000000ffff437224 */ /* 0x000fe200078e0010 */
[----:B------:R-:W-:Y:S01]  /*16ea0*/  MOV R65, R18 ;  /* 0x0000001200417202 */ /* 0x000fe20000000f00 */
[----:B------:R-:W-:Y:S02]  /*16eb0*/  IMAD.MOV.U32 R66, RZ, RZ, R17 ;  /* 0x000000ffff427224 */ /* 0x000fe400078e0011 */
[----:B------:R-:W-:Y:S02]  /*16ec0*/  IMAD.MOV.U32 R64, RZ, RZ, R19 ;  /* 0x000000ffff407224 */ /* 0x000fe400078e0013 */
[C---:B----4-:R-:W-:Y:S11]  /*16ed0*/  HMMA.1688.F32.TF32 R16, R12.reuse, R54, R84 ;  /* 0x000000360c10723c */ /* 0x050ff60000081054 */
        /* <DEDUP_REMOVED lines=9> */
[----:B------:R-:W-:Y:S01]  /*16f70*/  MOV R89, R16 ;  /* 0x0000001000597202 */ /* 0x000fe20000000f00 */
[----:B------:R-:W-:Y:S01]  /*16f80*/  IMAD.MOV.U32 R88, RZ, RZ, R17 ;  /* 0x000000ffff587224 */ /* 0x000fe200078e0011 */
[----:B------:R-:W-:Y:S01]  /*16f90*/  MOV R86, R19 ;  /* 0x0000001300567202 */ /* 0x000fe20000000f00 */
        /* <DEDUP_REMOVED lines=9> */
[C---:B------:R-:W-:Y:S01]  /*17030*/  HMMA.1688.F32.TF32 R160, R20.reuse, R38, R204 ;  /* 0x0000002614a0723c */ /* 0x040fe200000810cc */
[----:B------:R-:W-:Y:S01]  /*17040*/  IMAD.MOV.U32 R236, RZ, RZ, R227 ;  /* 0x000000ffffec7224 */ /* 0x000fe200078e00e3 */
[----:B------:R-:W-:Y:S01]  /*17050*/  MOV R82, R25 ;  /* 0x0000001900527202 */ /* 0x000fe20000000f00 */
[----:B------:R-:W-:Y:S01]  /*17060*/  IMAD.MOV.U32 R83, RZ, RZ, R24 ;  /* 0x000000ffff537224 */ /* 0x000fe200078e0018 */
[----:B------:R-:W-:Y:S04]  /*17070*/  LDS R108, [R3+0x4180] ;  /* 0x00418000036c7984 */ /* 0x000fe80000000800 */
[----:B------:R-:W-:Y:S01]  /*17080*/  HMMA.1688.F32.TF32 R152, R20, R46, R196 ;  /* 0x0000002e1498723c */ /* 0x000fe200000810c4 */
[----:B------:R-:W-:Y:S01]  /*17090*/  IMAD.MOV.U32 R81, RZ, RZ, R26 ;  /* 0x000000ffff517224 */ /* 0x000fe200078e001a */
[----:B------:R-:W-:Y:S01]  /*170a0*/  LDS R110, [R3+0x5180] ;  /* 0x00518000036e7984 */ /* 0x000fe20000000800 */
[----:B------:R-:W-:-:S03]  /*170b0*/  IMAD.MOV.U32 R80, RZ, RZ, R27 ;  /* 0x000000ffff507224 */ /* 0x000fc600078e001b */
[----:B------:R-:W-:Y:S02]  /*170c0*/  LDS R109, [R0+0x4180] ;  /* 0x00418000006d7984 */ /* 0x000fe40000000800 */
[----:B------:R-:W-:Y:S01]  /*170d0*/  IMAD.MOV.U32 R95, RZ, RZ, R16 ;  /* 0x000000ffff5f7224 */ /* 0x000fe200078e0010 */
[----:B------:R-:W-:Y:S01]  /*170e0*/  MOV R94, R17 ;  /* 0x00000011005e7202 */ /* 0x000fe20000000f00 */
[----:B------:R-:W-:Y:S01]  /*170f0*/  IMAD.MOV.U32 R93, RZ, RZ, R18 ;  /* 0x000000ffff5d7224 */ /* 0x000fe200078e0012 */
[----:B------:R-:W-:Y:S01]  /*17100*/  HMMA.1688.F32.TF32 R208, R8, R50, R136 ;  /* 0x0000003208d0723c */ /* 0x000fe20000081088 */
[----:B------:R-:W-:Y:S01]  /*17110*/  IMAD.MOV.U32 R92, RZ, RZ, R19 ;  /* 0x000000ffff5c7224 */ /* 0x000fe200078e0013 */
[----:B------:R-:W-:Y:S06]  /*17120*/  LDS R111, [R0+0x5180] ;  /* 0x00518000006f7984 */ /* 0x000fec0000000800 */
[C---:B------:R-:W-:Y:S11]  /*17130*/  HMMA.1688.F32.TF32 R16, R12.reuse, R42, R112 ;  /* 0x0000002a0c10723c */ /* 0x040ff60000081070 */
[----:B------:R-:W-:Y:S11]  /*17140*/  @!UPT UIADD3 URZ, URZ, URZ, URZ ;  /* 0x0000003f3f3ff290 */ /* 0x000ff6000fffe03f */
[----:B------:R-:W-:Y:S02]  /*17150*/  @!UPT UIADD3 URZ, URZ, URZ, URZ ;  /* 0x0000003f3f3ff290 */ /* 0x000fe4000fffe03f */
[----:B------:R-:W-:Y:S01]  /*17160*/  MOV R113, R16 ;  /* 0x0000001000717202 */ /* 0x000fe20000000f00 */
[----:B------:R-:W-:Y:S01]  /*17170*/  IMAD.MOV.U32 R112, RZ, RZ, R17 ;  /* 0x000000ffff707224 */ /* 0x000fe200078e0011 */
[----:B------:R-:W-:Y:S01]  /*17180*/  MOV R48, R19 ;  /* 0x0000001300307202 */ /* 0x000fe20000000f00 */
[----:B------:R-:W-:Y:S02]  /*17190*/  IMAD.MOV.U32 R49, RZ, RZ, R18 ;  /* 0x000000ffff317224 */ /* 0x000fe400078e0012 */
[C---:B------:R-:W-:Y:S08]  /*171a0*/  HMMA.1688.F32.TF32 R16, R12.reuse, R38, R116 ;  /* 0x000000260c10723c */ /* 0x040ff00000081074 */
[C---:B------:R-:W-:Y:S11]  /*171b0*/  HMMA.1688.F32.TF32 R196, R12.reuse, R230, R120 ;  /* 0x000000e60cc4723c */ /* 0x040ff60000081078 */
[----:B------:R-:W-:Y:S05]  /*171c0*/  @!UPT UIADD3 URZ, URZ, URZ, URZ ;  /* 0x0000003f3f3ff290 */ /* 0x000fea000fffe03f */
[----:B------:R-:W-:Y:S01]  /*171d0*/  IMAD.MOV.U32 R117, RZ, RZ, R16 ;  /* 0x000000ffff757224 */ /* 0x000fe200078e0010 */
[----:B------:R-:W-:Y:S01]  /*171e0*/  MOV R115, R18 ;  /* 0x0000001200737202 */ /* 0x000fe20000000f00 */
[----:B------:R-:W-:Y:S02]  /*171f0*/  IMAD.MOV.U32 R116, RZ, RZ, R17 ;  /* 0x000000ffff747224 */ /* 0x000fe400078e0011 */
[----:B------:R-:W-:Y:S02]  /*17200*/  IMAD.MOV.U32 R114, RZ, RZ, R19 ;  /* 0x000000ffff727224 */ /* 0x000fe400078e0013 */
[----:B------:R-:W-:Y:S07]  /*17210*/  HMMA.1688.F32.TF32 R16, R12, R234, R128 ;  /* 0x000000ea0c10723c */ /* 0x000fee0000081080 */
[----:B------:R-:W-:-:S02]  /*17220*/  LOP3.LUT R12, R251, 0x7, RZ, 0xc0, !PT ;  /* 0x00000007fb0c7812 */ /* 0x000fc400078ec0ff */
[----:B------:R-:W-:-:S03]  /*17230*/  SHF.L.U32 R13, R251, 0x1, RZ ;  /* 0x00000001fb0d7819 */ /* 0x000fc600000006ff */
[----:B------:R-:W-:Y:S01]  /*17240*/  IMAD R12, R12, 0x110, RZ ;  /* 0x000001100c0c7824 */ /* 0x000fe200078e02ff */
[----:B------:R-:W-:Y:S04]  /*17250*/  HMMA.1688.F32.TF32 R204, R8, R54, R132 ;  /* 0x0000003608cc723c */ /* 0x000fe80000081084 */
[----:B------:R-:W-:-:S04]  /*17260*/  LOP3.LUT R12, R12, 0x30, R13, 0x78, !PT ;  /* 0x000000300c0c7812 */ /* 0x000fc800078e780d */
[----:B------:R-:W-:Y:S01]  /*17270*/  HMMA.1688.F32.TF32 R232, R8, R234, R4 ;  /* 0x000000ea08e8723c */ /* 0x000fe20000081004 */
[----:B------:R-:W-:-:S06]  /*17280*/  LOP3.LUT R12, R12, 0x40, RZ, 0x3c, !PT ;  /* 0x000000400c0c7812 */ /* 0x000fcc00078e3cff */
[----:B------:R-:W-:Y:S01]  /*17290*/  IMAD.U32 R4, RZ, RZ, UR4 ;  /* 0x00000004ff047e24 */ /* 0x000fe2000f8e00ff */
[----:B------:R-:W-:Y:S03]  /*172a0*/  HMMA.1688.F32.TF32 R212, R8, R58, R140 ;  /* 0x0000003a08d4723c */ /* 0x000fe6000008108c */
[----:B------:R-:W-:-:S05]  /*172b0*/  IMAD R72, R4, 0x4000, R12 ;  /* 0x0000400004487824 */ /* 0x000fca00078e020c */
[----:B------:R-:W-:Y:S01]  /*172c0*/  HMMA.1688.F32.TF32 R216, R8, R46, R124 ;  /* 0x0000002e08d8723c */ /* 0x000fe2000008107c */
[----:B------:R-:W1:Y:S01]  /*172d0*/  LDSM.16.M88.4 R4, [R72+0x20000] ;  /* 0x020000004804783b */ /* 0x000e620000000200 */
[----:B------:R-:W-:Y:S01]  /*172e0*/  IMAD.MOV.U32 R121, RZ, RZ, R16 ;  /* 0x000000ffff797224 */ /* 0x000fe200078e0010 */
[----:B------:R-:W-:-:S05]  /*172f0*/  MOV R120, R17 ;  /* 0x0000001100787202 */ /* 0x000fca0000000f00 */
[----:B------:R-:W-:Y:S01]  /*17300*/  HMMA.1688.F32.TF32 R220, R8, R42, R60 ;  /* 0x0000002a08dc723c */ /* 0x000fe2000008103c */
[----:B------:R-:W-:Y:S01]  /*17310*/  LDSM.16.M88.4 R12, [R72+0x21000] ;  /* 0x02100000480c783b */ /* 0x000fe20000000200 */
[----:B------:R-:W-:Y:S02]  /*17320*/  IMAD.MOV.U32 R119, RZ, RZ, R18 ;  /* 0x000000ffff777224 */ /* 0x000fe400078e0012 */
[----:B------:R-:W-:-:S04]  /*17330*/  IMAD.MOV.U32 R118, RZ, RZ, R19 ;  /* 0x000000ffff767224 */ /* 0x000fc800078e0013 */
[C---:B------:R-:W-:Y:S01]  /*17340*/  HMMA.1688.F32.TF32 R224, R8.reuse, R38, R32 ;  /* 0x0000002608e0723c */ /* 0x040fe20000081020 */
[----:B------:R-:W-:Y:S07]  /*17350*/  LDSM.16.M88.4 R16, [R72+0x21800] ;  /* 0x021800004810783b */ /* 0x000fee0000000200 */
[----:B------:R-:W-:Y:S01]  /*17360*/  HMMA.1688.F32.TF32 R228, R8, R230, R28 ;  /* 0x000000e608e4723c */ /* 0x000fe2000008101c */
[----:B------:R-:W2:Y:S04]  /*17370*/  LDSM.16.M88.4 R8, [R72+0x20800] ;  /* 0x020800004808783b */ /* 0x000ea80000000200 */
[----:B------:R-:W-:Y:S04]  /*17380*/  STL [R1+0x1328], R204 ;  /* 0x001328cc01007387 */ /* 0x000fe80000100800 */
[----:B------:R-:W-:Y:S04]  /*17390*/  STL [R1+0x1324], R205 ;  /* 0x001324cd01007387 */ /* 0x000fe80000100800 */
[----:B------:R-:W3:Y:S04]  /*173a0*/  LDSM.16.M88.4 R20, [R72+0x22000] ;  /* 0x022000004814783b */ /* 0x000ee80000000200 */
[----:B------:R-:W-:Y:S04]  /*173b0*/  STL [R1+0x1320], R206 ;  /* 0x001320ce01007387 */ /* 0x000fe80000100800 */
[----:B------:R-:W-:Y:S04]  /*173c0*/  STL [R1+0x131c], R207 ;  /* 0x00131ccf01007387 */ /* 0x000fe80000100800 */
[----:B------:R-:W4:Y:S04]  /*173d0*/  LDSM.16.M88.4 R24, [R72+0x22800] ;  /* 0x022800004818783b */ /* 0x000f280000000200 */
[----:B------:R-:W-:Y:S04]  /*173e0*/  STL [R1+0x1334], R208 ;  /* 0x001334d001007387 */ /* 0x000fe80000100800 */
[----:B------:R-:W-:Y:S04]  /*173f0*/  STL [R1+0x1330], R209 ;  /* 0x001330d101007387 */ /* 0x000fe80000100800 */
[----:B------:R-:W1:Y:S04]  /*17400*/  LDSM.16.M88.4 R28, [R72+0x23000] ;  /* 0x02300000481c783b */ /* 0x000e680000000200 */
[----:B------:R-:W-:Y:S04]  /*17410*/  STL [R1+0x132c], R210 ;  /* 0x00132cd201007387 */ /* 0x000fe80000100800 */
[----:B------:R-:W-:Y:S04]  /*17420*/  STL [R1+0x1318], R211 ;  /* 0x001318d301007387 */ /* 0x000fe80000100800 */
[----:B------:R1:W-:Y:S04]  /*17430*/  STL [R1+0x1344], R212 ;  /* 0x001344d401007387 */ /* 0x0003e80000100800 */
[----:B------:R1:W-:Y:S04]  /*17440*/  STL [R1+0x1340], R213 ;  /* 0x001340d501007387 */ /* 0x0003e80000100800 */
[----:B------:R1:W-:Y:S04]  /*17450*/  STL [R1+0x133c], R214 ;  /* 0x00133cd601007387 */ /* 0x0003e80000100800 */
[----:B------:R1:W-:Y:S04]  /*17460*/  STL [R1+0x1338], R215 ;  /* 0x001338d701007387 */ /* 0x0003e80000100800 */
        /* <DEDUP_REMOVED lines=21> */
[----:B-1----:R-:W-:Y:S04]  /*175c0*/  STL [R1+0x138c], R6 ;  /* 0x00138c0601007387 */ /* 0x002fe80000100800 */
[----:B------:R-:W-:Y:S04]  /*175d0*/  STL [R1+0x1308], R7 ;  /* 0x0013080701007387 */ /* 0x000fe80000100800 */
[----:B--2---:R-:W-:Y:S04]  /*175e0*/  STL [R1+0x1394], R10 ;  /* 0x0013940a01007387 */ /* 0x004fe80000100800 */
[----:B------:R-:W-:Y:S04]  /*175f0*/  STL [R1+0x1390], R11 ;  /* 0x0013900b01007387 */ /* 0x000fe80000100800 */
[----:B------:R-:W-:Y:S04]  /*17600*/  STL [R1+0x139c], R14 ;  /* 0x00139c0e01007387 */ /* 0x000fe80000100800 */
[----:B------:R-:W-:Y:S04]  /*17610*/  STL [R1+0x1398], R15 ;  /* 0x0013980f01007387 */ /* 0x000fe80000100800 */
[----:B------:R-:W-:Y:S04]  /*17620*/  STL [R1+0x13a4], R18 ;  /* 0x0013a41201007387 */ /* 0x000fe80000100800 */
[----:B------:R-:W-:Y:S04]  /*17630*/  STL [R1+0x13a0], R19 ;  /* 0x0013a01301007387 */ /* 0x000fe80000100800 */
[----:B---3--:R-:W-:Y:S04]  /*17640*/  STL [R1+0x13ac], R22 ;  /* 0x0013ac1601007387 */ /* 0x008fe80000100800 */
[----:B------:R-:W-:Y:S04]  /*17650*/  STL [R1+0x13a8], R23 ;  /* 0x0013a81701007387 */ /* 0x000fe80000100800 */
[----:B----4-:R-:W-:Y:S04]  /*17660*/  STL [R1+0x13b4], R26 ;  /* 0x0013b41a01007387 */ /* 0x010fe80000100800 */
[----:B------:R-:W-:Y:S04]  /*17670*/  STL [R1+0x13b0], R27 ;  /* 0x0013b01b01007387 */ /* 0x000fe80000100800 */
[----:B------:R-:W-:Y:S04]  /*17680*/  STL [R1+0x13bc], R30 ;  /* 0x0013bc1e01007387 */ /* 0x000fe80000100800 */
[----:B------:R-:W-:Y:S04]  /*17690*/  STL [R1+0x13b8], R31 ;  /* 0x0013b81f01007387 */ /* 0x000fe80000100800 */
        /* <DEDUP_REMOVED lines=8> */
[----:B------:R-:W4:Y:S04]  /*17720*/  LDL.LU R124, [R1+0xc0] ;  /* 0x0000c000017c7983 */ /* 0x000f280000300800 */
[----:B------:R-:W4:Y:S04]  /*17730*/  LDL.LU R125, [R1+0xc4] ;  /* 0x0000c400017d7983 */ /* 0x000f280000300800 */
[----:B------:R-:W4:Y:S04]  /*17740*/  LDL.LU R126, [R1+0xc8] ;  /* 0x0000c800017e7983 */ /* 0x000f280000300800 */
[----:B------:R-:W4:Y:S04]  /*17750*/  LDL.LU R127, [R1+0xcc] ;  /* 0x0000cc00017f7983 */ /* 0x000f280000300800 */
[----:B------:R-:W1:Y:S01]  /*17760*/  LDSM.16.M88.4 R32, [R72+0x23800] ;  /* 0x023800004820783b */ /* 0x000e620000000200 */
[----:B------:R-:W-:-:S03]  /*17770*/  MOV R251, R36 ;  /* 0x0000002400fb7202 */ /* 0x000fc60000000f00 */
[----:B------:R-:W-:Y:S04]  /*17780*/  LDS R36, [R3+0x4000] ;  /* 0x0040000003247984 */ /* 0x000fe80000000800 */
[----:B------:R-:W-:Y:S04]  /*17790*/  LDS R38, [R3+0x5000] ;  /* 0x0050000003267984 */ /* 0x000fe80000000800 */
[----:B------:R-:W1:Y:S04]  /*177a0*/  LDS R39, [R0+0x5000] ;  /* 0x0050000000277984 */ /* 0x000e680000000800 */
[----:B------:R-:W-:Y:S04]  /*177b0*/  LDS R42, [R3+0x5080] ;  /* 0x00508000032a7984 */ /* 0x000fe80000000800 */
[----:B------:R-:W2:Y:S04]  /*177c0*/  LDS R43, [R0+0x5080] ;  /* 0x00508000002b7984 */ /* 0x000ea80000000800 */
[----:B------:R-:W2:Y:S04]  /*177d0*/  LDS R72, [R3+0x4100] ;  /* 0x0041000003487984 */ /* 0x000ea80000000800 */
[----:B-1----:R-:W-:Y:S04]  /*177e0*/  STL [R1+0x13c4], R34 ;  /* 0x0013c42201007387 */ /* 0x002fe80000100800 */
[----:B------:R1:W-:Y:S04]  /*177f0*/  STL [R1+0x13c0], R35 ;  /* 0x0013c02301007387 */ /* 0x0003e80000100800 */
[----:B------:R-:W2:Y:S04]  /*17800*/  LDL.LU R136, [R1+0x90] ;  /* 0x0000900001887983 */ /* 0x000ea80000300800 */
[----:B------:R-:W2:Y:S04]  /*17810*/  LDL.LU R137, [R1+0x94] ;  /* 0x0000940001897983 */ /* 0x000ea80000300800 */
[----:B------:R-:W2:Y:S04]  /*17820*/  LDL.LU R138, [R1+0x98] ;  /* 0x00009800018a7983 */ /* 0x000ea80000300800 */
[----:B------:R-:W2:Y:S04]  /*17830*/  LDL.LU R139, [R1+0x9c] ;  /* 0x00009c00018b7983 */ /* 0x000ea80000300800 */
[----:B------:R-:W2:Y:S04]  /*17840*/  LDL.LU R132, [R1+0x270] ;  /* 0x0002700001847983 */ /* 0x000ea80000300800 */
[----:B------:R-:W2:Y:S04]  /*17850*/  LDL.LU R133, [R1+0x274] ;  /* 0x0002740001857983 */ /* 0x000ea80000300800 */
[----:B------:R-:W2:Y:S04]  /*17860*/  LDL.LU R134, [R1+0x278] ;  /* 0x0002780001867983 */ /* 0x000ea80000300800 */
[----:B------:R-:W2:Y:S01]  /*17870*/  LDL.LU R135, [R1+0x27c] ;  /* 0x00027c0001877983 */ /* 0x000ea20000300800 */
[----:B------:R-:W-:Y:S03]  /*17880*/  HMMA.1688.F32.TF32 R60, R36, R4, R248 ;  /* 0x00000004243c723c */ /* 0x000fe600000810f8 */
[----:B------:R-:W2:Y:S04]  /*17890*/  LDL.LU R128, [R1+0x70] ;  /* 0x0000700001807983 */ /* 0x000ea80000300800 */
[----:B------:R-:W2:Y:S04]  /*178a0*/  LDL.LU R129, [R1+0x74] ;  /* 0x0000740001817983 */ /* 0x000ea80000300800 */
[----:B------:R-:W2:Y:S04]  /*178b0*/  LDL.LU R130, [R1+0x78] ;  /* 0x0000780001827983 */ /* 0x000ea80000300800 */
[----:B------:R-:W2:Y:S04]  /*178c0*/  LDL.LU R131, [R1+0x7c] ;  /* 0x00007c0001837983 */ /* 0x000ea80000300800 */
[----:B------:R-:W2:Y:S04]  /*178d0*/  LDL.LU R248, [R1+0x60] ;  /* 0x0000600001f87983 */ /* 0x000ea80000300800 */
[----:B------:R-:W2:Y:S04]  /*178e0*/  LDL.LU R249, [R1+0x64] ;  /* 0x0000640001f97983 */ /* 0x000ea80000300800 */
[----:B------:R-:W2:Y:S01]  /*178f0*/  LDL.LU R250, [R1+0x68] ;  /* 0x0000680001fa7983 */ /* 0x000ea20000300800 */
[----:B------:R-:W-:Y:S01]  /*17900*/  IMAD.MOV.U32 R209, RZ, RZ, R60 ;  /* 0x000000ffffd17224 */ /* 0x000fe200078e003c */
[----:B------:R-:W-:Y:S01]  /*17910*/  MOV R204, R62 ;  /* 0x0000003e00cc7202 */ /* 0x000fe20000000f00 */
[----:B------:R-:W-:-:S02]  /*17920*/  IMAD.MOV.U32 R210, RZ, RZ, R61 ;  /* 0x000000ffffd27224 */ /* 0x000fc400078e003d */
[----:B------:R-:W-:Y:S02]  /*17930*/  IMAD.MOV.U32 R205, RZ, RZ, R63 ;  /* 0x000000ffffcd7224 */ /* 0x000fe400078e003f */
[----:B------:R-:W-:Y:S01]  /*17940*/  IMAD.MOV.U32 R251, RZ, RZ, R252 ;  /* 0x000000fffffb7224 */ /* 0x000fe200078e00fc */
[----:B------:R1:W-:Y:S04]  /*17950*/  STL [R1+0x13d0], R204 ;  /* 0x0013d0cc01007387 */ /* 0x0003e80000100800 */
[----:B------:R1:W-:Y:S04]  /*17960*/  STL [R1+0x13cc], R210 ;  /* 0x0013ccd201007387 */ /* 0x0003e80000100800 */
[----:B------:R1:W-:Y:S01]  /*17970*/  STL [R1+0x13c8], R209 ;  /* 0x0013c8d101007387 */ /* 0x0003e20000100800 */
[C---:B----4-:R-:W-:Y:S11]  /*17980*/  HMMA.1688.F32.TF32 R60, R36.reuse, R8, R124 ;  /* 0x00000008243c723c */ /* 0x050ff6000008107c */
[----:B------:R-:W-:Y:S11]  /*17990*/  @!UPT UIADD3 URZ, URZ, URZ, URZ ;  /* 0x0000003f3f3ff290 */ /* 0x000ff6000fffe03f */
[----:B------:R-:W-:Y:S02]  /*179a0*/  @!UPT UIADD3 URZ, URZ, URZ, URZ ;  /* 0x0000003f3f3ff290 */ /* 0x000fe4000fffe03f */
[----:B------:R-:W-:Y:S01]  /*179b0*/  MOV R206, R60 ;  /* 0x0000003c00ce7202 */ /* 0x000fe20000000f00 */
[----:B------:R-:W-:Y:S01]  /*179c0*/  IMAD.MOV.U32 R207, RZ, RZ, R61 ;  /* 0x000000ffffcf7224 */ /* 0x000fe200078e003d */
[----:B------:R-:W-:Y:S01]  /*179d0*/  MOV R219, R63 ;  /* 0x0000003f00db7202 */ /* 0x000fe20000000f00 */
[----:B------:R-:W-:Y:S02]  /*179e0*/  IMAD.MOV.U32 R211, RZ, RZ, R62 ;  /* 0x000000ffffd37224 */ /* 0x000fe400078e003e */
[C---:B---3--:R-:W-:Y:S11]  /*179f0*/  HMMA.1688.F32.TF32 R60, R36.reuse, R12, R212 ;  /* 0x0000000c243c723c */ /* 0x048ff600000810d4 */
[----:B------:R-:W-:Y:S11]  /*17a00*/  @!UPT UIADD3 URZ, URZ, URZ, URZ ;  /* 0x0000003f3f3ff290 */ /* 0x000ff6000fffe03f */
[----:B------:R-:W-:Y:S02]  /*17a10*/  @!UPT UIADD3 URZ, URZ, URZ, URZ ;  /* 0x0000003f3f3ff290 */ /* 0x000fe4000fffe03f */
[----:B------:R-:W-:Y:S01]  /*17a20*/  IMAD.MOV.U32 R213, RZ, RZ, R60 ;  /* 0x000000ffffd57224 */ /* 0x000fe200078e003c */
[----:B------:R-:W-:Y:S01]  /*17a30*/  MOV R215, R62 ;  /* 0x0000003e00d77202 */ /* 0x000fe20000000f00 */
[----:B------:R-:W-:Y:S02]  /*17a40*/  IMAD.MOV.U32 R214, RZ, RZ, R61 ;  /* 0x000000ffffd67224 */ /* 0x000fe400078e003d */
[----:B------:R-:W-:Y:S02]  /*17a50*/  IMAD.MOV.U32 R208, RZ, RZ, R63 ;  /* 0x000000ffffd07224 */ /* 0x000fe400078e003f */
[C---:B--2---:R-:W-:Y:S11]  /*17a60*/  HMMA.1688.F32.TF32 R60, R36.reuse, R16, R140 ;  /* 0x00000010243c723c */ /* 0x044ff6000008108c */
        /* <DEDUP_REMOVED lines=20> */
[C---:B------:R-:W-:Y:S08]  /*17bb0*/  HMMA.1688.F32.TF32 R60, R36.reuse, R28, R128 ;  /* 0x0000001c243c723c */ /* 0x040ff00000081080 */
[----:B------:R-:W-:Y:S01]  /*17bc0*/  HMMA.1688.F32.TF32 R36, R36, R32, R248 ;  /* 0x000000202424723c */ /* 0x000fe200000810f8 */
[----:B------:R-:W2:Y:S04]  /*17bd0*/  LDL.LU R248, [R1+0x1f0] ;  /* 0x0001f00001f87983 */ /* 0x000ea80000300800 */
[----:B------:R-:W2:Y:S04]  /*17be0*/  LDL.LU R249, [R1+0x1f4] ;  /* 0x0001f40001f97983 */ /* 0x000ea80000300800 */
[----:B------:R-:W2:Y:S04]  /*17bf0*/  LDL.LU R250, [R1+0x1f8] ;  /* 0x0001f80001fa7983 */ /* 0x000ea80000300800 */
[----:B------:R-:W2:Y:S11]  /*17c00*/  LDL.LU R251, [R1+0x1fc] ;  /* 0x0001fc0001fb7983 */ /* 0x000eb60000300800 */
[----:B------:R-:W-:Y:S01]  /*17c10*/  MOV R234, R36 ;  /* 0x0000002400ea7202 */ /* 0x000fe20000000f00 */
[----:B------:R-:W-:Y:S01]  /*17c20*/  IMAD.MOV.U32 R228, RZ, RZ, R37 ;  /* 0x000000ffffe47224 */ /* 0x000fe200078e0025 */
[----:B------:R-:W3:Y:S01]  /*17c30*/  LDL.LU R36, [R1+0x40] ;  /* 0x0000400001247983 */ /* 0x000ee20000300800 */
[----:B------:R-:W-:Y:S01]  /*17c40*/  IMAD.MOV.U32 R229, RZ, RZ, R38 ;  /* 0x000000ffffe57224 */ /* 0x000fe200078e0026 */
[----:B------:R-:W-:-:S02]  /*17c50*/  MOV R230, R39 ;  /* 0x0000002700e67202 */ /* 0x000fc40000000f00 */
[----:B------:R-:W3:Y:S04]  /*17c60*/  LDL.LU R37, [R1+0x44] ;  /* 0x0000440001257983 */ /* 0x000ee80000300800 */
[----:B------:R-:W3:Y:S04]  /*17c70*/  LDL.LU R38, [R1+0x48] ;  /* 0x0000480001267983 */ /* 0x000ee80000300800 */
[----:B------:R-:W3:Y:S01]  /*17c80*/  LDL.LU R39, [R1+0x4c] ;  /* 0x00004c0001277983 */ /* 0x000ee20000300800 */
[----:B------:R-:W-:Y:S02]  /*17c90*/  IMAD.MOV.U32 R129, RZ, RZ, R45 ;  /* 0x000000ffff817224 */ /* 0x000fe400078e002d */
[----:B------:R-:W-:Y:S01]  /*17ca0*/  IMAD.MOV.U32 R130, RZ, RZ, R44 ;  /* 0x000000ffff827224 */ /* 0x000fe200078e002c */
[----:B------:R-:W4:Y:S01]  /*17cb0*/  LDL.LU R128, [R1+0x160] ;  /* 0x0001600001807983 */ /* 0x000f220000300800 */
[----:B------:R-:W-:-:S03]  /*17cc0*/  IMAD.MOV.U32 R231, RZ, RZ, R60 ;  /* 0x000000ffffe77224 */ /* 0x000fc600078e003c */
[----:B------:R-:W3:Y:S01]  /*17cd0*/  LDL.LU R45, [R1+0x144c] ;  /* 0x00144c00012d7983 */ /* 0x000ee20000300800 */
[----:B------:R-:W-:-:S03]  /*17ce0*/  MOV R224, R61 ;  /* 0x0000003d00e07202 */ /* 0x000fc60000000f00 */
[----:B------:R-:W4:Y:S01]  /*17cf0*/  LDL.LU R44, [R1+0x1448] ;  /* 0x00144800012c7983 */ /* 0x000f220000300800 */
[----:B------:R-:W-:-:S03]  /*17d00*/  IMAD.MOV.U32 R225, RZ, RZ, R62 ;  /* 0x000000ffffe17224 */ /* 0x000fc600078e003e */
[----:B------:R-:W4:Y:S01]  /*17d10*/  LDL.LU R131, [R1+0x16c] ;  /* 0x00016c0001837983 */ /* 0x000f220000300800 */
[----:B------:R-:W-:-:S03]  /*17d20*/  IMAD.MOV.U32 R226, RZ, RZ, R63 ;  /* 0x000000ffffe27224 */ /* 0x000fc600078e003f */
        /* <DEDUP_REMOVED lines=10> */
[----:B------:R-:W4:Y:S04]  /*17dd0*/  LDL.LU R140, [R1] ;  /* 0x00000000018c7983 */ /* 0x000f280000300800 */
        /* <DEDUP_REMOVED lines=10> */
[----:B--2---:R-:W-:Y:S11]  /*17e80*/  HMMA.1688.F32.TF32 R248, R40, R4, R248 ;  /* 0x0000000428f8723c */ /* 0x004ff600000810f8 */
[----:B------:R-:W-:Y:S11]  /*17e90*/  @!UPT UIADD3 URZ, URZ, URZ, URZ ;  /* 0x0000003f3f3ff290 */ /* 0x000ff6000fffe03f */
[----:B------:R-:W-:Y:S02]  /*17ea0*/  @!UPT UIADD3 URZ, URZ, URZ, URZ ;  /* 0x0000003f3f3ff290 */ /* 0x000fe4000fffe03f */
[----:B------:R-:W-:Y:S01]  /*17eb0*/  MOV R232, R250 ;  /* 0x000000fa00e87202 */ /* 0x000fe20000000f00 */
[----:B------:R-:W-:Y:S02]  /*17ec0*/  IMAD.MOV.U32 R233, RZ, RZ, R251 ;  /* 0x000000ffffe97224 */ /* 0x000fe400078e00fb */
[----:B------:R-:W-:Y:S01]  /*17ed0*/  IMAD.MOV.U32 R11, RZ, RZ, R248 ;  /* 0x000000ffff0b7224 */ /* 0x000fe200078e00f8 */
[----:B------:R-:W2:Y:S01]  /*17ee0*/  LDL.LU.64 R250, [R1+0x1440] ;  /* 0x0014400001fa7983 */ /* 0x000ea20000300a00 */
[----:B------:R-:W-:-:S03]  /*17ef0*/  IMAD.MOV.U32 R6, RZ, RZ, R249 ;  /* 0x000000ffff067224 */ /* 0x000fc600078e00f9 */
[----:B------:R-:W2:Y:S01]  /*17f00*/  LDL.LU.64 R248, [R1+0x1438] ;  /* 0x0014380001f87983 */ /* 0x000ea20000300a00 */
[C---:B---3--:R-:W-:Y:S11]  /*17f10*/  HMMA.1688.F32.TF32 R36, R40.reuse, R8, R36 ;  /* 0x000000082824723c */ /* 0x048ff60000081024 */
        /* <DEDUP_REMOVED lines=16> */
[----:B-1----:R-:W-:Y:S01]  /*18020*/  IMAD.MOV.U32 R35, RZ, RZ, R36 ;  /* 0x000000ffff237224 */ /* 0x002fe200078e0024 */
[----:B------:R-:W-:Y:S01]  /*18030*/  MOV R31, R38 ;  /* 0x00000026001f7202 */ /* 0x000fe20000000f00 */
[----:B------:R-:W-:Y:S02]  /*18040*/  IMAD.MOV.U32 R30, RZ, RZ, R37 ;  /* 0x000000ffff1e7224 */ /* 0x000fe400078e0025 */
[----:B------:R-:W-:Y:S02]  /*18050*/  IMAD.MOV.U32 R26, RZ, RZ, R39 ;  /* 0x000000ffff1a7224 */ /* 0x000fe400078e0027 */
[C---:B------:R-:W-:Y:S01]  /*18060*/  HMMA.1688.F32.TF32 R36, R40.reuse, R20, R124 ;  /* 0x000000142824723c */ /* 0x040fe2000008107c */
[----:B------:R-:W-:Y:S11]  /*18070*/  MOV R135, R2 ;  /* 0x0000000200877202 */ /* 0x000ff60000000f00 */
[----:B------:R-:W-:Y:S11]  /*18080*/  @!UPT UIADD3 URZ, URZ, URZ, URZ ;  /* 0x0000003f3f3ff290 */ /* 0x000ff6000fffe03f */
[----:B------:R-:W-:Y:S01]  /*18090*/  @!UPT UIADD3 URZ, URZ, URZ, URZ ;  /* 0x0000003f3f3ff290 */ /* 0x000fe2000fffe03f */
[----:B------:R-:W-:Y:S01]  /*180a0*/  IMAD.MOV.U32 R204, RZ, RZ, R36 ;  /* 0x000000ffffcc7224 */ /* 0x000fe200078e0024 */
[----:B------:R-:W-:Y:S01]  /*180b0*/  MOV R210, R37 ;  /* 0x0000002500d27202 */ /* 0x000fe20000000f00 */
[----:B------:R-:W-:Y:S02]  /*180c0*/  IMAD.MOV.U32 R209, RZ, RZ, R38 ;  /* 0x000000ffffd17224 */ /* 0x000fe400078e0026 */
[----:B------:R-:W-:Y:S02]  /*180d0*/  IMAD.MOV.U32 R34, RZ, RZ, R39 ;  /* 0x000000ffff227224 */ /* 0x000fe400078e0027 */
[----:B------:R-:W-:Y:S08]  /*180e0*/  HMMA.1688.F32.TF32 R36, R40, R24, R140 ;  /* 0x000000182824723c */ /* 0x000ff0000008108c */
[----:B------:R-:W-:Y:S11]  /*180f0*/  HMMA.1688.F32.TF32 R44, R72, R4, R128 ;  /* 0x00000004482c723c */ /* 0x000ff60000081080 */
[----:B------:R-:W-:Y:S04]  /*18100*/  @!UPT UIADD3 URZ, URZ, URZ, URZ ;  /* 0x0000003f3f3ff290 */ /* 0x000fe8000fffe03f */
[----:B------:R-:W-:Y:S01]  /*18110*/  STL.64 [R1], R36 ;  /* 0x0000002401007387 */ /* 0x000fe20000100a00 */
[----:B------:R-:W-:-:S03]  /*18120*/  MOV R2, R39 ;  /* 0x0000002700027202 */ /* 0x000fc60000000f00 */
[----:B------:R1:W-:Y:S02]  /*18130*/  STL [R1+0x8], R38 ;  /* 0x0000082601007387 */ /* 0x0003e40000100800 */
[----:B-1----:R-:W-:Y:S08]  /*18140*/  HMMA.1688.F32.TF32 R36, R40, R28, R136 ;  /* 0x0000001c2824723c */ /* 0x002ff00000081088 */
[----:B------:R-:W-:Y:S01]  /*18150*/  HMMA.1688.F32.TF32 R60, R72, R20, R180 ;  /* 0x00000014483c723c */ /* 0x000fe200000810b4 */
[----:B------:R-:W-:Y:S01]  /*18160*/  IMAD.MOV.U32 R140, RZ, RZ, R172 ;  /* 0x000000ffff8c7224 */ /* 0x000fe200078e00ac */
[----:B------:R-:W-:Y:S01]  /*18170*/  MOV R141, R173 ;  /* 0x000000ad008d7202 */ /* 0x000fe20000000f00 */
[----:B------:R-:W-:-:S02]  /*18180*/  IMAD.MOV.U32 R142, RZ, RZ, R174 ;  /* 0x000000ffff8e7224 */ /* 0x000fc400078e00ae */
[----:B------:R-:W-:Y:S01]  /*18190*/  IMAD.MOV.U32 R143, RZ, RZ, R175 ;  /* 0x000000ffff8f7224 */ /* 0x000fe200078e00af */
[----:B------:R-:W-:Y:S01]  /*181a0*/  MOV R129, R193 ;  /* 0x000000c100817202 */ /* 0x000fe20000000f00 */
[----:B------:R-:W-:Y:S01]  /*181b0*/  IMAD.MOV.U32 R128, RZ, RZ, R192 ;  /* 0x000000ffff807224 */ /* 0x000fe200078e00c0 */
[----:B------:R-:W-:Y:S01]  /*181c0*/  HMMA.1688.F32.TF32 R40, R40, R32, R132 ;  /* 0x000000202828723c */ /* 0x000fe20000081084 */
[----:B------:R-:W-:Y:S01]  /*181d0*/  IMAD.MOV.U32 R130, RZ, RZ, R188 ;  /* 0x000000ffff827224 */ /* 0x000fe200078e00bc */
[----:B------:R-:W-:Y:S01]  /*181e0*/  MOV R124, R184 ;  /* 0x000000b8007c7202 */ /* 0x000fe20000000f00 */
[----:B------:R-:W-:Y:S02]  /*181f0*/  IMAD.MOV.U32 R131, RZ, RZ, R189 ;  /* 0x000000ffff837224 */ /* 0x000fe400078e00bd */
[----:B------:R-:W-:Y:S01]  /*18200*/  IMAD.MOV.U32 R125, RZ, RZ, R185 ;  /* 0x000000ffff7d7224 */ /* 0x000fe200078e00b9 */
[----:B------:R-:W-:Y:S01]  /*18210*/  MOV R127, R187 ;  /* 0x000000bb007f7202 */ /* 0x000fe20000000f00 */
[----:B------:R-:W-:Y:S04]  /*18220*/  STL.64 [R1+0x1240], R38 ;  /* 0x0012402601007387 */ /* 0x000fe80000100a00 */
[----:B------:R-:W-:Y:S01]  /*18230*/  STL.64 [R1+0x1238], R36 ;  /* 0x0012382401007387 */ /* 0x000fe20000100a00 */
[----:B------:R-:W-:-:S03]  /*18240*/  IMAD.MOV.U32 R126, RZ, RZ, R186 ;  /* 0x000000ffff7e7224 */ /* 0x000fc600078e00ba */
[----:B------:R-:W-:Y:S04]  /*18250*/  LDS R136, [R3+0x4200] ;  /* 0x0042000003887984 */ /* 0x000fe80000000800 */
[----:B------:R-:W-:Y:S04]  /*18260*/  LDS R138, [R3+0x5200] ;  /* 0x00520000038a7984 */ /* 0x000fe80000000800 */
[----:B------:R-:W-:Y:S04]  /*18270*/  STL.64 [R1+0x1250], R42 ;  /* 0x0012502a01007387 */ /* 0x000fe80000100a00 */
[----:B------:R-:W-:Y:S04]  /*18280*/  STL.64 [R1+0x1248], R40 ;  /* 0x0012482801007387 */ /* 0x000fe80000100a00 */
[----:B------:R1:W-:Y:S04]  /*18290*/  STL.64 [R1+0x1260], R46 ;  /* 0x0012602e01007387 */ /* 0x0003e80000100a00 */
[----:B------:R-:W-:Y:S04]  /*182a0*/  LDS R137, [R0+0x4200] ;  /* 0x0042000000897984 */ /* 0x000fe80000000800 */
[----:B------:R-:W-:Y:S01]  /*182b0*/  LDS R139, [R0+0x5200] ;  /* 0x00520000008b7984 */ /* 0x000fe20000000800 */
[----:B-1----:R-:W-:Y:S01]  /*182c0*/  IMAD.MOV.U32 R46, RZ, RZ, R49 ;  /* 0x000000ffff2e7224 */ /* 0x002fe200078e0031 */
[----:B------:R-:W-:-:S02]  /*182d0*/  MOV R47, R48 ;  /* 0x00000030002f7202 */ /* 0x000fc40000000f00 */
[----:B------:R-:W-:Y:S01]  /*182e0*/  STL.64 [R1+0x1258], R44 ;  /* 0x0012582c01007387 */ /* 0x000fe20000100a00 */
[----:B------:R-:W-:Y:S01]  /*182f0*/  IMAD.MOV.U32 R180, RZ, RZ, R168 ;  /* 0x000000ffffb47224 */ /* 0x000fe200078e00a8 */
[----:B------:R-:W-:Y:S01]  /*18300*/  MOV R182, R170 ;  /* 0x000000aa00b67202 */ /* 0x000fe20000000f00 */
[----:B------:R-:W-:Y:S02]  /*18310*/  IMAD.MOV.U32 R181, RZ, RZ, R169 ;  /* 0x000000ffffb57224 */ /* 0x000fe400078e00a9 */
[----:B------:R-:W-:Y:S01]  /*18320*/  IMAD.MOV.U32 R183, RZ, RZ, R171 ;  /* 0x000000ffffb77224 */ /* 0x000fe200078e00ab */
[C---:B--2---:R-:W-:Y:S11]  /*18330*/  HMMA.1688.F32.TF32 R48, R72.reuse, R8, R248 ;  /* 0x000000084830723c */ /* 0x044ff600000810f8 */
[----:B------:R-:W-:Y:S11]  /*18340*/  @!UPT UIADD3 URZ, URZ, URZ, URZ ;  /* 0x0000003f3f3ff290 */ /* 0x000ff6000fffe03f */
[----:B------:R-:W-:Y:S01]  /*18350*/  @!UPT UIADD3 URZ, URZ, URZ, URZ ;  /* 0x0000003f3f3ff290 */ /* 0x000fe2000fffe03f */
[----:B------:R1:W-:Y:S02]  /*18360*/  STL.64 [R1+0x1270], R50 ;  /* 0x0012703201007387 */ /* 0x0003e40000100a00 */
[----:B-1----:R-:W-:Y:S02]  /*18370*/  IMAD.MOV.U32 R50, RZ, RZ, R53 ;  /* 0x000000ffff327224 */ /* 0x002fe400078e0035 */
[----:B------:R-:W-:Y:S02]  /*18380*/  IMAD.MOV.U32 R51, RZ, RZ, R52 ;  /* 0x000000ffff337224 */ /* 0x000fe400078e0034 */
[C---:B------:R-:W-:Y:S01]  /*18390*/  HMMA.1688.F32.TF32 R52, R72.reuse, R12, R244 ;  /* 0x0000000c4834723c */ /* 0x040fe200000810f4 */
[----:B------:R-:W-:Y:S11]  /*183a0*/  STL.64 [R1+0x1268], R48 ;  /* 0x0012683001007387 */ /* 0x000ff60000100a00 */
[----:B------:R-:W-:Y:S11]  /*183b0*/  @!UPT UIADD3 URZ, URZ, URZ, URZ ;  /* 0x0000003f3f3ff290 */ /* 0x000ff6000fffe03f */
[----:B------:R1:W-:Y:S02]  /*183c0*/  STL.64 [R1+0x1280], R54 ;  /* 0x0012803601007387 */ /* 0x0003e40000100a00 */
[----:B-1----:R-:W-:Y:S01]  /*183d0*/  MOV R54, R57 ;  /* 0x0000003900367202 */ /* 0x002fe20000000f00 */
[----:B------:R-:W-:Y:S02]  /*183e0*/  IMAD.MOV.U32 R55, RZ, RZ, R56 ;  /* 0x000000ffff377224 */ /* 0x000fe400078e0038 */
[----:B------:R-:W-:Y:S01]  /*183f0*/  HMMA.1688.F32.TF32 R56, R72, R16, R240 ;  /* 0x000000104838723c */ /* 0x000fe200000810f0 */
[----:B------:R-:W-:Y:S11]  /*18400*/  STL.64 [R1+0x1278], R52 ;  /* 0x0012783401007387 */ /* 0x000ff60000100a00 */
[----:B------:R-:W-:Y:S11]  /*18410*/  @!UPT UIADD3 URZ, URZ, URZ, URZ ;  /* 0x0000003f3f3ff290 */ /* 0x000ff6000fffe03f */
[----:B------:R-:W-:Y:S04]  /*18420*/  STL.64 [R1+0x1290], R58 ;  /* 0x0012903a01007387 */ /* 0x000fe80000100a00 */
[----:B------:R-:W-:Y:S04]  /*18430*/  STL.64 [R1+0x1288], R56 ;  /* 0x0012883801007387 */ /* 0x000fe80000100a00 */
        /* <DEDUP_REMOVED lines=8> */
[----:B------:R1:W-:Y:S04]  /*184c0*/  STL.64 [R1+0x12a0], R62 ;  /* 0x0012a03e01007387 */ /* 0x0003e80000100a00 */
[----:B------:R4:W-:Y:S01]  /*184d0*/  STL.64 [R1+0x1298], R60 ;  /* 0x0012983c01007387 */ /* 0x0009e20000100a00 */
[----:B-1----:R-:W-:Y:S01]  /*184e0*/  IMAD.MOV.U32 R62, RZ, RZ, R178 ;  /* 0x000000ffff3e7224 */ /* 0x002fe200078e00b2 */
[----:B------:R-:W-:-:S02]  /*184f0*/  MOV R63, R179 ;  /* 0x000000b3003f7202 */ /* 0x000fc40000000f00 */
[----:B----4-:R-:W-:Y:S01]  /*18500*/  MOV R60, R176 ;  /* 0x000000b0003c7202 */ /* 0x010fe20000000f00 */
[----:B------:R-:W-:Y:S01]  /*18510*/  IMAD.MOV.U32 R61, RZ, RZ, R177 ;  /* 0x000000ffff3d7224 */ /* 0x000fe200078e00b1 */
[----:B------:R-:W4:Y:S04]  /*18520*/  LDL.LU R176, [R1+0x1410] ;  /* 0x0014100001b07983 */ /* 0x000f280000300800 */
[----:B------:R-:W4:Y:S04]  /*18530*/  LDL.LU R177, [R1+0x140c] ;  /* 0x00140c0001b17983 */ /* 0x000f280000300800 */
[----:B------:R-:W4:Y:S04]  /*18540*/  LDL.LU R178, [R1+0x1408] ;  /* 0x0014080001b27983 */ /* 0x000f280000300800 */
[----:B------:R-:W4:Y:S04]  /*18550*/  LDL.LU R179, [R1+0x1404] ;  /* 0x0014040001b37983 */ /* 0x000f280000300800 */
[----:B------:R-:W4:Y:S04]  /*18560*/  LDL.LU R192, [R1+0x1400] ;  /* 0x0014000001c07983 */ /* 0x000f280000300800 */
[----:B------:R-:W4:Y:S04]  /*18570*/  LDL.LU R193, [R1+0x13fc] ;  /* 0x0013fc0001c17983 */ /* 0x000f280000300800 */
[----:B------:R-:W4:Y:S01]  /*18580*/  LDL.LU R188, [R1+0x13f8] ;  /* 0x0013f80001bc7983 */ /* 0x000f220000300800 */
[----:B------:R-:W-:-:S03]  /*18590*/  IMAD.MOV.U32 R45, RZ, RZ, R112 ;  /* 0x000000ffff2d7224 */ /* 0x000fc600078e0070 */
[----:B------:R-:W4:Y:S01]  /*185a0*/  LDL.LU R189, [R1+0x13f4] ;  /* 0x0013f40001bd7983 */ /* 0x000f220000300800 */
[----:B------:R-:W-:-:S03]  /*185b0*/  MOV R44, R113 ;  /* 0x00000071002c7202 */ /* 0x000fc60000000f00 */
[----:B------:R-:W4:Y:S01]  /*185c0*/  LDL.LU R184, [R1+0x13f0] ;  /* 0x0013f00001b87983 */ /* 0x000f220000300800 */
[----:B------:R-:W-:-:S03]  /*185d0*/  MOV R112, R190 ;  /* 0x000000be00707202 */ /* 0x000fc60000000f00 */
[----:B------:R-:W4:Y:S01]  /*185e0*/  LDL.LU R185, [R1+0x13ec] ;  /* 0x0013ec0001b97983 */ /* 0x000f220000300800 */
[----:B------:R-:W-:-:S03]  /*185f0*/  IMAD.MOV.U32 R43, RZ, RZ, R114 ;  /* 0x000000ffff2b7224 */ /* 0x000fc600078e0072 */
[----:B------:R-:W4:Y:S01]  /*18600*/  LDL.LU R186, [R1+0x13e8] ;  /* 0x0013e80001ba7983 */ /* 0x000f220000300800 */
[----:B------:R-:W-:-:S03]  /*18610*/  IMAD.MOV.U32 R113, RZ, RZ, R191 ;  /* 0x000000ffff717224 */ /* 0x000fc600078e00bf */
[----:B------:R-:W4:Y:S01]  /*18620*/  LDL.LU R187, [R1+0x13e4] ;  /* 0x0013e40001bb7983 */ /* 0x000f220000300800 */
[----:B------:R-:W-:Y:S01]  /*18630*/  IMAD.MOV.U32 R42, RZ, RZ, R115 ;  /* 0x000000ffff2a7224 */ /* 0x000fe200078e0073 */
[----:B------:R-:W-:Y:S01]  /*18640*/  MOV R115, R195 ;  /* 0x000000c300737202 */ /* 0x000fe20000000f00 */
[----:B------:R-:W-:Y:S01]  /*18650*/  IMAD.MOV.U32 R114, RZ, RZ, R194 ;  /* 0x000000ffff727224 */ /* 0x000fe200078e00c2 */
[----:B------:R-:W4:Y:S04]  /*18660*/  LDL.LU R190, [R1+0x13e0] ;  /* 0x0013e00001be7983 */ /* 0x000f280000300800 */
[----:B------:R-:W4:Y:S04]  /*18670*/  LDL.LU R191, [R1+0x13dc] ;  /* 0x0013dc0001bf7983 */ /* 0x000f280000300800 */
[----:B------:R-:W4:Y:S04]  /*18680*/  LDL.LU R194, [R1+0x13d8] ;  /* 0x0013d80001c27983 */ /* 0x000f280000300800 */
[----:B------:R-:W4:Y:S01]  /*18690*/  LDL.LU R195, [R1+0x13d4] ;  /* 0x0013d40001c37983 */ /* 0x000f220000300800 */
[----:B------:R-:W-:Y:S01]  /*186a0*/  IMAD.MOV.U32 R246, RZ, RZ, R87 ;  /* 0x000000fffff67224 */ /* 0x000fe200078e0057 */
[----:B------:R-:W-:Y:S01]  /*186b0*/  MOV R247, R86 ;  /* 0x0000005600f77202 */ /* 0x000fe20000000f00 */
[----:B------:R-:W-:-:S02]  /*186c0*/  IMAD.MOV.U32 R52, RZ, RZ, R85 ;  /* 0x000000ffff347224 */ /* 0x000fc400078e0055 */
[----:B------:R-:W-:Y:S01]  /*186d0*/  IMAD.MOV.U32 R53, RZ, RZ, R84 ;  /* 0x000000ffff357224 */ /* 0x000fe200078e0054 */
[----:B------:R-:W-:Y:S01]  /*186e0*/  MOV R56, R203 ;  /* 0x000000cb00387202 */ /* 0x000fe20000000f00 */
[----:B------:R-:W-:Y:S01]  /*186f0*/  IMAD.MOV.U32 R57, RZ, RZ, R202 ;  /* 0x000000ffff397224 */ /* 0x000fe200078e00ca */
[----:B------:R-:W-:Y:S01]  /*18700*/  MOV R59, R200 ;  /* 0x000000c8003b7202 */ /* 0x000fe20000000f00 */
[----:B------:R-:W-:Y:S01]  /*18710*/  IMAD.MOV.U32 R58, RZ, RZ, R201 ;  /* 0x000000ffff3a7224 */ /* 0x000fe200078e00c9 */
[----:B------:R-:W-:Y:S04]  /*18720*/  LDS R200, [R3+0x4300] ;  /* 0x0043000003c87984 */ /* 0x000fe80000000800 */
[----:B------:R-:W-:Y:S04]  /*18730*/  LDS R202, [R3+0x5300] ;  /* 0x0053000003ca7984 */ /* 0x000fe80000000800 */
[----:B------:R-:W-:Y:S04]  /*18740*/  LDS R201, [R0+0x4300] ;  /* 0x0043000000c97984 */ /* 0x000fe80000000800 */
[----:B------:R-:W1:Y:S01]  /*18750*/  LDS R203, [R0+0x5300] ;  /* 0x0053000000cb7984 */ /* 0x000e620000000800 */
[----:B------:R-:W-:Y:S01]  /*18760*/  IMAD.MOV.U32 R240, RZ, RZ, R67 ;  /* 0x000000fffff07224 */ /* 0x000fe200078e0043 */
[----:B------:R-:W-:Y:S01]  /*18770*/  MOV R241, R66 ;  /* 0x0000004200f17202 */ /* 0x000fe20000000f00 */
[----:B------:R-:W-:Y:S01]  /*18780*/  IMAD.MOV.U32 R242, RZ, RZ, R65 ;  /* 0x000000fffff27224 */ /* 0x000fe200078e0041 */
[----:B------:R-:W-:Y:S01]  /*18790*/  MOV R38, R119 ;  /* 0x0000007700267202 */ /* 0x000fe20000000f00 */
[----:B------:R-:W-:Y:S01]  /*187a0*/  IMAD.MOV.U32 R243, RZ, RZ, R64 ;  /* 0x000000fffff37224 */ /* 0x000fe200078e0040 */
[----:B------:R-:W-:Y:S01]  /*187b0*/  MOV R41, R116 ;  /* 0x0000007400297202 */ /* 0x000fe20000000f00 */
[----:B------:R-:W-:-:S02]  /*187c0*/  IMAD.MOV.U32 R39, RZ, RZ, R118 ;  /* 0x000000ffff277224 */ /* 0x000fc400078e0076 */
[----:B------:R-:W-:Y:S01]  /*187d0*/  IMAD.MOV.U32 R40, RZ, RZ, R117 ;  /* 0x000000ffff287224 */ /* 0x000fe200078e0075 */
[----:B------:R-:W-:Y:S01]  /*187e0*/  MOV R117, R70 ;  /* 0x0000004600757202 */ /* 0x000fe20000000f00 */
[----:B------:R-:W-:Y:S02]  /*187f0*/  IMAD.MOV.U32 R116, RZ, RZ, R71 ;  /* 0x000000ffff747224 */ /* 0x000fe400078e0047 */
[----:B------:R-:W-:Y:S02]  /*18800*/  IMAD.MOV.U32 R118, RZ, RZ, R69 ;  /* 0x000000ffff767224 */ /* 0x000fe400078e0045 */
[----:B------:R-:W-:Y:S01]  /*18810*/  IMAD.MOV.U32 R119, RZ, RZ, R68 ;  /* 0x000000ffff777224 */ /* 0x000fe200078e0044 */
[----:B------:R-:W-:Y:S01]  /*18820*/  MOV R122, R77 ;  /* 0x0000004d007a7202 */ /* 0x000fe20000000f00 */
[----:B------:R-:W-:Y:S02]  /*18830*/  IMAD.MOV.U32 R36, RZ, RZ, R121 ;  /* 0x000000ffff247224 */ /* 0x000fe400078e0079 */
[----:B------:R-:W-:-:S02]  /*18840*/  IMAD.MOV.U32 R37, RZ, RZ, R120 ;  /* 0x000000ffff257224 */ /* 0x000fc400078e0078 */
[----:B------:R-:W-:Y:S02]  /*18850*/  IMAD.MOV.U32 R120, RZ, RZ, R79 ;  /* 0x000000ffff787224 */ /* 0x000fe400078e004f */
[----:B------:R-:W-:Y:S02]  /*18860*/  IMAD.MOV.U32 R121, RZ, RZ, R78 ;  /* 0x000000ffff797224 */ /* 0x000fe400078e004e */
[----:B------:R-:W-:Y:S01]  /*18870*/  IMAD.MOV.U32 R123, RZ, RZ, R76 ;  /* 0x000000ffff7b7224 */ /* 0x000fe200078e004c */
[----:B------:R-:W-:Y:S01]  /*18880*/  MOV R134, R81 ;  /* 0x0000005100867202 */ /* 0x000fe20000000f00 */
[----:B------:R-:W-:Y:S02]  /*18890*/  IMAD.MOV.U32 R132, RZ, RZ, R83 ;  /* 0x000000ffff847224 */ /* 0x000fe400078e0053 */
[----:B------:R-:W-:Y:S02]  /*188a0*/  IMAD.MOV.U32 R133, RZ, RZ, R82 ;  /* 0x000000ffff857224 */ /* 0x000fe400078e0052 */
[----:B------:R-:W-:Y:S01]  /*188b0*/  IMAD.MOV.U32 R135, RZ, RZ, R80 ;  /* 0x000000ffff877224 */ /* 0x000fe200078e0050 */
[----:B------:R-:W-:Y:S01]  /*188c0*/  MOV R250, R93 ;  /* 0x0000005d00fa7202 */ /* 0x000fe20000000f00 */
[----:B------:R-:W-:Y:S01]  /*188d0*/  IMAD.MOV.U32 R248, RZ, RZ, R95 ;  /* 0x000000fffff87224 */ /* 0x000fe200078e005f */
[----:B------:R-:W-:Y:S01]  /*188e0*/  MOV R49, R90 ;  /* 0x0000005a00317202 */ /* 0x000fe20000000f00 */
[----:B------:R-:W-:Y:S01]  /*188f0*/  IMAD.MOV.U32 R249, RZ, RZ, R94 ;  /* 0x000000fffff97224 */ /* 0x000fe200078e005e */
[----:B------:R-:W-:Y:S01]  /*18900*/  MOV R244, R89 ;  /* 0x0000005900f47202 */ /* 0x000fe20000000f00 */
[----:B------:R-:W-:-:S02]  /*18910*/  IMAD.MOV.U32 R251, RZ, RZ, R92 ;  /* 0x000000fffffb7224 */ /* 0x000fc400078e005c */
[----:B------:R-:W-:Y:S02]  /*18920*/  IMAD.MOV.U32 R48, RZ, RZ, R91 ;  /* 0x000000ffff307224 */ /* 0x000fe400078e005b */
[----:B------:R-:W-:Y:S01]  /*18930*/  IMAD.MOV.U32 R245, RZ, RZ, R88 ;  /* 0x000000fffff57224 */ /* 0x000fe200078e0058 */
[C---:B------:R-:W-:Y:S08]  /*18940*/  HMMA.1688.F32.TF32 R92, R108.reuse, R20, R144 ;  /* 0x000000146c5c723c */ /* 0x040ff00000081090 */
[C---:B------:R-:W-:Y:S08]  /*18950*/  HMMA.1688.F32.TF32 R88, R108.reuse, R16, R164 ;  /* 0x000000106c58723c */ /* 0x040ff000000810a4 */
[C---:B------:R-:W-:Y:S08]  /*18960*/  HMMA.1688.F32.TF32 R96, R108.reuse, R24, R96 ;  /* 0x000000186c60723c */ /* 0x040ff00000081060 */
[C---:B------:R-:W-:Y:S08]  /*18970*/  HMMA.1688.F32.TF32 R100, R108.reuse, R28, R100 ;  /* 0x0000001c6c64723c */ /* 0x040ff00000081064 */
[----:B------:R-:W-:Y:S08]  /*18980*/  HMMA.1688.F32.TF32 R104, R108, R32, R104 ;  /* 0x000000206c68723c */ /* 0x000ff00000081068 */
[----:B-1----:R-:W-:Y:S08]  /*18990*/  HMMA.1688.F32.TF32 R196, R200, R28, R196 ;  /* 0x0000001cc8c4723c */ /* 0x002ff000000810c4 */
[C---:B--2---:R-:W-:Y:S01]  /*189a0*/  HMMA.1688.F32.TF32 R84, R108.reuse, R12, R168 ;  /* 0x0000000c6c54723c */ /* 0x044fe200000810a8 */
[----:B------:R-:W-:Y:S04]  /*189b0*/  LDS R168, [R3+0x4280] ;  /* 0x0042800003a87984 */ /* 0x000fe80000000800 */
[----:B------:R-:W-:Y:S04]  /*189c0*/  LDS R170, [R3+0x5280] ;  /* 0x0052800003aa7984 */ /* 0x000fe80000000800 */
[----:B------:R-:W-:Y:S04]  /*189d0*/  LDS R169, [R0+0x4280] ;  /* 0x0042800000a97984 */ /* 0x000fe80000000800 */
[----:B------:R-:W1:Y:S01]  /*189e0*/  LDS R171, [R0+0x5280] ;  /* 0x0052800000ab7984 */ /* 0x000e620000000800 */
[----:B---3--:R-:W-:Y:S08]  /*189f0*/  HMMA.1688.F32.TF32 R80, R108, R8, R172 ;  /* 0x000000086c50723c */ /* 0x008ff000000810ac */
[-C--:B------:R-:W-:Y:S08]  /*18a00*/  HMMA.1688.F32.TF32 R172, R200, R4.reuse, R52 ;  /* 0x00000004c8ac723c */ /* 0x080ff00000081034 */
[----:B----4-:R-:W-:Y:S08]  /*18a10*/  HMMA.1688.F32.TF32 R76, R108, R4, R176 ;  /* 0x000000046c4c723c */ /* 0x010ff000000810b0 */
[C---:B------:R-:W-:Y:S08]  /*18a20*/  HMMA.1688.F32.TF32 R64, R72.reuse, R24, R184 ;  /* 0x000000184840723c */ /* 0x040ff000000810b8 */
[C---:B------:R-:W-:Y:S08]  /*18a30*/  HMMA.1688.F32.TF32 R68, R72.reuse, R28, R188 ;  /* 0x0000001c4844723c */ /* 0x040ff000000810bc */
[----:B------:R-:W-:Y:S01]  /*18a40*/  HMMA.1688.F32.TF32 R72, R72, R32, R192 ;  /* 0x000000204848723c */ /* 0x000fe200000810c0 */
[----:B------:R-:W-:Y:S01]  /*18a50*/  IMAD.MOV.U32 R184, RZ, RZ, R239 ;  /* 0x000000ffffb87224 */ /* 0x000fe200078e00ef */
[----:B------:R-:W-:Y:S01]  /*18a60*/  MOV R186, R237 ;  /* 0x000000ed00ba7202 */ /* 0x000fe20000000f00 */
[----:B------:R-:W-:-:S05]  /*18a70*/  IMAD.MOV.U32 R185, RZ, RZ, R238 ;  /* 0x000000ffffb97224 */ /* 0x000fca00078e00ee */
[----:B-1----:R-:W-:Y:S01]  /*18a80*/  HMMA.1688.F32.TF32 R144, R168, R8, R180 ;  /* 0x00000008a890723c */ /* 0x002fe200000810b4 */
[----:B------:R-:W-:Y:S01]  /*18a90*/  STL.64 [R1+0x12b0], R66 ;  /* 0x0012b04201007387 */ /* 0x000fe20000100a00 */
[----:B------:R-:W-:-:S03]  /*18aa0*/  IMAD.MOV.U32 R187, RZ, RZ, R236 ;  /* 0x000000ffffbb7224 */ /* 0x000fc600078e00ec */
[----:B------:R1:W-:Y:S04]  /*18ab0*/  STL.64 [R1+0x12a8], R64 ;  /* 0x0012a84001007387 */ /* 0x0003e80000100a00 */
[----:B------:R-:W-:Y:S04]  /*18ac0*/  STL.64 [R1+0x12c0], R70 ;  /* 0x0012c04601007387 */ /* 0x000fe80000100a00 */
[----:B------:R2:W-:Y:S04]  /*18ad0*/  STL.64 [R1+0x12b8], R68 ;  /* 0x0012b84401007387 */ /* 0x0005e80000100a00 */
[----:B------:R-:W-:Y:S01]  /*18ae0*/  STL.64 [R1+0x12d0], R74 ;  /* 0x0012d04a01007387 */ /* 0x000fe20000100a00 */
[----:B------:R-:W-:Y:S03]  /*18af0*/  HMMA.1688.F32.TF32 R108, R136, R4, R184 ;  /* 0x00000004886c723c */ /* 0x000fe600000810b8 */
[----:B------:R-:W-:Y:S04]  /*18b00*/  STL.64 [R1+0x12c8], R72 ;  /* 0x0012c84801007387 */ /* 0x000fe80000100a00 */
[----:B------:R-:W-:Y:S01]  /*18b10*/  STL.64 [R1+0x12e0], R78 ;  /* 0x0012e04e01007387 */ /* 0x000fe20000100a00 */
[C---:B------:R-:W-:Y:S03]  /*18b20*/  HMMA.1688.F32.TF32 R176, R200.reuse, R8, R244 ;  /* 0x00000008c8b0723c */ /* 0x040fe600000810f4 */
[----:B------:R3:W-:Y:S04]  /*18b30*/  STL.64 [R1+0x12d8], R76 ;  /* 0x0012d84c01007387 */ /* 0x0007e80000100a00 */
[----:B------:R-:W-:Y:S01]  /*18b40*/  STL.64 [R1+0x12f0], R82 ;  /* 0x0012f05201007387 */ /* 0x000fe20000100a00 */
[C---:B------:R-:W-:Y:S03]  /*18b50*/  HMMA.1688.F32.TF32 R180, R200.reuse, R12, R48 ;  /* 0x0000000cc8b4723c */ /* 0x040fe60000081030 */
[----:B------:R-:W-:Y:S04]  /*18b60*/  STL.64 [R1+0x12e8], R80 ;  /* 0x0012e85001007387 */ /* 0x000fe80000100a00 */
[----:B------:R2:W-:Y:S01]  /*18b70*/  STL.64 [R1+0x1300], R86 ;  /* 0x0013005601007387 */ /* 0x0005e20000100a00 */
[C---:B------:R-:W-:Y:S03]  /*18b80*/  HMMA.1688.F32.TF32 R184, R200.reuse, R16, R248 ;  /* 0x00000010c8b8723c */ /* 0x040fe600000810f8 */
[----:B------:R1:W-:Y:S05]  /*18b90*/  STL.64 [R1+0x12f8], R84 ;  /* 0x0012f85401007387 */ /* 0x0003ea0000100a00 */
[C---:B------:R-:W-:Y:S08]  /*18ba0*/  HMMA.1688.F32.TF32 R188, R200.reuse, R20, R44 ;  /* 0x00000014c8bc723c */ /* 0x040ff0000008102c */
[----:B------:R-:W-:Y:S01]  /*18bb0*/  HMMA.1688.F32.TF32 R192, R200, R24, R40 ;  /* 0x00000018c8c0723c */ /* 0x000fe20000081028 */
[----:B------:R-:W-:Y:S01]  /*18bc0*/  IMAD.MOV.U32 R48, RZ, RZ, R19 ;  /* 0x000000ffff307224 */ /* 0x000fe200078e0013 */
[----:B------:R-:W-:Y:S01]  /*18bd0*/  MOV R49, R14 ;  /* 0x0000000e00317202 */ /* 0x000fe20000000f00 */
[----:B------:R-:W-:Y:S01]  /*18be0*/  IMAD.MOV.U32 R50, RZ, RZ, R15 ;  /* 0x000000ffff327224 */ /* 0x000fe200078e000f */
[----:B------:R-:W-:Y:S01]  /*18bf0*/  MOV R52, R11 ;  /* 0x0000000b00347202 */ /* 0x000fe20000000f00 */
[----:B------:R-:W-:-:S02]  /*18c00*/  IMAD.MOV.U32 R51, RZ, RZ, R10 ;  /* 0x000000ffff337224 */ /* 0x000fc400078e000a */
[----:B------:R-:W-:Y:S01]  /*18c10*/  IMAD.MOV.U32 R53, RZ, RZ, R6 ;  /* 0x000000ffff357224 */ /* 0x000fe200078e0006 */
[----:B------:R-:W-:Y:S01]  /*18c20*/  HMMA.1688.F32.TF32 R200, R200, R32, R36 ;  /* 0x00000020c8c8723c */ /* 0x000fe20000081024 */
[----:B------:R-:W-:Y:S01]  /*18c30*/  IMAD.MOV.U32 R54, RZ, RZ, R232 ;  /* 0x000000ffff367224 */ /* 0x000fe200078e00e8 */
[----:B------:R-:W-:-:S06]  /*18c40*/  MOV R55, R233 ;  /* 0x000000e900377202 */ /* 0x000fcc0000000f00 */
[----:B------:R-:W-:Y:S01]  /*18c50*/  HMMA.1688.F32.TF32 R164, R168, R28, R56 ;  /* 0x0000001ca8a4723c */ /* 0x000fe20000081038 */
[----:B------:R-:W-:Y:S01]  /*18c60*/  IMAD.MOV.U32 R36, RZ, RZ, R204 ;  /* 0x000000ffff247224 */ /* 0x000fe200078e00cc */
[----:B------:R-:W-:Y:S01]  /*18c70*/  MOV R37, R210 ;  /* 0x000000d200257202 */ /* 0x000fe20000000f00 */
[----:B------:R-:W4:Y:S01]  /*18c80*/  LDL.LU R204, [R1+0x13d0] ;  /* 0x0013d00001cc7983 */ /* 0x000f220000300800 */
[----:B------:R-:W-:-:S03]  /*18c90*/  IMAD.MOV.U32 R38, RZ, RZ, R209 ;  /* 0x000000ffff267224 */ /* 0x000fc600078e00d1 */
[----:B------:R-:W4:Y:S04]  /*18ca0*/  LDL.LU R210, [R1+0x13cc] ;  /* 0x0013cc0001d27983 */ /* 0x000f280000300800 */
[----:B------:R-:W4:Y:S01]  /*18cb0*/  LDL.LU R209, [R1+0x13c8] ;  /* 0x0013c80001d17983 */ /* 0x000f220000300800 */
[----:B------:R-:W-:Y:S01]  /*18cc0*/  IMAD.MOV.U32 R39, RZ, RZ, R34 ;  /* 0x000000ffff277224 */ /* 0x000fe200078e0022 */
[----:B------:R-:W-:Y:S01]  /*18cd0*/  MOV R40, R35 ;  /* 0x0000002300287202 */ /* 0x000fe20000000f00 */
[----:B------:R-:W-:Y:S01]  /*18ce0*/  IMAD.MOV.U32 R41, RZ, RZ, R30 ;  /* 0x000000ffff297224 */ /* 0x000fe200078e001e */
[----:B------:R-:W4:Y:S01]  /*18cf0*/  LDL.LU R34, [R1+0x13c4] ;  /* 0x0013c40001227983 */ /* 0x000f220000300800 */
[----:B------:R-:W-:Y:S01]  /*18d00*/  IMAD.MOV.U32 R42, RZ, RZ, R31 ;  /* 0x000000ffff2a7224 */ /* 0x000fe200078e001f */
[----:B------:R-:W-:-:S02]  /*18d10*/  MOV R43, R26 ;  /* 0x0000001a002b7202 */ /* 0x000fc40000000f00 */
[----:B------:R-:W4:Y:S01]  /*18d20*/  LDL.LU R35, [R1+0x13c0] ;  /* 0x0013c00001237983 */ /* 0x000f220000300800 */
[----:B------:R-:W-:-:S03]  /*18d30*/  IMAD.MOV.U32 R44, RZ, RZ, R27 ;  /* 0x000000ffff2c7224 */ /* 0x000fc600078e001b */
[----:B------:R-:W4:Y:S01]  /*18d40*/  LDL.LU R30, [R1+0x13bc] ;  /* 0x0013bc00011e7983 */ /* 0x000f220000300800 */
[----:B------:R-:W-:-:S03]  /*18d50*/  IMAD.MOV.U32 R45, RZ, RZ, R22 ;  /* 0x000000ffff2d7224 */ /* 0x000fc600078e0016 */
[----:B------:R-:W4:Y:S01]  /*18d60*/  LDL.LU R31, [R1+0x13b8] ;  /* 0x0013b800011f7983 */ /* 0x000f220000300800 */
[----:B------:R-:W-:-:S03]  /*18d70*/  MOV R46, R23 ;  /* 0x00000017002e7202 */ /* 0x000fc60000000f00 */
        /* <DEDUP_REMOVED lines=12> */
[----:B------:R-:W-:-:S03]  /*18e40*/  IMAD.MOV.U32 R57, RZ, RZ, R228 ;  /* 0x000000ffff397224 */ /* 0x000fc600078e00e4 */
[----:B------:R-:W4:Y:S01]  /*18e50*/  LDL.LU R6, [R1+0x138c] ;  /* 0x00138c0001067983 */ /* 0x000f220000300800 */
[----:B------:R-:W-:Y:S03]  /*18e60*/  HMMA.1688.F32.TF32 R112, R136, R8, R112 ;  /* 0x000000088870723c */ /* 0x000fe60000081070 */
[----:B------:R-:W4:Y:S01]  /*18e70*/  LDL.LU R232, [R1+0x1388] ;  /* 0x0013880001e87983 */ /* 0x000f220000300800 */
[----:B------:R-:W-:-:S03]  /*18e80*/  MOV R58, R229 ;  /* 0x000000e5003a7202 */ /* 0x000fc60000000f00 */
[----:B------:R-:W4:Y:S01]  /*18e90*/  LDL.LU R233, [R1+0x1384] ;  /* 0x0013840001e97983 */ /* 0x000f220000300800 */
[C---:B------:R-:W-:Y:S01]  /*18ea0*/  HMMA.1688.F32.TF32 R116, R136.reuse, R12, R116 ;  /* 0x0000000c8874723c */ /* 0x040fe20000081074 */
[----:B------:R-:W-:Y:S02]  /*18eb0*/  IMAD.MOV.U32 R59, RZ, RZ, R230 ;  /* 0x000000ffff3b7224 */ /* 0x000fe400078e00e6 */
[----:B------:R-:W4:Y:S04]  /*18ec0*/  LDL.LU R234, [R1+0x1380] ;  /* 0x0013800001ea7983 */ /* 0x000f280000300800 */
[----:B------:R-:W4:Y:S01]  /*18ed0*/  LDL.LU R228, [R1+0x137c] ;  /* 0x00137c0001e47983 */ /* 0x000f220000300800 */
[C---:B------:R-:W-:Y:S03]  /*18ee0*/  HMMA.1688.F32.TF32 R120, R136.reuse, R16, R120 ;  /* 0x000000108878723c */ /* 0x040fe60000081078 */
[----:B------:R-:W4:Y:S04]  /*18ef0*/  LDL.LU R229, [R1+0x1378] ;  /* 0x0013780001e57983 */ /* 0x000f280000300800 */
[----:B------:R-:W4:Y:S01]  /*18f00*/  LDL.LU R230, [R1+0x1374] ;  /* 0x0013740001e67983 */ /* 0x000f220000300800 */
[----:B------:R-:W-:Y:S01]  /*18f10*/  HMMA.1688.F32.TF32 R124, R136, R20, R124 ;  /* 0x00000014887c723c */ /* 0x000fe2000008107c */
[----:B-1----:R-:W-:-:S07]  /*18f20*/  MOV R64, R220 ;  /* 0x000000dc00407202 */ /* 0x002fce0000000f00 */
[----:B------:R-:W-:Y:S01]  /*18f30*/  HMMA.1688.F32.TF32 R128, R136, R24, R128 ;  /* 0x000000188880723c */ /* 0x000fe20000081080 */
[----:B------:R-:W-:-:S07]  /*18f40*/  IMAD.MOV.U32 R65, RZ, RZ, R221 ;  /* 0x000000ffff417224 */ /* 0x000fce00078e00dd */
[C---:B------:R-:W-:Y:S01]  /*18f50*/  HMMA.1688.F32.TF32 R132, R136.reuse, R28, R132 ;  /* 0x0000001c8884723c */ /* 0x040fe20000081084 */
[----:B------:R-:W-:Y:S01]  /*18f60*/  IMAD.MOV.U32 R66, RZ, RZ, R222 ;  /* 0x000000ffff427224 */ /* 0x000fe200078e00de */
[----:B------:R-:W-:Y:S01]  /*18f70*/  MOV R67, R223 ;  /* 0x000000df00437202 */ /* 0x000fe20000000f00 */
[----:B--2---:R-:W-:Y:S01]  /*18f80*/  IMAD.MOV.U32 R68, RZ, RZ, R216 ;  /* 0x000000ffff447224 */ /* 0x004fe200078e00d8 */
[----:B------:R-:W-:Y:S01]  /*18f90*/  MOV R70, R218 ;  /* 0x000000da00467202 */ /* 0x000fe20000000f00 */
[----:B------:R-:W-:Y:S01]  /*18fa0*/  IMAD.MOV.U32 R69, RZ, RZ, R217 ;  /* 0x000000ffff457224 */ /* 0x000fe200078e00d9 */
[----:B------:R-:W-:Y:S02]  /*18fb0*/  LDS R236, [R3+0x4380] ;  /* 0x0043800003ec7984 */ /* 0x000fe40000000800 */
[----:B------:R-:W-:Y:S01]  /*18fc0*/  HMMA.1688.F32.TF32 R136, R136, R32, R60 ;  /* 0x000000208888723c */ /* 0x000fe2000008103c */
[----:B------:R-:W-:Y:S01]  /*18fd0*/  IMAD.MOV.U32 R71, RZ, RZ, R212 ;  /* 0x000000ffff477224 */ /* 0x000fe200078e00d4 */
[----:B---3--:R-:W-:Y:S01]  /*18fe0*/  MOV R77, R214 ;  /* 0x000000d6004d7202 */ /* 0x008fe20000000f00 */
[----:B------:R-:W-:Y:S01]  /*18ff0*/  IMAD.MOV.U32 R76, RZ, RZ, R213 ;  /* 0x000000ffff4c7224 */ /* 0x000fe200078e00d5 */
[----:B------:R-:W-:Y:S03]  /*19000*/  LDS R238, [R3+0x5380] ;  /* 0x0053800003ee7984 */ /* 0x000fe60000000800 */
[----:B------:R-:W-:Y:S01]  /*19010*/  IMAD.MOV.U32 R60, RZ, RZ, R231 ;  /* 0x000000ffff3c7224 */ /* 0x000fe200078e00e7 */
[----:B------:R-:W-:Y:S01]  /*19020*/  MOV R61, R224 ;  /* 0x000000e0003d7202 */ /* 0x000fe20000000f00 */
[----:B------:R-:W2:Y:S01]  /*19030*/  LDL.LU R231, [R1+0x1370] ;  /* 0x0013700001e77983 */ /* 0x000ea20000300800 */
[----:B------:R-:W-:-:S02]  /*19040*/  IMAD.MOV.U32 R62, RZ, RZ, R225 ;  /* 0x000000ffff3e7224 */ /* 0x000fc400078e00e1 */
[----:B------:R-:W-:Y:S01]  /*19050*/  IMAD.MOV.U32 R63, RZ, RZ, R226 ;  /* 0x000000ffff3f7224 */ /* 0x000fe200078e00e2 */
[----:B------:R-:W3:Y:S04]  /*19060*/  LDL.LU R224, [R1+0x136c] ;  /* 0x00136c0001e07983 */ /* 0x000ee80000300800 */
[----:B------:R-:W3:Y:S04]  /*19070*/  LDL.LU R225, [R1+0x1368] ;  /* 0x0013680001e17983 */ /* 0x000ee80000300800 */
[----:B------:R-:W3:Y:S04]  /*19080*/  LDL.LU R226, [R1+0x1364] ;  /* 0x0013640001e27983 */ /* 0x000ee80000300800 */
[----:B------:R-:W3:Y:S04]  /*19090*/  LDL.LU R220, [R1+0x1360] ;  /* 0x0013600001dc7983 */ /* 0x000ee80000300800 */
[----:B------:R-:W3:Y:S04]  /*190a0*/  LDL.LU R221, [R1+0x135c] ;  /* 0x00135c0001dd7983 */ /* 0x000ee80000300800 */
[----:B------:R-:W3:Y:S04]  /*190b0*/  LDL.LU R222, [R1+0x1358] ;  /* 0x0013580001de7983 */ /* 0x000ee80000300800 */
[----:B------:R-:W3:Y:S04]  /*190c0*/  LDL.LU R223, [R1+0x1354] ;  /* 0x0013540001df7983 */ /* 0x000ee80000300800 */
[----:B------:R-:W3:Y:S04]  /*190d0*/  LDL.LU R216, [R1+0x1350] ;  /* 0x0013500001d87983 */ /* 0x000ee80000300800 */
[----:B------:R-:W3:Y:S01]  /*190e0*/  LDL.LU R217, [R1+0x134c] ;  /* 0x00134c0001d97983 */ /* 0x000ee20000300800 */
[----:B------:R-:W-:-:S03]  /*190f0*/  IMAD.MOV.U32 R78, RZ, RZ, R215 ;  /* 0x000000ffff4e7224 */ /* 0x000fc600078e00d7 */
[----:B------:R-:W3:Y:S01]  /*19100*/  LDL.LU R218, [R1+0x1348] ;  /* 0x0013480001da7983 */ /* 0x000ee20000300800 */
[----:B------:R-:W-:-:S03]  /*19110*/  IMAD.MOV.U32 R79, RZ, RZ, R208 ;  /* 0x000000ffff4f7224 */ /* 0x000fc600078e00d0 */
[----:B------:R-:W3:Y:S04]  /*19120*/  LDL.LU R212, [R1+0x1344] ;  /* 0x0013440001d47983 */ /* 0x000ee80000300800 */
[----:B------:R-:W3:Y:S04]  /*19130*/  LDL.LU R213, [R1+0x1340] ;  /* 0x0013400001d57983 */ /* 0x000ee80000300800 */
[----:B------:R-:W3:Y:S04]  /*19140*/  LDL.LU R214, [R1+0x133c] ;  /* 0x00133c0001d67983 */ /* 0x000ee80000300800 */
[----:B------:R-:W3:Y:S01]  /*19150*/  LDL.LU R215, [R1+0x1338] ;  /* 0x0013380001d77983 */ /* 0x000ee20000300800 */
[----:B------:R-:W-:-:S03]  /*19160*/  MOV R87, R205 ;  /* 0x000000cd00577202 */ /* 0x000fc60000000f00 */
[----:B------:R-:W3:Y:S01]  /*19170*/  LDL.LU R208, [R1+0x1334] ;  /* 0x0013340001d07983 */ /* 0x000ee20000300800 */
[----:B------:R-:W-:Y:S01]  /*19180*/  IMAD.MOV.U32 R80, RZ, RZ, R206 ;  /* 0x000000ffff507224 */ /* 0x000fe200078e00ce */
[----:B------:R-:W-:Y:S01]  /*19190*/  MOV R82, R211 ;  /* 0x000000d300527202 */ /* 0x000fe20000000f00 */
[----:B------:R-:W-:Y:S01]  /*191a0*/  IMAD.MOV.U32 R81, RZ, RZ, R207 ;  /* 0x000000ffff517224 */ /* 0x000fe200078e00cf */
[----:B------:R-:W-:Y:S01]  /*191b0*/  MOV R73, R235 ;  /* 0x000000eb00497202 */ /* 0x000fe20000000f00 */
[----:B------:R-:W-:Y:S01]  /*191c0*/  IMAD.MOV.U32 R83, RZ, RZ, R219 ;  /* 0x000000ffff537224 */ /* 0x000fe200078e00db */
[----:B------:R-:W-:Y:S01]  /*191d0*/  LDS R237, [R0+0x4380] ;  /* 0x0043800000ed7984 */ /* 0x000fe20000000800 */
[----:B------:R-:W-:Y:S02]  /*191e0*/  IMAD.MOV.U32 R72, RZ, RZ, R227 ;  /* 0x000000ffff487224 */ /* 0x000fe400078e00e3 */
[----:B------:R-:W-:Y:S01]  /*191f0*/  IMAD.MOV.U32 R74, RZ, RZ, R7 ;  /* 0x000000ffff4a7224 */ /* 0x000fe200078e0007 */
[----:B------:R-:W2:Y:S01]  /*19200*/  LDS R239, [R0+0x5380] ;  /* 0x0053800000ef7984 */ /* 0x000ea20000000800 */
[C---:B------:R-:W-:Y:S08]  /*19210*/  HMMA.1688.F32.TF32 R140, R168.reuse, R4, R140 ;  /* 0x00000004a88c723c */ /* 0x040ff0000008108c */
[C---:B------:R-:W-:Y:S08]  /*19220*/  HMMA.1688.F32.TF32 R148, R168.reuse, R12, R148 ;  /* 0x0000000ca894723c */ /* 0x040ff00000081094 */
[C---:B------:R-:W-:Y:S08]  /*19230*/  HMMA.1688.F32.TF32 R152, R168.reuse, R16, R152 ;  /* 0x00000010a898723c */ /* 0x040ff00000081098 */
[C---:B------:R-:W-:Y:S08]  /*19240*/  HMMA.1688.F32.TF32 R156, R168.reuse, R20, R156 ;  /* 0x00000014a89c723c */ /* 0x040ff0000008109c */
[----:B------:R-:W-:Y:S01]  /*19250*/  HMMA.1688.F32.TF32 R160, R168, R24, R160 ;  /* 0x00000018a8a0723c */ /* 0x000fe200000810a0 */
[----:B------:R-:W-:Y:S01]  /*19260*/  IMAD.MOV.U32 R75, RZ, RZ, R252 ;  /* 0x000000ffff4b7224 */ /* 0x000fe200078e00fc */
[----:B------:R-:W-:Y:S04]  /*19270*/  LDS R244, [R3+0x6100] ;  /* 0x0061000003f47984 */ /* 0x000fe80000000800 */
[----:B------:R-:W-:Y:S04]  /*19280*/  LDS R246, [R3+0x7100] ;  /* 0x0071000003f67984 */ /* 0x000fe80000000800 */
[----:B------:R-:W-:Y:S04]  /*19290*/  LDS R245, [R0+0x6100] ;  /* 0x0061000000f57984 */ /* 0x000fe80000000800 */
[----:B------:R-:W-:Y:S04]  /*192a0*/  LDS R247, [R0+0x7100] ;  /* 0x0071000000f77984 */ /* 0x000fe80000000800 */
[----:B------:R-:W-:Y:S04]  /*192b0*/  LDS R248, [R3+0x6180] ;  /* 0x0061800003f87984 */ /* 0x000fe80000000800 */
[----:B------:R-:W-:Y:S04]  /*192c0*/  LDS R250, [R3+0x7180] ;  /* 0x0071800003fa7984 */ /* 0x000fe80000000800 */
[----:B------:R-:W-:Y:S04]  /*192d0*/  LDS R249, [R0+0x6180] ;  /* 0x0061800000f97984 */ /* 0x000fe80000000800 */
[----:B------:R-:W-:Y:S01]  /*192e0*/  LDS R251, [R0+0x7180] ;  /* 0x0071800000fb7984 */ /* 0x000fe20000000800 */
[----:B----4-:R-:W-:-:S02]  /*192f0*/  IMAD.MOV.U32 R86, RZ, RZ, R204 ;  /* 0x000000ffff567224 */ /* 0x010fc400078e00cc */
[----:B------:R-:W-:Y:S01]  /*19300*/  IMAD.MOV.U32 R85, RZ, RZ, R210 ;  /* 0x000000ffff557224 */ /* 0x000fe200078e00d2 */
[----:B------:R-:W-:Y:S02]  /*19310*/  MOV R84, R209 ;  /* 0x000000d100547202 */ /* 0x000fe40000000f00 */
        /* <DEDUP_REMOVED lines=11> */
[----:B------:R-:W-:Y:S03]  /*193d0*/  HMMA.1688.F32.TF32 R168, R168, R32, R240 ;  /* 0x00000020a8a8723c */ /* 0x000fe600000810f0 */
[----:B------:R-:W-:Y:S04]  /*193e0*/  LDS R240, [R3+0x6080] ;  /* 0x0060800003f07984 */ /* 0x000fe80000000800 */
[----:B------:R-:W-:Y:S04]  /*193f0*/  LDS R242, [R3+0x7080] ;  /* 0x0070800003f27984 */ /* 0x000fe80000000800 */
[----:B------:R-:W-:Y:S04]  /*19400*/  LDS R241, [R0+0x6080] ;  /* 0x0060800000f17984 */ /* 0x000fe80000000800 */
[----:B------:R-:W1:Y:S01]  /*19410*/  LDS R243, [R0+0x7080] ;  /* 0x0070800000f37984 */ /* 0x000e620000000800 */
[C---:B--2---:R-:W-:Y:S08]  /*19420*/  HMMA.1688.F32.TF32 R228, R236.reuse, R28, R228 ;  /* 0x0000001cece4723c */ /* 0x044ff000000810e4 */
[C---:B---3--:R-:W-:Y:S08]  /*19430*/  HMMA.1688.F32.TF32 R220, R236.reuse, R20, R220 ;  /* 0x00000014ecdc723c */ /* 0x048ff000000810dc */
[----:B------:R-:W-:Y:S08]  /*19440*/  HMMA.1688.F32.TF32 R212, R236, R12, R212 ;  /* 0x0000000cecd4723c */ /* 0x000ff000000810d4 */
[C---:B-1----:R-:W-:Y:S08]  /*19450*/  HMMA.1688.F32.TF32 R48, R240.reuse, R10, R48 ;  /* 0x0000000af030723c */ /* 0x042ff00000081030 */
[C---:B------:R-:W-:Y:S08]  /*19460*/  HMMA.1688.F32.TF32 R44, R240.reuse, R14, R44 ;  /* 0x0000000ef02c723c */ /* 0x040ff0000008102c */
[C---:B------:R-:W-:Y:S08]  /*19470*/  HMMA.1688.F32.TF32 R40, R240.reuse, R18, R40 ;  /* 0x00000012f028723c */ /* 0x040ff00000081028 */
[----:B------:R-:W-:Y:S08]  /*19480*/  HMMA.1688.F32.TF32 R36, R240, R22, R36 ;  /* 0x00000016f024723c */ /* 0x000ff00000081024 */
[C---:B----4-:R-:W-:Y:S08]  /*19490*/  HMMA.1688.F32.TF32 R204, R236.reuse, R4, R204 ;  /* 0x00000004eccc723c */ /* 0x050ff000000810cc */
        /* <DEDUP_REMOVED lines=8> */
[-C--:B------:R-:W-:Y:S08]  /*19520*/  HMMA.1688.F32.TF32 R52, R240, R6.reuse, R52 ;  /* 0x00000006f034723c */ /* 0x080ff00000081034 */
[C---:B-1----:R-:W-:Y:S08]  /*19530*/  HMMA.1688.F32.TF32 R84, R236.reuse, R6, R84 ;  /* 0x00000006ec54723c */ /* 0x042ff00000081054 */
[C---:B------:R-:W-:Y:S08]  /*19540*/  HMMA.1688.F32.TF32 R80, R236.reuse, R10, R80 ;  /* 0x0000000aec50723c */ /* 0x040ff00000081050 */
[C---:B------:R-:W-:Y:S08]  /*19550*/  HMMA.1688.F32.TF32 R76, R236.reuse, R14, R76 ;  /* 0x0000000eec4c723c */ /* 0x040ff0000008104c */
[C---:B------:R-:W-:Y:S08]  /*19560*/  HMMA.1688.F32.TF32 R72, R236.reuse, R18, R72 ;  /* 0x00000012ec48723c */ /* 0x040ff00000081048 */
[----:B------:R-:W-:Y:S01]  /*19570*/  HMMA.1688.F32.TF32 R68, R236, R22, R68 ;  /* 0x00000016ec44723c */ /* 0x000fe20000081044 */
[----:B------:R-:W-:Y:S01]  /*19580*/  IMAD.MOV.U32 R21, RZ, RZ, R86 ;  /* 0x000000ffff157224 */ /* 0x000fe200078e0056 */
[----:B------:R1:W-:Y:S01]  /*19590*/  STL [R1+0x3a0], R84 ;  /* 0x0003a05401007387 */ /* 0x0003e20000100800 */
[----:B------:R-:W-:-:S05]  /*195a0*/  IMAD.MOV.U32 R20, RZ, RZ, R87 ;  /* 0x000000ffff147224 */ /* 0x000fca00078e0057 */
[C---:B------:R-:W-:Y:S01]  /*195b0*/  HMMA.1688.F32.TF32 R64, R236.reuse, R26, R64 ;  /* 0x0000001aec40723c */ /* 0x040fe20000081040 */
[----:B------:R-:W-:Y:S01]  /*195c0*/  MOV R252, R85 ;  /* 0x0000005500fc7202 */ /* 0x000fe20000000f00 */
[----:B------:R-:W2:Y:S04]  /*195d0*/  LDL.LU.64 R86, [R1+0x1300] ;  /* 0x0013000001567983 */ /* 0x000ea80000300a00 */
[----:B-1----:R-:W2:Y:S02]  /*195e0*/  LDL.LU.64 R84, [R1+0x12f8] ;  /* 0x0012f80001547983 */ /* 0x002ea40000300a00 */
[C---:B------:R-:W-:Y:S02]  /*195f0*/  HMMA.1688.F32.TF32 R60, R236.reuse, R30, R60 ;  /* 0x0000001eec3c723c */ /* 0x040fe4000008103c */
[----:B------:R-:W-:Y:S04]  /*19600*/  STL.64 [R1+0x390], R80 ;  /* 0x0003905001007387 */ /* 0x000fe80000100a00 */
[----:B------:R1:W-:Y:S02]  /*19610*/  STL.64 [R1+0x398], R82 ;  /* 0x0003985201007387 */ /* 0x0003e40000100a00 */
[----:B------:R-:W-:Y:S02]  /*19620*/  HMMA.1688.F32.TF32 R236, R236, R34, R56 ;  /* 0x00000022ecec723c */ /* 0x000fe40000081038 */
[----:B-1----:R-:W3:Y:S04]  /*19630*/  LDL.LU.64 R82, [R1+0x12f0] ;  /* 0x0012f00001527983 */ /* 0x002ee80000300a00 */
[----:B------:R-:W3:Y:S04]  /*19640*/  LDL.LU.64 R80, [R1+0x12e8] ;  /* 0x0012e80001507983 */ /* 0x000ee80000300a00 */
[----:B------:R-:W-:Y:S04]  /*19650*/  STL.64 [R1+0x380], R76 ;  /* 0x0003804c01007387 */ /* 0x000fe80000100a00 */
[----:B------:R1:W-:Y:S04]  /*19660*/  STL.64 [R1+0x388], R78 ;  /* 0x0003884e01007387 */ /* 0x0003e80000100a00 */
[----:B-1----:R-:W4:Y:S04]  /*19670*/  LDL.LU.64 R78, [R1+0x12e0] ;  /* 0x0012e000014e7983 */ /* 0x002f280000300a00 */
[----:B------:R-:W4:Y:S04]  /*19680*/  LDL.LU.64 R76, [R1+0x12d8] ;  /* 0x0012d800014c7983 */ /* 0x000f280000300a00 */
[----:B------:R-:W-:Y:S04]  /*19690*/  STL.64 [R1+0x370], R72 ;  /* 0x0003704801007387 */ /* 0x000fe80000100a00 */
[----:B------:R1:W-:Y:S04]  /*196a0*/  STL.64 [R1+0x378], R74 ;  /* 0x0003784a01007387 */ /* 0x0003e80000100a00 */
[----:B-1----:R-:W2:Y:S04]  /*196b0*/  LDL.LU.64 R74, [R1+0x12d0] ;  /* 0x0012d000014a7983 */ /* 0x002ea80000300a00 */
[----:B------:R-:W2:Y:S04]  /*196c0*/  LDL.LU.64 R72, [R1+0x12c8] ;  /* 0x0012c80001487983 */ /* 0x000ea80000300a00 */
        /* <DEDUP_REMOVED lines=12> */
[----:B------:R-:W2:Y:S04]  /*19790*/  LDL.LU.64 R58, [R1+0x1290] ;  /* 0x00129000013a7983 */ /* 0x000ea80000300a00 */
[----:B------:R-:W2:Y:S04]  /*197a0*/  LDL.LU.64 R56, [R1+0x1288] ;  /* 0x0012880001387983 */ /* 0x000ea80000300a00 */
[----:B------:R1:W-:Y:S04]  /*197b0*/  STL.64 [R1+0x2c0], R236 ;  /* 0x0002c0ec01007387 */ /* 0x0003e80000100a00 */
[----:B------:R1:W-:Y:S04]  /*197c0*/  STL.64 [R1+0x2c8], R238 ;  /* 0x0002c8ee01007387 */ /* 0x0003e80000100a00 */
[----:B-1----:R-:W2:Y:S04]  /*197d0*/  LDL.LU R236, [R1] ;  /* 0x0000000001ec7983 */ /* 0x002ea80000300800 */
[----:B------:R-:W2:Y:S04]  /*197e0*/  LDL.LU R237, [R1+0x4] ;  /* 0x0000040001ed7983 */ /* 0x000ea80000300800 */
[----:B------:R-:W2:Y:S04]  /*197f0*/  LDL.LU R238, [R1+0x8] ;  /* 0x0000080001ee7983 */ /* 0x000ea80000300800 */
        /* <DEDUP_REMOVED lines=18> */
[----:B-1----:R-:W4:Y:S04]  /*19920*/  LDL.LU.64 R38, [R1+0x1240] ;  /* 0x0012400001267983 */ /* 0x002f280000300a00 */
[----:B------:R-:W4:Y:S01]  /*19930*/  LDL.LU.64 R36, [R1+0x1238] ;  /* 0x0012380001247983 */ /* 0x000f220000300a00 */
[----:B------:R-:W-:-:S07]  /*19940*/  MOV R239, R2 ;  /* 0x0000000200ef7202 */ /* 0x000fce0000000f00 */
[C---:B--2---:R-:W-:Y:S11]  /*19950*/  HMMA.1688.F32.TF32 R236, R240.reuse, R26, R236 ;  /* 0x0000001af0ec723c */ /* 0x044ff600000810ec */
[----:B------:R-:W-:Y:S11]  /*19960*/  @!UPT UIADD3 URZ, URZ, URZ, URZ ;  /* 0x0000003f3f3ff290 */ /* 0x000ff6000fffe03f */
[----:B------:R-:W-:Y:S01]  /*19970*/  @!UPT UIADD3 URZ, URZ, URZ, URZ ;  /* 0x0000003f3f3ff290 */ /* 0x000fe2000fffe03f */
[----:B------:R-:W-:Y:S04]  /*19980*/  STL.64 [R1+0x260], R236 ;  /* 0x000260ec01007387 */ /* 0x000fe80000100a00 */
[----:B------:R3:W-:Y:S02]  /*19990*/  STL.64 [R1+0x268], R238 ;  /* 0x000268ee01007387 */ /* 0x0007e40000100a00 */
[C---:B---3--:R-:W-:Y:S08]  /*199a0*/  HMMA.1688.F32.TF32 R236, R240.reuse, R34, R40 ;  /* 0x00000022f0ec723c */ /* 0x048ff00000081028 */
[----:B----4-:R-:W-:Y:S08]  /*199b0*/  HMMA.1688.F32.TF32 R36, R240, R30, R36 ;  /* 0x0000001ef024723c */ /* 0x010ff00000081024 */
[C---:B------:R-:W-:Y:S01]  /*199c0*/  HMMA.1688.F32.TF32 R40, R244.reuse, R6, R44 ;  /* 0x00000006f428723c */ /* 0x040fe2000008102c */
[----:B------:R-:W-:Y:S04]  /*199d0*/  LDS R44, [R3+0x6200] ;  /* 0x00620000032c7984 */ /* 0x000fe80000000800 */
[----:B------:R-:W-:Y:S04]  /*199e0*/  LDS R46, [R3+0x7200] ;  /* 0x00720000032e7984 */ /* 0x000fe80000000800 */
[----:B------:R-:W-:Y:S04]  /*199f0*/  LDS R45, [R0+0x6200] ;  /* 0x00620000002d7984 */ /* 0x000fe80000000800 */
[----:B------:R-:W1:Y:S04]  /*19a00*/  LDS R47, [R0+0x7200] ;  /* 0x00720000002f7984 */ /* 0x000e680000000800 */
[----:B------:R-:W-:Y:S04]  /*19a10*/  STL.64 [R1+0x250], R36 ;  /* 0x0002502401007387 */ /* 0x000fe80000100a00 */
[----:B------:R2:W-:Y:S02]  /*19a20*/  STL.64 [R1+0x258], R38 ;  /* 0x0002582601007387 */ /* 0x0005e40000100a00 */
[----:B--2---:R-:W-:Y:S02]  /*19a30*/  HMMA.1688.F32.TF32 R36, R244, R10, R48 ;  /* 0x0000000af424723c */ /* 0x004fe40000081030 */
[----:B------:R-:W-:Y:S04]  /*19a40*/  STL.64 [R1+0x1c0], R236 ;  /* 0x0001c0ec01007387 */ /* 0x000fe80000100a00 */
[----:B------:R-:W-:Y:S04]  /*19a50*/  STL.64 [R1+0x1c8], R238 ;  /* 0x0001c8ee01007387 */ /* 0x000fe80000100a00 */
[----:B------:R-:W-:Y:S04]  /*19a60*/  STL.64 [R1+0x1b0], R40 ;  /* 0x0001b02801007387 */ /* 0x000fe80000100a00 */
[----:B------:R-:W-:Y:S04]  /*19a70*/  STL.64 [R1+0x1b8], R42 ;  /* 0x0001b82a01007387 */ /* 0x000fe80000100a00 */
[----:B------:R-:W-:Y:S04]  /*19a80*/  LDS R48, [R3+0x6280] ;  /* 0x0062800003307984 */ /* 0x000fe80000000800 */
[----:B------:R-:W-:Y:S02]  /*19a90*/  LDS R50, [R3+0x7280] ;  /* 0x0072800003327984 */ /* 0x000fe40000000800 */
[----:B------:R-:W-:-:S02]  /*19aa0*/  IMAD.MOV.U32 R33, RZ, RZ, R38 ;  /* 0x000000ffff217224 */ /* 0x000fc400078e0026 */
[----:B------:R2:W-:Y:S01]  /*19ab0*/  STL.64 [R1+0x110], R36 ;  /* 0x0001102401007387 */ /* 0x0005e20000100a00 */
[----:B------:R-:W-:-:S03]  /*19ac0*/  IMAD.MOV.U32 R32, RZ, RZ, R39 ;  /* 0x000000ffff207224 */ /* 0x000fc600078e0027 */
[----:B------:R-:W-:Y:S04]  /*19ad0*/  LDS R49, [R0+0x6280] ;  /* 0x0062800000317984 */ /* 0x000fe80000000800 */
[----:B------:R-:W3:Y:S01]  /*19ae0*/  LDS R51, [R0+0x7280] ;  /* 0x0072800000337984 */ /* 0x000ee20000000800 */
[C---:B--2---:R-:W-:Y:S11]  /*19af0*/  HMMA.1688.F32.TF32 R36, R244.reuse, R18, R56 ;  /* 0x00000012f424723c */ /* 0x044ff60000081038 */
        /* <DEDUP_REMOVED lines=27> */
[----:B------:R-:W-:Y:S11]  /*19cb0*/  HMMA.1688.F32.TF32 R36, R244, R34, R72 ;  /* 0x00000022f424723c */ /* 0x000ff60000081048 */
        /* <DEDUP_REMOVED lines=35> */
[----:B------:R-:W-:Y:S08]  /*19ef0*/  HMMA.1688.F32.TF32 R40, R244, R14, R52 ;  /* 0x0000000ef428723c */ /* 0x000ff00000081034 */
[----:B------:R-:W-:Y:S08]  /*19f00*/  HMMA.1688.F32.TF32 R236, R248, R34, R104 ;  /* 0x00000022f8ec723c */ /* 0x000ff00000081068 */
[----:B------:R-:W-:Y:S01]  /*19f10*/  MOV R91, R36 ;  /* 0x00000024005b7202 */ /* 0x000fe20000000f00 */
[----:B------:R-:W-:Y:S01]  /*19f20*/  IMAD.MOV.U32 R90, RZ, RZ, R37 ;  /* 0x000000ffff5a7224 */ /* 0x000fe200078e0025 */
[----:B------:R-:W-:Y:S01]  /*19f30*/  MOV R88, R39 ;  /* 0x0000002700587202 */ /* 0x000fe20000000f00 */
[----:B------:R-:W-:-:S02]  /*19f40*/  IMAD.MOV.U32 R89, RZ, RZ, R38 ;  /* 0x000000ffff597224 */ /* 0x000fc400078e0026 */
[----:B------:R-:W-:Y:S08]  /*19f50*/  HMMA.1688.F32.TF32 R36, R248, R26, R96 ;  /* 0x0000001af824723c */ /* 0x000ff00000081060 */
[C---:B-1----:R-:W-:Y:S08]  /*19f60*/  HMMA.1688.F32.TF32 R96, R44.reuse, R6, R108 ;  /* 0x000000062c60723c */ /* 0x042ff0000008106c */
[C---:B------:R-:W-:Y:S08]  /*19f70*/  HMMA.1688.F32.TF32 R84, R44.reuse, R10, R112 ;  /* 0x0000000a2c54723c */ /* 0x040ff00000081070 */
[C---:B------:R-:W-:Y:S01]  /*19f80*/  HMMA.1688.F32.TF32 R52, R44.reuse, R14, R116 ;  /* 0x0000000e2c34723c */ /* 0x040fe20000081074 */
[----:B------:R-:W-:Y:S04]  /*19f90*/  STL.64 [R1+0x100], R40 ;  /* 0x0001002801007387 */ /* 0x000fe80000100a00 */
[----:B------:R-:W-:Y:S04]  /*19fa0*/  STL.64 [R1+0x108], R42 ;  /* 0x0001082a01007387 */ /* 0x000fe80000100a00 */
[----:B------:R-:W-:Y:S04]  /*19fb0*/  STL [R1+0x121c], R236 ;  /* 0x00121cec01007387 */ /* 0x000fe80000100800 */
[----:B------:R-:W-:Y:S04]  /*19fc0*/  STL [R1+0x1218], R237 ;  /* 0x001218ed01007387 */ /* 0x000fe80000100800 */
[----:B------:R-:W-:Y:S04]  /*19fd0*/  STL [R1+0x1214], R238 ;  /* 0x001214ee01007387 */ /* 0x000fe80000100800 */
[----:B------:R-:W-:Y:S04]  /*19fe0*/  STL [R1+0x1210], R239 ;  /* 0x001210ef01007387 */ /* 0x000fe80000100800 */
[----:B------:R-:W-:Y:S04]  /*19ff0*/  STL.64 [R1+0x330], R96 ;  /* 0x0003306001007387 */ /* 0x000fe80000100a00 */
[----:B------:R1:W-:Y:S04]  /*1a000*/  STL.64 [R1+0x338], R98 ;  /* 0x0003386201007387 */ /* 0x0003e80000100a00 */
[----:B------:R-:W-:Y:S04]  /*1a010*/  STL.64 [R1+0x320], R84 ;  /* 0x0003205401007387 */ /* 0x000fe80000100a00 */
[----:B------:R2:W-:Y:S01]  /*1a020*/  STL.64 [R1+0x328], R86 ;  /* 0x0003285601007387 */ /* 0x0005e20000100a00 */
[C---:B-1----:R-:W-:Y:S03]  /*1a030*/  HMMA.1688.F32.TF32 R96, R44.reuse, R18, R120 ;  /* 0x000000122c60723c */ /* 0x042fe60000081078 */
[----:B------:R-:W-:Y:S04]  /*1a040*/  STL.64 [R1+0x310], R52 ;  /* 0x0003103401007387 */ /* 0x000fe80000100a00 */
[----:B------:R1:W-:Y:S01]  /*1a050*/  STL.64 [R1+0x318], R54 ;  /* 0x0003183601007387 */ /* 0x0003e20000100a00 */
[C---:B--2---:R-:W-:Y:S03]  /*1a060*/  HMMA.1688.F32.TF32 R84, R44.reuse, R22, R124 ;  /* 0x000000162c54723c */ /* 0x044fe6000008107c */
[----:B------:R-:W-:Y:S04]  /*1a070*/  LDS R40, [R3+0x6300] ;  /* 0x0063000003287984 */ /* 0x000fe80000000800 */
[----:B------:R-:W-:Y:S01]  /*1a080*/  LDS R42, [R3+0x7300] ;  /* 0x00730000032a7984 */ /* 0x000fe20000000800 */
[----:B-1----:R-:W-:Y:S03]  /*1a090*/  HMMA.1688.F32.TF32 R52, R44, R26, R128 ;  /* 0x0000001a2c34723c */ /* 0x002fe60000081080 */
[----:B------:R-:W-:Y:S04]  /*1a0a0*/  LDS R41, [R0+0x6300] ;  /* 0x0063000000297984 */ /* 0x000fe80000000800 */
[----:B------:R-:W1:Y:S04]  /*1a0b0*/  LDS R43, [R0+0x7300] ;  /* 0x00730000002b7984 */ /* 0x000e680000000800 */
[----:B------:R-:W-:Y:S04]  /*1a0c0*/  STL.64 [R1+0x300], R96 ;  /* 0x0003006001007387 */ /* 0x000fe80000100a00 */
[----:B------:R-:W-:Y:S01]  /*1a0d0*/  STL.64 [R1+0x308], R98 ;  /* 0x0003086201007387 */ /* 0x000fe20000100a00 */
[----:B------:R-:W-:Y:S01]  /*1a0e0*/  IMAD.MOV.U32 R9, RZ, RZ, R36 ;  /* 0x000000ffff097224 */ /* 0x000fe200078e0024 */
[----:B------:R-:W-:Y:S01]  /*1a0f0*/  MOV R5, R38 ;  /* 0x0000002600057202 */ /* 0x000fe20000000f00 */
[----:B------:R-:W-:Y:S01]  /*1a100*/  IMAD.MOV.U32 R8, RZ, RZ, R37 ;  /* 0x000000ffff087224 */ /* 0x000fe200078e0025 */
[----:B------:R-:W-:Y:S01]  /*1a110*/  MOV R241, R252 ;  /* 0x000000fc00f17202 */ /* 0x000fe20000000f00 */
[----:B------:R-:W-:-:S02]  /*1a120*/  IMAD.MOV.U32 R4, RZ, RZ, R39 ;  /* 0x000000ffff047224 */ /* 0x000fc400078e0027 */
[----:B------:R-:W-:Y:S02]  /*1a130*/  IMAD.MOV.U32 R242, RZ, RZ, R21 ;  /* 0x000000fffff27224 */ /* 0x000fe400078e0015 */
[----:B------:R-:W-:Y:S01]  /*1a140*/  IMAD.MOV.U32 R243, RZ, RZ, R20 ;  /* 0x000000fffff37224 */ /* 0x000fe200078e0014 */
[----:B------:R-:W-:Y:S01]  /*1a150*/  STL.64 [R1+0x2e0], R52 ;  /* 0x0002e03401007387 */ /* 0x000fe20000100a00 */
[----:B------:R-:W-:-:S03]  /*1a160*/  MOV R236, R55 ;  /* 0x0000003700ec7202 */ /* 0x000fc60000000f00 */
[----:B------:R-:W-:Y:S04]  /*1a170*/  STL.64 [R1+0x2f0], R84 ;  /* 0x0002f05401007387 */ /* 0x000fe80000100a00 */
[----:B------:R-:W-:Y:S04]  /*1a180*/  STL.64 [R1+0x2f8], R86 ;  /* 0x0002f85601007387 */ /* 0x000fe80000100a00 */
[----:B------:R2:W-:Y:S01]  /*1a190*/  STL [R1+0x2e8], R54 ;  /* 0x0002e83601007387 */ /* 0x0005e20000100800 */
[----:B------:R-:W-:Y:S03]  /*1a1a0*/  HMMA.1688.F32.TF32 R36, R248, R30, R100 ;  /* 0x0000001ef824723c */ /* 0x000fe60000081064 */
[----:B------:R-:W-:Y:S04]  /*1a1b0*/  LDS R20, [R3+0x8000] ;  /* 0x0080000003147984 */ /* 0x000fe80000000800 */
[----:B------:R-:W-:Y:S01]  /*1a1c0*/  LDS R21, [R0+0x8000] ;  /* 0x0080000000157984 */ /* 0x000fe20000000800 */
[C---:B--2---:R-:W-:Y:S01]  /*1a1d0*/  HMMA.1688.F32.TF32 R52, R44.reuse, R34, R136 ;  /* 0x000000222c34723c */ /* 0x044fe20000081088 */
[----:B------:R-:W-:Y:S01]  /*1a1e0*/  IMAD.MOV.U32 R107, RZ, RZ, R88 ;  /* 0x000000ffff6b7224 */ /* 0x000fe200078e0058 */
[----:B------:R-:W-:Y:S01]  /*1a1f0*/  MOV R106, R89 ;  /* 0x00000059006a7202 */ /* 0x000fe20000000f00 */
[----:B------:R-:W-:Y:S01]  /*1a200*/  IMAD.MOV.U32 R104, RZ, RZ, R91 ;  /* 0x000000ffff687224 */ /* 0x000fe200078e005b */
[----:B------:R-:W-:Y:S04]  /*1a210*/  LDS R116, [R3+0x8180] ;  /* 0x0081800003747984 */ /* 0x000fe80000000800 */
[----:B------:R-:W-:Y:S01]  /*1a220*/  HMMA.1688.F32.TF32 R84, R44, R30, R132 ;  /* 0x0000001e2c54723c */ /* 0x000fe20000081084 */
[----:B------:R-:W-:Y:S01]  /*1a230*/  IMAD.MOV.U32 R105, RZ, RZ, R90 ;  /* 0x000000ffff697224 */ /* 0x000fe200078e005a */
[----:B------:R-:W-:Y:S04]  /*1a240*/  LDS R118, [R3+0x9180] ;  /* 0x0091800003767984 */ /* 0x000fe80000000800 */
[----:B------:R-:W-:Y:S02]  /*1a250*/  LDS R117, [R0+0x8180] ;  /* 0x0081800000757984 */ /* 0x000fe40000000800 */
[----:B---3--:R-:W-:Y:S02]  /*1a260*/  HMMA.1688.F32.TF32 R44, R48, R10, R144 ;  /* 0x0000000a302c723c */ /* 0x008fe40000081090 */
[----:B------:R2:W-:Y:S04]  /*1a270*/  STL [R1+0x1220], R236 ;  /* 0x001220ec01007387 */ /* 0x0005e80000100800 */
[----:B------:R-:W-:Y:S02]  /*1a280*/  LDS R119, [R0+0x9180] ;  /* 0x0091800000777984 */ /* 0x000fe40000000800 */
[----:B------:R-:W-:Y:S01]  /*1a290*/  MOV R239, R54 ;  /* 0x0000003600ef7202 */ /* 0x000fe20000000f00 */
[----:B------:R-:W-:-:S02]  /*1a2a0*/  IMAD.MOV.U32 R238, RZ, RZ, R53 ;  /* 0x000000ffffee7224 */ /* 0x000fc400078e0035 */
[----:B------:R-:W-:-:S04]  /*1a2b0*/  IMAD.MOV.U32 R237, RZ, RZ, R52 ;  /* 0x000000ffffed7224 */ /* 0x000fc800078e0034 */
[----:B------:R-:W-:Y:S04]  /*1a2c0*/  STL.64 [R1+0x2d0], R84 ;  /* 0x0002d05401007387 */ /* 0x000fe80000100a00 */
[----:B------:R-:W-:Y:S04]  /*1a2d0*/  STL.64 [R1+0x2d8], R86 ;  /* 0x0002d85601007387 */ /* 0x000fe80000100a00 */
[----:B------:R3:W-:Y:S01]  /*1a2e0*/  STL [R1+0x24c], R55 ;  /* 0x00024c3701007387 */ /* 0x0007e20000100800 */
[----:B--2---:R-:W-:-:S03]  /*1a2f0*/  IMAD.MOV.U32 R236, RZ, RZ, R47 ;  /* 0x000000ffffec7224 */ /* 0x004fc600078e002f */
[----:B------:R2:W-:Y:S04]  /*1a300*/  STL [R1+0x122c], R239 ;  /* 0x00122cef01007387 */ /* 0x0005e80000100800 */
[----:B------:R4:W-:Y:S01]  /*1a310*/  STL [R1+0x1228], R238 ;  /* 0x001228ee01007387 */ /* 0x0009e20000100800 */
[----:B---3--:R-:W-:Y:S03]  /*1a320*/  HMMA.1688.F32.TF32 R52, R48, R6, R140 ;  /* 0x000000063034723c */ /* 0x008fe6000008108c */
[----:B------:R3:W-:Y:S01]  /*1a330*/  STL [R1+0x1224], R237 ;  /* 0x001224ed01007387 */ /* 0x0007e20000100800 */
[----:B--2---:R-:W-:Y:S02]  /*1a340*/  IMAD.MOV.U32 R239, RZ, RZ, R44 ;  /* 0x000000ffffef7224 */ /* 0x004fe400078e002c */
[----:B----4-:R-:W-:Y:S01]  /*1a350*/  IMAD.MOV.U32 R238, RZ, RZ, R45 ;  /* 0x000000ffffee7224 */ /* 0x010fe200078e002d */
[----:B---3--:R-:W-:-:S02]  /*1a360*/  MOV R237, R46 ;  /* 0x0000002e00ed7202 */ /* 0x008fc40000000f00 */
[C---:B------:R-:W-:Y:S11]  /*1a370*/  HMMA.1688.F32.TF32 R44, R48.reuse, R14, R148 ;  /* 0x0000000e302c723c */ /* 0x040ff60000081094 */
[----:B------:R-:W-:Y:S03]  /*1a380*/  @!UPT UIADD3 URZ, URZ, URZ, URZ ;  /* 0x0000003f3f3ff290 */ /* 0x000fe6000fffe03f */
[----:B------:R-:W-:Y:S01]  /*1a390*/  STL.64 [R1+0x230], R52 ;  /* 0x0002303401007387 */ /* 0x000fe20000100a00 */
[C---:B------:R-:W-:Y:S03]  /*1a3a0*/  HMMA.1688.F32.TF32 R84, R48.reuse, R22, R156 ;  /* 0x000000163054723c */ /* 0x040fe6000008109c */
[----:B------:R2:W-:Y:S05]  /*1a3b0*/  STL.64 [R1+0x238], R54 ;  /* 0x0002383601007387 */ /* 0x0005ea0000100a00 */
[----:B------:R-:W-:Y:S01]  /*1a3c0*/  STL.64 [R1+0x210], R44 ;  /* 0x0002102c01007387 */ /* 0x000fe20000100a00 */
[C---:B--2---:R-:W-:Y:S03]  /*1a3d0*/  HMMA.1688.F32.TF32 R52, R48.reuse, R18, R152 ;  /* 0x000000123034723c */ /* 0x044fe60000081098 */
[----:B------:R2:W-:Y:S05]  /*1a3e0*/  STL.64 [R1+0x218], R46 ;  /* 0x0002182e01007387 */ /* 0x0005ea0000100a00 */
[C---:B--2---:R-:W-:Y:S11]  /*1a3f0*/  HMMA.1688.F32.TF32 R44, R48.reuse, R26, R160 ;  /* 0x0000001a302c723c */ /* 0x044ff600000810a0 */
[----:B------:R-:W-:Y:S04]  /*1a400*/  @!UPT UIADD3 URZ, URZ, URZ, URZ ;  /* 0x0000003f3f3ff290 */ /* 0x000fe8000fffe03f */
[----:B------:R-:W-:Y:S04]  /*1a410*/  STL.64 [R1+0x200], R52 ;  /* 0x0002003401007387 */ /* 0x000fe80000100a00 */
[----:B------:R2:W-:Y:S04]  /*1a420*/  STL.64 [R1+0x208], R54 ;  /* 0x0002083601007387 */ /* 0x0005e80000100a00 */
[----:B------:R-:W-:Y:S04]  /*1a430*/  STL.64 [R1+0x1f0], R84 ;  /* 0x0001f05401007387 */ /* 0x000fe80000100a00 */
[----:B------:R-:W-:Y:S01]  /*1a440*/  STL.64 [R1+0x1f8], R86 ;  /* 0x0001f85601007387 */ /* 0x000fe20000100a00 */
[C---:B--2---:R-:W-:Y:S03]  /*1a450*/  HMMA.1688.F32.TF32 R52, R48.reuse, R30, R164 ;  /* 0x0000001e3034723c */ /* 0x044fe600000810a4 */
[----:B------:R-:W-:Y:S04]  /*1a460*/  STL.64 [R1+0x1e0], R44 ;  /* 0x0001e02c01007387 */ /* 0x000fe80000100a00 */
[----:B------:R1:W-:Y:S01]  /*1a470*/  STL.64 [R1+0x1e8], R46 ;  /* 0x0001e82e01007387 */ /* 0x0003e20000100a00 */
[----:B------:R-:W-:Y:S01]  /*1a480*/  HMMA.1688.F32.TF32 R48, R48, R34, R168 ;  /* 0x000000223030723c */ /* 0x000fe200000810a8 */
[----:B------:R-:W-:Y:S01]  /*1a490*/  IMAD.MOV.U32 R95, RZ, RZ, R36 ;  /* 0x000000ffff5f7224 */ /* 0x000fe200078e0024 */
[----:B------:R-:W-:Y:S01]  /*1a4a0*/  MOV R94, R37 ;  /* 0x00000025005e7202 */ /* 0x000fe20000000f00 */
[----:B------:R-:W-:Y:S01]  /*1a4b0*/  IMAD.MOV.U32 R93, RZ, RZ, R38 ;  /* 0x000000ffff5d7224 */ /* 0x000fe200078e0026 */
[----:B------:R-:W-:Y:S01]  /*1a4c0*/  LDS R36, [R3+0x6380] ;  /* 0x0063800003247984 */ /* 0x000fe20000000800 */
[----:B------:R-:W-:-:S03]  /*1a4d0*/  IMAD.MOV.U32 R92, RZ, RZ, R39 ;  /* 0x000000ffff5c7224 */ /* 0x000fc600078e0027 */
[----:B------:R-:W-:Y:S01]  /*1a4e0*/  LDS R38, [R3+0x7380] ;  /* 0x0073800003267984 */ /* 0x000fe20000000800 */
[C---:B-1----:R-:W-:Y:S03]  /*1a4f0*/  HMMA.1688.F32.TF32 R44, R40.reuse, R6, R172 ;  /* 0x00000006282c723c */ /* 0x042fe600000810ac */
[----:B------:R-:W-:Y:S04]  /*1a500*/  LDS R37, [R0+0x6380] ;  /* 0x0063800000257984 */ /* 0x000fe80000000800 */
[----:B------:R-:W-:Y:S04]  /*1a510*/  STL.64 [R1+0x1d0], R52 ;  /* 0x0001d03401007387 */ /* 0x000fe80000100a00 */
[----:B------:R1:W-:Y:S04]  /*1a520*/  STL.64 [R1+0x1d8], R54 ;  /* 0x0001d83601007387 */ /* 0x0003e80000100a00 */
[----:B------:R-:W-:Y:S04]  /*1a530*/  STL.64 [R1+0x1a0], R48 ;  /* 0x0001a03001007387 */ /* 0x000fe80000100a00 */
[----:B------:R2:W-:Y:S01]  /*1a540*/  STL.64 [R1+0x1a8], R50 ;  /* 0x0001a83201007387 */ /* 0x0005e20000100a00 */
[C---:B-1----:R-:W-:Y:S03]  /*1a550*/  HMMA.1688.F32.TF32 R52, R40.reuse, R10, R176 ;  /* 0x0000000a2834723c */ /* 0x042fe600000810b0 */
[----:B------:R-:W-:Y:S04]  /*1a560*/  STL.64 [R1+0x190], R44 ;  /* 0x0001902c01007387 */ /* 0x000fe80000100a00 */
[----:B------:R1:W-:Y:S01]  /*1a570*/  STL.64 [R1+0x198], R46 ;  /* 0x0001982e01007387 */ /* 0x0003e20000100a00 */
[----:B--2---:R-:W-:Y:S03]  /*1a580*/  HMMA.1688.F32.TF32 R48, R40, R14, R180 ;  /* 0x0000000e2830723c */ /* 0x004fe600000810b4 */
[----:B------:R-:W2:Y:S01]  /*1a590*/  LDS R39, [R0+0x7380] ;  /* 0x0073800000277984 */ /* 0x000ea20000000800 */
[----:B------:R-:W-:Y:S01]  /*1a5a0*/  IMAD.MOV.U32 R100, RZ, RZ, R83 ;  /* 0x000000ffff647224 */ /* 0x000fe200078e0053 */
[----:B------:R-:W-:Y:S01]  /*1a5b0*/  MOV R101, R82 ;  /* 0x0000005200657202 */ /* 0x000fe20000000f00 */
[----:B------:R-:W-:-:S02]  /*1a5c0*/  IMAD.MOV.U32 R102, RZ, RZ, R81 ;  /* 0x000000ffff667224 */ /* 0x000fc400078e0051 */
[----:B------:R-:W-:Y:S01]  /*1a5d0*/  IMAD.MOV.U32 R103, RZ, RZ, R80 ;  /* 0x000000ffff677224 */ /* 0x000fe200078e0050 */
[----:B------:R-:W-:Y:S01]  /*1a5e0*/  MOV R161, R70 ;  /* 0x0000004600a17202 */ /* 0x000fe20000000f00 */
[----:B------:R-:W-:Y:S01]  /*1a5f0*/  IMAD.MOV.U32 R160, RZ, RZ, R71 ;  /* 0x000000ffffa07224 */ /* 0x000fe200078e0047 */
[C---:B-1----:R-:W-:Y:S01]  /*1a600*/  HMMA.1688.F32.TF32 R44, R40.reuse, R18, R184 ;  /* 0x00000012282c723c */ /* 0x042fe200000810b8 */
[----:B------:R-:W-:Y:S02]  /*1a610*/  IMAD.MOV.U32 R162, RZ, RZ, R69 ;  /* 0x000000ffffa27224 */ /* 0x000fe400078e0045 */
[----:B------:R-:W-:Y:S02]  /*1a620*/  IMAD.MOV.U32 R88, RZ, RZ, R75 ;  /* 0x000000ffff587224 */ /* 0x000fe400078e004b */
[----:B------:R-:W-:Y:S01]  /*1a630*/  IMAD.MOV.U32 R89, RZ, RZ, R74 ;  /* 0x000000ffff597224 */ /* 0x000fe200078e004a */
[----:B------:R-:W-:Y:S04]  /*1a640*/  STL.64 [R1+0x180], R52 ;  /* 0x0001803401007387 */ /* 0x000fe80000100a00 */
[----:B------:R1:W-:Y:S04]  /*1a650*/  STL.64 [R1+0x188], R54 ;  /* 0x0001883601007387 */ /* 0x0003e80000100a00 */
[----:B------:R-:W-:Y:S04]  /*1a660*/  STL.64 [R1+0x170], R48 ;  /* 0x0001703001007387 */ /* 0x000fe80000100a00 */
[----:B------:R3:W-:Y:S01]  /*1a670*/  STL.64 [R1+0x178], R50 ;  /* 0x0001783201007387 */ /* 0x0007e20000100a00 */
[C---:B-1----:R-:W-:Y:S04]  /*1a680*/  HMMA.1688.F32.TF32 R52, R40.reuse, R22, R188 ;  /* 0x000000162834723c */ /* 0x042fe800000810bc */
[----:B------:R-:W-:Y:S04]  /*1a690*/  STL.64 [R1+0x160], R44 ;  /* 0x0001602c01007387 */ /* 0x000fe80000100a00 */
[----:B------:R1:W-:Y:S01]  /*1a6a0*/  STL.64 [R1+0x168], R46 ;  /* 0x0001682e01007387 */ /* 0x0003e20000100a00 */
[C---:B---3--:R-:W-:Y:S01]  /*1a6b0*/  HMMA.1688.F32.TF32 R48, R40.reuse, R26, R192 ;  /* 0x0000001a2830723c */ /* 0x048fe200000810c0 */
[----:B------:R-:W-:Y:S01]  /*1a6c0*/  IMAD.MOV.U32 R163, RZ, RZ, R68 ;  /* 0x000000ffffa37224 */ /* 0x000fe200078e0044 */
[----:B------:R-:W-:Y:S01]  /*1a6d0*/  MOV R96, R79 ;  /* 0x0000004f00607202 */ /* 0x000fe20000000f00 */
[----:B------:R-:W-:Y:S01]  /*1a6e0*/  IMAD.MOV.U32 R97, RZ, RZ, R78 ;  /* 0x000000ffff617224 */ /* 0x000fe200078e004e */
[----:B------:R-:W-:Y:S01]  /*1a6f0*/  MOV R99, R76 ;  /* 0x0000004c00637202 */ /* 0x000fe20000000f00 */
[----:B------:R-:W-:Y:S01]  /*1a700*/  IMAD.MOV.U32 R98, RZ, RZ, R77 ;  /* 0x000000ffff627224 */ /* 0x000fe200078e004d */
[----:B------:R-:W-:Y:S01]  /*1a710*/  MOV R90, R73 ;  /* 0x00000049005a7202 */ /* 0x000fe20000000f00 */
[----:B------:R-:W-:Y:S01]  /*1a720*/  IMAD.MOV.U32 R91, RZ, RZ, R72 ;  /* 0x000000ffff5b7224 */ /* 0x000fe200078e0048 */
[----:B------:R-:W-:Y:S01]  /*1a730*/  MOV R110, R5 ;  /* 0x00000005006e7202 */ /* 0x000fe20000000f00 */
[----:B-1----:R-:W-:Y:S01]  /*1a740*/  HMMA.1688.F32.TF32 R44, R40, R30, R196 ;  /* 0x0000001e282c723c */ /* 0x002fe200000810c4 */
[----:B------:R-:W-:Y:S01]  /*1a750*/  IMAD.MOV.U32 R111, RZ, RZ, R4 ;  /* 0x000000ffff6f7224 */ /* 0x000fe200078e0004 */
[----:B------:R-:W-:Y:S01]  /*1a760*/  LDS R84, [R3+0x8100] ;  /* 0x0081000003547984 */ /* 0x000fe20000000800 */
[----:B------:R-:W-:-:S02]  /*1a770*/  IMAD.MOV.U32 R108, RZ, RZ, R9 ;  /* 0x000000ffff6c7224 */ /* 0x000fc400078e0009 */
[----:B------:R-:W-:Y:S01]  /*1a780*/  IMAD.MOV.U32 R109, RZ, RZ, R8 ;  /* 0x000000ffff6d7224 */ /* 0x000fe200078e0008 */
[----:B------:R-:W-:Y:S02]  /*1a790*/  LDS R86, [R3+0x9100] ;  /* 0x0091000003567984 */ /* 0x000fe40000000800 */
[----:B------:R-:W-:Y:S02]  /*1a7a0*/  HMMA.1688.F32.TF32 R40, R40, R34, R200 ;  /* 0x000000222828723c */ /* 0x000fe400000810c8 */
[----:B------:R-:W-:Y:S04]  /*1a7b0*/  STL.64 [R1+0x150], R52 ;  /* 0x0001503401007387 */ /* 0x000fe80000100a00 */
[----:B------:R-:W-:Y:S04]  /*1a7c0*/  STL.64 [R1+0x158], R54 ;  /* 0x0001583601007387 */ /* 0x000fe80000100a00 */
[----:B------:R-:W-:Y:S04]  /*1a7d0*/  STL.64 [R1+0x140], R48 ;  /* 0x0001403001007387 */ /* 0x000fe80000100a00 */
[----:B------:R2:W-:Y:S04]  /*1a7e0*/  STL.64 [R1+0x148], R50 ;  /* 0x0001483201007387 */ /* 0x0005e80000100a00 */
[----:B------:R-:W-:Y:S04]  /*1a7f0*/  STL.64 [R1+0x130], R44 ;  /* 0x0001302c01007387 */ /* 0x000fe80000100a00 */
[----:B------:R1:W-:Y:S01]  /*1a800*/  STL.64 [R1+0x138], R46 ;  /* 0x0001382e01007387 */ /* 0x0003e20000100a00 */
[C---:B--2---:R-:W-:Y:S03]  /*1a810*/  HMMA.1688.F32.TF32 R48, R36.reuse, R6, R204 ;  /* 0x000000062430723c */ /* 0x044fe600000810cc */
[----:B------:R-:W-:Y:S04]  /*1a820*/  STL.64 [R1+0x120], R40 ;  /* 0x0001202801007387 */ /* 0x000fe80000100a00 */
[----:B------:R2:W-:Y:S01]  /*1a830*/  STL.64 [R1+0x128], R42 ;  /* 0x0001282a01007387 */ /* 0x0005e20000100a00 */
[C---:B-1----:R-:W-:Y:S03]  /*1a840*/  HMMA.1688.F32.TF32 R44, R36.reuse, R10, R208 ;  /* 0x0000000a242c723c */ /* 0x042fe600000810d0 */
[----:B------:R-:W-:Y:S04]  /*1a850*/  LDS R85, [R0+0x8100] ;  /* 0x0081000000557984 */ /* 0x000fe80000000800 */
[----:B------:R-:W-:Y:S01]  /*1a860*/  LDS R87, [R0+0x9100] ;  /* 0x0091000000577984 */ /* 0x000fe20000000800 */
[C---:B--2---:R-:W-:Y:S08]  /*1a870*/  HMMA.1688.F32.TF32 R40, R36.reuse, R14, R212 ;  /* 0x0000000e2428723c */ /* 0x044ff000000810d4 */
[C---:B------:R-:W-:Y:S01]  /*1a880*/  HMMA.1688.F32.TF32 R248, R36.reuse, R22, R220 ;  /* 0x0000001624f8723c */ /* 0x040fe200000810dc */
[----:B------:R-:W-:Y:S04]  /*1a890*/  STL.64 [R1+0x50], R48 ;  /* 0x0000503001007387 */ /* 0x000fe80000100a00 */
[----:B------:R-:W-:Y:S03]  /*1a8a0*/  STL.64 [R1+0x58], R50 ;  /* 0x0000583201007387 */ /* 0x000fe60000100a00 */
[C---:B------:R-:W-:Y:S08]  /*1a8b0*/  HMMA.1688.F32.TF32 R244, R36.reuse, R26, R224 ;  /* 0x0000001a24f4723c */ /* 0x040ff000000810e0 */
[----:B------:R-:W-:Y:S01]  /*1a8c0*/  HMMA.1688.F32.TF32 R228, R36, R30, R228 ;  /* 0x0000001e24e4723c */ /* 0x000fe200000810e4 */
[----:B------:R-:W-:Y:S01]  /*1a8d0*/  STL.64 [R1+0x10], R40 ;  /* 0x0000102801007387 */ /* 0x000fe20000100a00 */
[----:B------:R-:W-:-:S03]  /*1a8e0*/  IMAD.MOV.U32 R2, RZ, RZ, R43 ;  /* 0x000000ffff027224 */ /* 0x000fc600078e002b */
[----:B------:R-:W-:Y:S04]  /*1a8f0*/  STL.64 [R1+0x20], R44 ;  /* 0x0000202c01007387 */ /* 0x000fe80000100a00 */
[----:B------:R-:W-:Y:S04]  /*1a900*/  STL.64 [R1+0x28], R46 ;  /* 0x0000282e01007387 */ /* 0x000fe80000100a00 */
[----:B------:R1:W-:Y:S04]  /*1a910*/  STL [R1+0x18], R42 ;  /* 0x0000182a01007387 */ /* 0x0003e80000100800 */
[----:B------:R-:W2:Y:S01]  /*1a920*/  LDL.LU R240, [R1+0x3a0] ;  /* 0x0003a00001f07983 */ /* 0x000ea20000300800 */
[----:B------:R-:W-:Y:S01]  /*1a930*/  HMMA.1688.F32.TF32 R232, R36, R34, R232 ;  /* 0x0000002224e8723c */ /* 0x000fe200000810e8 */
[----:B------:R-:W-:Y:S01]  /*1a940*/  MOV R83, R64 ;  /* 0x0000004000537202 */ /* 0x000fe20000000f00 */
[----:B------:R-:W-:Y:S01]  /*1a950*/  IMAD.MOV.U32 R82, RZ, RZ, R65 ;  /* 0x000000ffff527224 */ /* 0x000fe200078e0041 */
[----:B------:R-:W-:Y:S01]  /*1a960*/  MOV R80, R67 ;  /* 0x0000004300507202 */ /* 0x000fe20000000f00 */
[----:B------:R-:W-:-:S02]  /*1a970*/  IMAD.MOV.U32 R81, RZ, RZ, R66 ;  /* 0x000000ffff517224 */ /* 0x000fc400078e0042 */
[----:B------:R-:W-:Y:S01]  /*1a980*/  IMAD.MOV.U32 R71, RZ, RZ, R56 ;  /* 0x000000ffff477224 */ /* 0x000fe200078e0038 */
[----:B------:R-:W-:Y:S01]  /*1a990*/  MOV R69, R58 ;  /* 0x0000003a00457202 */ /* 0x000fe20000000f00 */
[----:B-1----:R-:W-:Y:S01]  /*1a9a0*/  HMMA.1688.F32.TF32 R40, R36, R18, R216 ;  /* 0x000000122428723c */ /* 0x002fe200000810d8 */
[----:B------:R-:W-:Y:S01]  /*1a9b0*/  IMAD.MOV.U32 R70, RZ, RZ, R57 ;  /* 0x000000ffff467224 */ /* 0x000fe200078e0039 */
[----:B------:R-:W-:Y:S01]  /*1a9c0*/  LDS R22, [R3+0x9000] ;  /* 0x0090000003167984 */ /* 0x000fe20000000800 */
[----:B------:R-:W-:-:S03]  /*1a9d0*/  IMAD.MOV.U32 R68, RZ, RZ, R59 ;  /* 0x000000ffff447224 */ /* 0x000fc600078e003b */
[----:B------:R-:W-:Y:S01]  /*1a9e0*/  LDS R23, [R0+0x9000] ;  /* 0x0090000000177984 */ /* 0x000fe20000000800 */
[----:B------:R-:W-:Y:S01]  /*1a9f0*/  IMAD.MOV.U32 R75, RZ, RZ, R60 ;  /* 0x000000ffff4b7224 */ /* 0x000fe200078e003c */
[----:B------:R-:W-:Y:S02]  /*1aa00*/  MOV R74, R61 ;  /* 0x0000003d004a7202 */ /* 0x000fe40000000f00 */
[----:B------:R-:W-:Y:S04]  /*1aa10*/  LDS R52, [R3+0x8080] ;  /* 0x0080800003347984 */ /* 0x000fe80000000800 */
[----:B------:R-:W-:Y:S04]  /*1aa20*/  LDS R54, [R3+0x9080] ;  /* 0x0090800003367984 */ /* 0x000fe80000000800 */
[----:B------:R-:W-:Y:S04]  /*1aa30*/  LDS R53, [R0+0x8080] ;  /* 0x0080800000357984 */ /* 0x000fe80000000800 */
[----:B------:R-:W-:Y:S04]  /*1aa40*/  LDS R55, [R0+0x9080] ;  /* 0x0090800000377984 */ /* 0x000fe80000000800 */
[----:B------:R-:W-:Y:S04]  /*1aa50*/  STL.64 [R1], R40 ;  /* 0x0000002801007387 */ /* 0x000fe80000100a00 */
[----:B------:R-:W-:Y:S04]  /*1aa60*/  STL.64 [R1+0x8], R42 ;  /* 0x0000082a01007387 */ /* 0x000fe80000100a00 */
[----:B------:R-:W3:Y:S04]  /*1aa70*/  LDL.LU R252, [R1+0x1230] ;  /* 0x0012300001fc7983 */ /* 0x000ee80000300800 */
[----:B------:R-:W-:Y:S04]  /*1aa80*/  STL.64 [R1+0x11c8], R250 ;  /* 0x0011c8fa01007387 */ /* 0x000fe80000100a00 */
[----:B------:R-:W-:Y:S04]  /*1aa90*/  STL.64 [R1+0x11c0], R248 ;  /* 0x0011c0f801007387 */ /* 0x000fe80000100a00 */
[----:B------:R-:W-:Y:S04]  /*1aaa0*/  STL.64 [R1+0x11d8], R246 ;  /* 0x0011d8f601007387 */ /* 0x000fe80000100a00 */
[----:B------:R-:W-:Y:S04]  /*1aab0*/  STL.64 [R1+0x11d0], R244 ;  /* 0x0011d0f401007387 */ /* 0x000fe80000100a00 */
[----:B------:R-:W-:Y:S04]  /*1aac0*/  STL.64 [R1+0x11e8], R230 ;  /* 0x0011e8e601007387 */ /* 0x000fe80000100a00 */
[----:B------:R-:W-:Y:S04]  /*1aad0*/  STL.64 [R1+0x11e0], R228 ;  /* 0x0011e0e401007387 */ /* 0x000fe80000100a00 */
[----:B------:R-:W-:Y:S04]  /*1aae0*/  STL.64 [R1+0x11f8], R234 ;  /* 0x0011f8ea01007387 */ /* 0x000fe80000100a00 */
[----:B------:R-:W-:Y:S01]  /*1aaf0*/  STL.64 [R1+0x11f0], R232 ;  /* 0x0011f0e801007387 */ /* 0x000fe20000100a00 */
[----:B------:R-:W-:Y:S01]  /*1ab00*/  IMAD.MOV.U32 R204, RZ, RZ, R239 ;  /* 0x000000ffffcc7224 */ /* 0x000fe200078e00ef */
[----:B------:R-:W-:Y:S01]  /*1ab10*/  MOV R205, R238 ;  /* 0x000000ee00cd7202 */ /* 0x000fe20000000f00 */
[----:B------:R-:W-:-:S02]  /*1ab20*/  IMAD.MOV.U32 R206, RZ, RZ, R237 ;  /* 0x000000ffffce7224 */ /* 0x000fc400078e00ed */
[----:B------:R-:W-:Y:S01]  /*1ab30*/  IMAD.MOV.U32 R207, RZ, RZ, R236 ;  /* 0x000000ffffcf7224 */ /* 0x000fe200078e00ec */
[----:B---3--:R-:W1:Y:S04]  /*1ab40*/  LDSM.16.M88.4 R148, [R252+0x21080] ;  /* 0x02108000fc94783b */ /* 0x008e680000000200 */
[----:B------:R-:W3:Y:S04]  /*1ab50*/  LDSM.16.M88.4 R144, [R252+0x21880] ;  /* 0x02188000fc90783b */ /* 0x000ee80000000200 */
[----:B------:R-:W4:Y:S04]  /*1ab60*/  LDSM.16.M88.4 R132, [R252+0x23080] ;  /* 0x02308000fc84783b */ /* 0x000f280000000200 */
[----:B------:R-:W2:Y:S04]  /*1ab70*/  LDSM.16.M88.4 R156, [R252+0x20080] ;  /* 0x02008000fc9c783b */ /* 0x000ea80000000200 */
[----:B------:R-:W-:Y:S04]  /*1ab80*/  LDSM.16.M88.4 R152, [R252+0x20880] ;  /* 0x02088000fc98783b */ /* 0x000fe80000000200 */
[----:B------:R-:W2:Y:S04]  /*1ab90*/  LDSM.16.M88.4 R140, [R252+0x22080] ;  /* 0x02208000fc8c783b */ /* 0x000ea80000000200 */
[----:B------:R-:W2:Y:S04]  /*1aba0*/  LDSM.16.M88.4 R136, [R252+0x22880] ;  /* 0x02288000fc88783b */ /* 0x000ea80000000200 */
[----:B------:R-:W2:Y:S04]  /*1abb0*/  LDSM.16.M88.4 R128, [R252+0x23880] ;  /* 0x02388000fc80783b */ /* 0x000ea80000000200 */
[----:B-1----:R-:W-:Y:S04]  /*1abc0*/  STL [R1+0x11bc], R150 ;  /* 0x0011bc9601007387 */ /* 0x002fe80000100800 */
[----:B------:R-:W-:Y:S04]  /*1abd0*/  STL [R1+0x11b8], R151 ;  /* 0x0011b89701007387 */ /* 0x000fe80000100800 */
[----:B---3--:R-:W-:Y:S04]  /*1abe0*/  STL [R1+0x11b4], R146 ;  /* 0x0011b49201007387 */ /* 0x008fe80000100800 */
[----:B------:R-:W-:Y:S04]  /*1abf0*/  STL [R1+0x11b0], R147 ;  /* 0x0011b09301007387 */ /* 0x000fe80000100800 */
[----:B----4-:R-:W-:Y:S04]  /*1ac00*/  STL [R1+0x11ac], R134 ;  /* 0x0011ac8601007387 */ /* 0x010fe80000100800 */
[----:B------:R-:W-:Y:S04]  /*1ac10*/  STL [R1+0x11a8], R135 ;  /* 0x0011a88701007387 */ /* 0x000fe80000100800 */
        /* <DEDUP_REMOVED lines=51> */
[----:B--2---:R-:W-:Y:S03]  /*1af50*/  HMMA.1688.F32.TF32 R240, R20, R156, R240 ;  /* 0x0000009c14f0723c */ /* 0x004fe600000810f0 */
[----:B------:R-:W2:Y:S04]  /*1af60*/  LDL.LU R127, [R1+0x38c] ;  /* 0x00038c00017f7983 */ /* 0x000ea80000300800 */
        /* <DEDUP_REMOVED lines=18> */
[----:B------:R-:W-:Y:S04]  /*1b090*/  STL.64 [R1+0x1208], R242 ;  /* 0x001208f201007387 */ /* 0x000fe80000100a00 */
[----:B------:R-:W-:Y:S04]  /*1b0a0*/  STL.64 [R1+0x1200], R240 ;  /* 0x001200f001007387 */ /* 0x000fe80000100a00 */
[----:B------:R-:W2:Y:S04]  /*1b0b0*/  LDL.LU R239, [R1+0x122c] ;  /* 0x00122c0001ef7983 */ /* 0x000ea80000300800 */
[----:B------:R-:W2:Y:S04]  /*1b0c0*/  LDL.LU R238, [R1+0x1228] ;  /* 0x0012280001ee7983 */ /* 0x000ea80000300800 */
[----:B------:R-:W2:Y:S04]  /*1b0d0*/  LDL.LU R237, [R1+0x1224] ;  /* 0x0012240001ed7983 */ /* 0x000ea80000300800 */
[----:B------:R-:W2:Y:S01]  /*1b0e0*/  LDL.LU R236, [R1+0x1220] ;  /* 0x0012200001ec7983 */ /* 0x000ea20000300800 */
        /* <DEDUP_REMOVED lines=15> */
[----:B------:R-:W-:Y:S01]  /*1b1e0*/  IMAD.MOV.U32 R94, RZ, RZ, R13 ;  /* 0x000000ffff5e7224 */ /* 0x000fe200078e000d */
[C---:B---3--:R-:W-:Y:S08]  /*1b1f0*/  HMMA.1688.F32.TF32 R36, R52.reuse, R144, R172 ;  /* 0x000000903424723c */ /* 0x048ff000000810ac */
[C---:B----4-:R-:W-:Y:S08]  /*1b200*/  HMMA.1688.F32.TF32 R32, R52.reuse, R148, R176 ;  /* 0x000000943420723c */ /* 0x050ff000000810b0 */
[----:B------:R-:W-:Y:S08]  /*1b210*/  HMMA.1688.F32.TF32 R24, R52, R156, R184 ;  /* 0x0000009c3418723c */ /* 0x000ff000000810b8 */
[C---:B------:R-:W-:Y:S01]  /*1b220*/  HMMA.1688.F32.TF32 R16, R20.reuse, R132, R192 ;  /* 0x000000841410723c */ /* 0x040fe200000810c0 */
[----:B------:R-:W3:Y:S04]  /*1b230*/  LDL.LU R192, [R1+0x2d0] ;  /* 0x0002d00001c07983 */ /* 0x000ee80000300800 */
[----:B------:R-:W3:Y:S04]  /*1b240*/  LDL.LU R193, [R1+0x2d4] ;  /* 0x0002d40001c17983 */ /* 0x000ee80000300800 */
[----:B------:R-:W3:Y:S04]  /*1b250*/  LDL.LU R194, [R1+0x2d8] ;  /* 0x0002d80001c27983 */ /* 0x000ee80000300800 */
[----:B------:R-:W3:Y:S04]  /*1b260*/  LDL.LU R195, [R1+0x2dc] ;  /* 0x0002dc0001c37983 */ /* 0x000ee80000300800 */
[----:B------:R-:W4:Y:S04]  /*1b270*/  LDL.LU R184, [R1+0x2f0] ;  /* 0x0002f00001b87983 */ /* 0x000f280000300800 */
[----:B------:R-:W4:Y:S04]  /*1b280*/  LDL.LU R185, [R1+0x2f4] ;  /* 0x0002f40001b97983 */ /* 0x000f280000300800 */
[----:B------:R-:W4:Y:S04]  /*1b290*/  LDL.LU R186, [R1+0x2f8] ;  /* 0x0002f80001ba7983 */ /* 0x000f280000300800 */
[----:B------:R-:W4:Y:S01]  /*1b2a0*/  LDL.LU R187, [R1+0x2fc] ;  /* 0x0002fc0001bb7983 */ /* 0x000f220000300800 */
[----:B------:R-:W-:Y:S08]  /*1b2b0*/  HMMA.1688.F32.TF32 R4, R20, R144, R40 ;  /* 0x000000901404723c */ /* 0x000ff00000081028 */
[C---:B------:R-:W-:Y:S08]  /*1b2c0*/  HMMA.1688.F32.TF32 R40, R52.reuse, R140, R48 ;  /* 0x0000008c3428723c */ /* 0x040ff00000081030 */
[----:B------:R-:W-:Y:S08]  /*1b2d0*/  HMMA.1688.F32.TF32 R48, R52, R132, R168 ;  /* 0x000000843430723c */ /* 0x000ff000000810a8 */
[C---:B--2---:R-:W-:Y:S08]  /*1b2e0*/  HMMA.1688.F32.TF32 R124, R20.reuse, R148, R124 ;  /* 0x00000094147c723c */ /* 0x044ff0000008107c */
[C---:B------:R-:W-:Y:S08]  /*1b2f0*/  HMMA.1688.F32.TF32 R120, R20.reuse, R152, R120 ;  /* 0x000000981478723c */ /* 0x040ff00000081078 */
[C---:B------:R-:W-:Y:S08]  /*1b300*/  HMMA.1688.F32.TF32 R8, R20.reuse, R140, R200 ;  /* 0x0000008c1408723c */ /* 0x040ff000000810c8 */
[----:B------:R-:W-:Y:S01]  /*1b310*/  HMMA.1688.F32.TF32 R12, R20, R136, R196 ;  /* 0x00000088140c723c */ /* 0x000fe200000810c4 */
[----:B------:R-:W-:Y:S04]  /*1b320*/  LDS R196, [R3+0x8200] ;  /* 0x0082000003c47984 */ /* 0x000fe80000000800 */
[----:B------:R-:W-:Y:S03]  /*1b330*/  LDS R198, [R3+0x9200] ;  /* 0x0092000003c67984 */ /* 0x000fe60000000800 */
[----:B------:R-:W-:Y:S01]  /*1b340*/  HMMA.1688.F32.TF32 R28, R52, R152, R180 ;  /* 0x00000098341c723c */ /* 0x000fe200000810b4 */
        /* <DEDUP_REMOVED lines=15> */
[----:B------:R-:W2:Y:S01]  /*1b440*/  LDL.LU R174, [R1+0x328] ;  /* 0x0003280001ae7983 */ /* 0x000ea20000300800 */
[----:B------:R-:W-:-:S03]  /*1b450*/  MOV R191, R236 ;  /* 0x000000ec00bf7202 */ /* 0x000fc60000000f00 */
[----:B------:R-:W2:Y:S01]  /*1b460*/  LDL.LU R175, [R1+0x32c] ;  /* 0x00032c0001af7983 */ /* 0x000ea20000300800 */
[----:B------:R-:W-:-:S03]  /*1b470*/  IMAD.MOV.U32 R208, RZ, RZ, R237 ;  /* 0x000000ffffd07224 */ /* 0x000fc600078e00ed */
[----:B------:R-:W2:Y:S01]  /*1b480*/  LDL.LU R188, [R1+0x2e0] ;  /* 0x0002e00001bc7983 */ /* 0x000ea20000300800 */
[----:B------:R-:W-:-:S03]  /*1b490*/  IMAD.MOV.U32 R209, RZ, RZ, R238 ;  /* 0x000000ffffd17224 */ /* 0x000fc600078e00ee */
[----:B------:R-:W2:Y:S01]  /*1b4a0*/  LDL.LU R189, [R1+0x2e4] ;  /* 0x0002e40001bd7983 */ /* 0x000ea20000300800 */
[----:B------:R-:W-:-:S03]  /*1b4b0*/  MOV R210, R239 ;  /* 0x000000ef00d27202 */ /* 0x000fc60000000f00 */
        /* <DEDUP_REMOVED lines=10> */
[----:B------:R-:W-:Y:S04]  /*1b560*/  LDS R197, [R0+0x8200] ;  /* 0x0082000000c57984 */ /* 0x000fe80000000800 */
[----:B------:R-:W3:Y:S01]  /*1b570*/  LDS R199, [R0+0x9200] ;  /* 0x0092000000c77984 */ /* 0x000ee20000000800 */
[C---:B------:R-:W-:Y:S08]  /*1b580*/  HMMA.1688.F32.TF32 R88, R116.reuse, R156, R88 ;  /* 0x0000009c7458723c */ /* 0x040ff00000081058 */
[C---:B------:R-:W-:Y:S08]  /*1b590*/  HMMA.1688.F32.TF32 R92, R116.reuse, R152, R92 ;  /* 0x00000098745c723c */ /* 0x040ff0000008105c */
[C---:B------:R-:W-:Y:S08]  /*1b5a0*/  HMMA.1688.F32.TF32 R96, R116.reuse, R148, R96 ;  /* 0x000000947460723c */ /* 0x040ff00000081060 */
[C---:B------:R-:W-:Y:S08]  /*1b5b0*/  HMMA.1688.F32.TF32 R100, R116.reuse, R144, R100 ;  /* 0x000000907464723c */ /* 0x040ff00000081064 */
[C---:B------:R-:W-:Y:S08]  /*1b5c0*/  HMMA.1688.F32.TF32 R104, R116.reuse, R140, R104 ;  /* 0x0000008c7468723c */ /* 0x040ff00000081068 */
[C---:B------:R-:W-:Y:S08]  /*1b5d0*/  HMMA.1688.F32.TF32 R108, R116.reuse, R136, R108 ;  /* 0x00000088746c723c */ /* 0x040ff0000008106c */
[-C--:B------:R-:W-:Y:S08]  /*1b5e0*/  HMMA.1688.F32.TF32 R112, R116, R132.reuse, R112 ;  /* 0x000000847470723c */ /* 0x080ff00000081070 */
[C---:B---3--:R-:W-:Y:S08]  /*1b5f0*/  HMMA.1688.F32.TF32 R192, R196.reuse, R132, R192 ;  /* 0x00000084c4c0723c */ /* 0x048ff000000810c0 */
[C---:B----4-:R-:W-:Y:S11]  /*1b600*/  HMMA.1688.F32.TF32 R184, R196.reuse, R140, R184 ;  /* 0x0000008cc4b8723c */ /* 0x050ff600000810b8 */
[----:B------:R-:W-:Y:S04]  /*1b610*/  @!UPT UIADD3 URZ, URZ, URZ, URZ ;  /* 0x0000003f3f3ff290 */ /* 0x000fe8000fffe03f */
[----:B------:R-:W-:Y:S04]  /*1b620*/  STL [R1+0x1158], R192 ;  /* 0x001158c001007387 */ /* 0x000fe80000100800 */
[----:B------:R-:W-:Y:S04]  /*1b630*/  STL [R1+0x1154], R193 ;  /* 0x001154c101007387 */ /* 0x000fe80000100800 */
[----:B------:R-:W-:Y:S04]  /*1b640*/  STL [R1+0x1150], R194 ;  /* 0x001150c201007387 */ /* 0x000fe80000100800 */
[----:B------:R-:W-:Y:S01]  /*1b650*/  STL [R1+0x114c], R195 ;  /* 0x00114cc301007387 */ /* 0x000fe20000100800 */
[C---:B--2---:R-:W-:Y:S08]  /*1b660*/  HMMA.1688.F32.TF32 R180, R196.reuse, R144, R180 ;  /* 0x00000090c4b4723c */ /* 0x044ff000000810b4 */
[C---:B------:R-:W-:Y:S08]  /*1b670*/  HMMA.1688.F32.TF32 R176, R196.reuse, R148, R176 ;  /* 0x00000094c4b0723c */ /* 0x040ff000000810b0 */
[----:B------:R-:W-:Y:S08]  /*1b680*/  HMMA.1688.F32.TF32 R168, R196, R156, R168 ;  /* 0x0000009cc4a8723c */ /* 0x000ff000000810a8 */
[----:B------:R-:W-:Y:S01]  /*1b690*/  HMMA.1688.F32.TF32 R116, R116, R128, R236 ;  /* 0x000000807474723c */ /* 0x000fe200000810ec */
[----:B------:R-:W-:Y:S04]  /*1b6a0*/  LDS R236, [R3+0x8280] ;  /* 0x0082800003ec7984 */ /* 0x000fe80000000800 */
[----:B------:R-:W-:Y:S04]  /*1b6b0*/  LDS R238, [R3+0x9280] ;  /* 0x0092800003ee7984 */ /* 0x000fe80000000800 */
[----:B------:R-:W-:Y:S04]  /*1b6c0*/  LDS R237, [R0+0x8280] ;  /* 0x0082800000ed7984 */ /* 0x000fe80000000800 */
[----:B------:R-:W1:Y:S01]  /*1b6d0*/  LDS R239, [R0+0x9280] ;  /* 0x0092800000ef7984 */ /* 0x000e620000000800 */
[C---:B------:R-:W-:Y:S08]  /*1b6e0*/  HMMA.1688.F32.TF32 R172, R196.reuse, R152, R172 ;  /* 0x00000098c4ac723c */ /* 0x040ff000000810ac */
[C---:B------:R-:W-:Y:S08]  /*1b6f0*/  HMMA.1688.F32.TF32 R188, R196.reuse, R136, R188 ;  /* 0x00000088c4bc723c */ /* 0x040ff000000810bc */
[----:B------:R-:W-:Y:S08]  /*1b700*/  HMMA.1688.F32.TF32 R196, R196, R128, R208 ;  /* 0x00000080c4c4723c */ /* 0x000ff000000810d0 */
[-C--:B-1----:R-:W-:Y:S11]  /*1b710*/  HMMA.1688.F32.TF32 R200, R236, R156.reuse, R200 ;  /* 0x0000009cecc8723c */ /* 0x082ff600000810c8 */
[----:B------:R-:W-:Y:S04]  /*1b720*/  @!UPT UIADD3 URZ, URZ, URZ, URZ ;  /* 0x0000003f3f3ff290 */ /* 0x000fe8000fffe03f */
        /* <DEDUP_REMOVED lines=8> */
[----:B------:R-:W2:Y:S04]  /*1b7b0*/  LDL.LU R208, [R1+0x210] ;  /* 0x0002100001d07983 */ /* 0x000ea80000300800 */
[----:B------:R-:W2:Y:S04]  /*1b7c0*/  LDL.LU R209, [R1+0x214] ;  /* 0x0002140001d17983 */ /* 0x000ea80000300800 */
[----:B------:R-:W2:Y:S04]  /*1b7d0*/  LDL.LU R210, [R1+0x218] ;  /* 0x0002180001d27983 */ /* 0x000ea80000300800 */
[----:B------:R-:W2:Y:S04]  /*1b7e0*/  LDL.LU R211, [R1+0x21c] ;  /* 0x00021c0001d37983 */ /* 0x000ea80000300800 */
        /* <DEDUP_REMOVED lines=28> */
[C---:B------:R-:W-:Y:S08]  /*1b9b0*/  HMMA.1688.F32.TF32 R56, R84.reuse, R156, R56 ;  /* 0x0000009c5438723c */ /* 0x040ff00000081038 */
[C---:B------:R-:W-:Y:S08]  /*1b9c0*/  HMMA.1688.F32.TF32 R60, R84.reuse, R152, R60 ;  /* 0x00000098543c723c */ /* 0x040ff0000008103c */
[C---:B------:R-:W-:Y:S08]  /*1b9d0*/  HMMA.1688.F32.TF32 R64, R84.reuse, R148, R64 ;  /* 0x000000945440723c */ /* 0x040ff00000081040 */
        /* <DEDUP_REMOVED lines=9> */
[C---:B------:R-:W-:Y:S11]  /*1ba70*/  HMMA.1688.F32.TF32 R204, R236.reuse, R152, R204 ;  /* 0x00000098eccc723c */ /* 0x040ff600000810cc */
[----:B------:R-:W-:Y:S11]  /*1ba80*/  @!UPT UIADD3 URZ, URZ, URZ, URZ ;  /* 0x0000003f3f3ff290 */ /* 0x000ff6000fffe03f */
[----:B------:R-:W-:Y:S01]  /*1ba90*/  @!UPT UIADD3 URZ, URZ, URZ, URZ ;  /* 0x0000003f3f3ff290 */ /* 0x000fe2000fffe03f */
[----:B------:R-:W-:Y:S04]  /*1baa0*/  STL [R1+0x1174], R204 ;  /* 0x001174cc01007387 */ /* 0x000fe80000100800 */
[----:B------:R-:W-:Y:S04]  /*1bab0*/  STL [R1+0x1170], R205 ;  /* 0x001170cd01007387 */ /* 0x000fe80000100800 */
[----:B------:R-:W-:Y:S04]  /*1bac0*/  STL [R1+0x113c], R206 ;  /* 0x00113cce01007387 */ /* 0x000fe80000100800 */
[----:B------:R-:W-:Y:S04]  /*1bad0*/  STL [R1+0x1138], R207 ;  /* 0x001138cf01007387 */ /* 0x000fe80000100800 */
[----:B------:R-:W4:Y:S04]  /*1bae0*/  LDL.LU R228, [R1+0x170] ;  /* 0x0001700001e47983 */ /* 0x000f280000300800 */
[----:B------:R-:W4:Y:S04]  /*1baf0*/  LDL.LU R229, [R1+0x174] ;  /* 0x0001740001e57983 */ /* 0x000f280000300800 */
[----:B------:R-:W4:Y:S04]  /*1bb00*/  LDL.LU R230, [R1+0x178] ;  /* 0x0001780001e67983 */ /* 0x000f280000300800 */
[----:B------:R-:W4:Y:S01]  /*1bb10*/  LDL.LU R231, [R1+0x17c] ;  /* 0x00017c0001e77983 */ /* 0x000f220000300800 */
[C---:B--2---:R-:W-:Y:S08]  /*1bb20*/  HMMA.1688.F32.TF32 R208, R236.reuse, R148, R208 ;  /* 0x00000094ecd0723c */ /* 0x044ff000000810d0 */
[C---:B----4-:R-:W-:Y:S11]  /*1bb30*/  HMMA.1688.F32.TF32 R212, R236.reuse, R144, R212 ;  /* 0x00000090ecd4723c */ /* 0x050ff600000810d4 */
[----:B------:R-:W-:Y:S04]  /*1bb40*/  @!UPT UIADD3 URZ, URZ, URZ, URZ ;  /* 0x0000003f3f3ff290 */ /* 0x000fe8000fffe03f */
[----:B------:R-:W-:Y:S04]  /*1bb50*/  STL [R1+0x1184], R208 ;  /* 0x001184d001007387 */ /* 0x000fe80000100800 */
[----:B------:R-:W-:Y:S04]  /*1bb60*/  STL [R1+0x1180], R209 ;  /* 0x001180d101007387 */ /* 0x000fe80000100800 */
[----:B------:R-:W-:Y:S04]  /*1bb70*/  STL [R1+0x117c], R210 ;  /* 0x00117cd201007387 */ /* 0x000fe80000100800 */
[----:B------:R-:W-:Y:S01]  /*1bb80*/  STL [R1+0x1178], R211 ;  /* 0x001178d301007387 */ /* 0x000fe20000100800 */
[----:B------:R-:W-:Y:S03]  /*1bb90*/  HMMA.1688.F32.TF32 R216, R236, R140, R216 ;  /* 0x0000008cecd8723c */ /* 0x000fe600000810d8 */
[----:B------:R2:W-:Y:S04]  /*1bba0*/  STL [R1+0x1194], R212 ;  /* 0x001194d401007387 */ /* 0x0005e80000100800 */
[----:B------:R4:W-:Y:S04]  /*1bbb0*/  STL [R1+0x1190], R213 ;  /* 0x001190d501007387 */ /* 0x0009e80000100800 */
[----:B------:R1:W-:Y:S04]  /*1bbc0*/  STL [R1+0x118c], R214 ;  /* 0x00118cd601007387 */ /* 0x0003e80000100800 */
[----:B------:R1:W-:Y:S04]  /*1bbd0*/  STL [R1+0x1188], R215 ;  /* 0x001188d701007387 */ /* 0x0003e80000100800 */
[----:B------:R-:W3:Y:S04]  /*1bbe0*/  LDL.LU R244, [R1+0x160] ;  /* 0x0001600001f47983 */ /* 0x000ee80000300800 */
[----:B------:R-:W3:Y:S04]  /*1bbf0*/  LDL.LU R245, [R1+0x164] ;  /* 0x0001640001f57983 */ /* 0x000ee80000300800 */
[----:B------:R-:W3:Y:S04]  /*1bc00*/  LDL.LU R246, [R1+0x168] ;  /* 0x0001680001f67983 */ /* 0x000ee80000300800 */
[----:B------:R-:W3:Y:S01]  /*1bc10*/  LDL.LU R247, [R1+0x16c] ;  /* 0x00016c0001f77983 */ /* 0x000ee20000300800 */
[C---:B-1----:R-:W-:Y:S03]  /*1bc20*/  HMMA.1688.F32.TF32 R196, R160.reuse, R156, R232 ;  /* 0x0000009ca0c4723c */ /* 0x042fe600000810e8 */
[----:B------:R-:W-:Y:S04]  /*1bc30*/  STL [R1+0x11a4], R216 ;  /* 0x0011a4d801007387 */ /* 0x000fe80000100800 */
[----:B------:R-:W-:Y:S04]  /*1bc40*/  STL [R1+0x11a0], R217 ;  /* 0x0011a0d901007387 */ /* 0x000fe80000100800 */
[----:B------:R-:W-:Y:S01]  /*1bc50*/  STL [R1+0x119c], R218 ;  /* 0x00119cda01007387 */ /* 0x000fe20000100800 */
[----:B------:R-:W-:Y:S03]  /*1bc60*/  HMMA.1688.F32.TF32 R192, R160, R152, R248 ;  /* 0x00000098a0c0723c */ /* 0x000fe600000810f8 */
[----:B------:R-:W-:Y:S08]  /*1bc70*/  STL [R1+0x1198], R219 ;  /* 0x001198db01007387 */ /* 0x000ff00000100800 */
[----:B------:R1:W-:Y:S04]  /*1bc80*/  STL.64 [R1+0x30], R196 ;  /* 0x000030c401007387 */ /* 0x0003e80000100a00 */
[----:B------:R1:W-:Y:S04]  /*1bc90*/  STL.64 [R1+0x38], R198 ;  /* 0x000038c601007387 */ /* 0x0003e80000100a00 */
[----:B------:R-:W3:Y:S04]  /*1bca0*/  LDL.LU R248, [R1+0x150] ;  /* 0x0001500001f87983 */ /* 0x000ee80000300800 */
[----:B------:R-:W3:Y:S04]  /*1bcb0*/  LDL.LU R249, [R1+0x154] ;  /* 0x0001540001f97983 */ /* 0x000ee80000300800 */
[----:B------:R-:W3:Y:S04]  /*1bcc0*/  LDL.LU R250, [R1+0x158] ;  /* 0x0001580001fa7983 */ /* 0x000ee80000300800 */
[----:B------:R-:W3:Y:S01]  /*1bcd0*/  LDL.LU R251, [R1+0x15c] ;  /* 0x00015c0001fb7983 */ /* 0x000ee20000300800 */
[C---:B------:R-:W-:Y:S03]  /*1bce0*/  HMMA.1688.F32.TF32 R220, R236.reuse, R136, R220 ;  /* 0x00000088ecdc723c */ /* 0x040fe600000810dc */
[----:B--2---:R-:W2:Y:S04]  /*1bcf0*/  LDL.LU R212, [R1+0x140] ;  /* 0x0001400001d47983 */ /* 0x004ea80000300800 */
[----:B----4-:R-:W2:Y:S01]  /*1bd00*/  LDL.LU R213, [R1+0x144] ;  /* 0x0001440001d57983 */ /* 0x010ea20000300800 */
[C---:B------:R-:W-:Y:S03]  /*1bd10*/  HMMA.1688.F32.TF32 R224, R236.reuse, R132, R224 ;  /* 0x00000084ece0723c */ /* 0x040fe600000810e0 */
[----:B------:R-:W2:Y:S04]  /*1bd20*/  LDL.LU R214, [R1+0x148] ;  /* 0x0001480001d67983 */ /* 0x000ea80000300800 */
[----:B------:R-:W2:Y:S01]  /*1bd30*/  LDL.LU R215, [R1+0x14c] ;  /* 0x00014c0001d77983 */ /* 0x000ea20000300800 */
[----:B------:R-:W-:Y:S03]  /*1bd40*/  HMMA.1688.F32.TF32 R236, R236, R128, R240 ;  /* 0x00000080ecec723c */ /* 0x000fe600000810f0 */
        /* <DEDUP_REMOVED lines=8> */
[C---:B------:R-:W-:Y:S01]  /*1bdd0*/  HMMA.1688.F32.TF32 R208, R160.reuse, R148, R228 ;  /* 0x00000094a0d0723c */ /* 0x040fe200000810e4 */
[----:B------:R-:W-:Y:S01]  /*1bde0*/  IMAD.MOV.U32 R202, RZ, RZ, R192 ;  /* 0x000000ffffca7224 */ /* 0x000fe200078e00c0 */
[----:B-1----:R-:W-:Y:S01]  /*1bdf0*/  MOV R197, R194 ;  /* 0x000000c200c57202 */ /* 0x002fe20000000f00 */
[----:B------:R-:W-:Y:S01]  /*1be00*/  IMAD.MOV.U32 R196, RZ, RZ, R193 ;  /* 0x000000ffffc47224 */ /* 0x000fe200078e00c1 */
[----:B------:R-:W4:Y:S11]  /*1be10*/  LDL.LU R228, [R1+0x50] ;  /* 0x0000500001e47983 */ /* 0x000f360000300800 */
[----:B------:R-:W-:Y:S09]  /*1be20*/  @!UPT UIADD3 URZ, URZ, URZ, URZ ;  /* 0x0000003f3f3ff290 */ /* 0x000ff2000fffe03f */
[----:B------:R-:W-:Y:S01]  /*1be30*/  IMAD.MOV.U32 R204, RZ, RZ, R208 ;  /* 0x000000ffffcc7224 */ /* 0x000fe200078e00d0 */
[----:B------:R-:W-:Y:S01]  /*1be40*/  MOV R205, R209 ;  /* 0x000000d100cd7202 */ /* 0x000fe20000000f00 */
[----:B------:R-:W-:Y:S01]  /*1be50*/  IMAD.MOV.U32 R200, RZ, RZ, R210 ;  /* 0x000000ffffc87224 */ /* 0x000fe200078e00d2 */
[----:B------:R-:W4:Y:S01]  /*1be60*/  LDL.LU R229, [R1+0x54] ;  /* 0x0000540001e57983 */ /* 0x000f220000300800 */
[----:B------:R-:W-:Y:S02]  /*1be70*/  IMAD.MOV.U32 R201, RZ, RZ, R211 ;  /* 0x000000ffffc97224 */ /* 0x000fe400078e00d3 */
[----:B------:R-:W-:Y:S01]  /*1be80*/  IMAD.MOV.U32 R192, RZ, RZ, R195 ;  /* 0x000000ffffc07224 */ /* 0x000fe200078e00c3 */
[----:B------:R-:W4:Y:S04]  /*1be90*/  LDL.LU R230, [R1+0x58] ;  /* 0x0000580001e67983 */ /* 0x000f280000300800 */
[----:B------:R-:W4:Y:S01]  /*1bea0*/  LDL.LU R231, [R1+0x5c] ;  /* 0x00005c0001e77983 */ /* 0x000f220000300800 */
[C---:B---3--:R-:W-:Y:S03]  /*1beb0*/  HMMA.1688.F32.TF32 R208, R160.reuse, R144, R244 ;  /* 0x00000090a0d0723c */ /* 0x048fe600000810f4 */
[----:B------:R-:W3:Y:S04]  /*1bec0*/  LDL.LU R244, [R1+0x20] ;  /* 0x0000200001f47983 */ /* 0x000ee80000300800 */
[----:B------:R-:W3:Y:S04]  /*1bed0*/  LDL.LU R245, [R1+0x24] ;  /* 0x0000240001f57983 */ /* 0x000ee80000300800 */
[----:B------:R-:W3:Y:S04]  /*1bee0*/  LDL.LU R246, [R1+0x28] ;  /* 0x0000280001f67983 */ /* 0x000ee80000300800 */
[----:B------:R-:W3:Y:S09]  /*1bef0*/  LDL.LU R247, [R1+0x2c] ;  /* 0x00002c0001f77983 */ /* 0x000ef20000300800 */
[----:B------:R-:W-:Y:S01]  /*1bf00*/  MOV R193, R208 ;  /* 0x000000d000c17202 */ /* 0x000fe20000000f00 */
[----:B------:R-:W-:Y:S01]  /*1bf10*/  IMAD.MOV.U32 R194, RZ, RZ, R209 ;  /* 0x000000ffffc27224 */ /* 0x000fe200078e00d1 */
[----:B------:R-:W-:Y:S01]  /*1bf20*/  MOV R198, R211 ;  /* 0x000000d300c67202 */ /* 0x000fe20000000f00 */
[----:B------:R-:W-:Y:S01]  /*1bf30*/  IMAD.MOV.U32 R195, RZ, RZ, R210 ;  /* 0x000000ffffc37224 */ /* 0x000fe200078e00d2 */
[----:B------:R-:W-:Y:S01]  /*1bf40*/  HMMA.1688.F32.TF32 R216, R160, R140, R248 ;  /* 0x0000008ca0d8723c */ /* 0x000fe200000810f8 */
[----:B------:R-:W3:Y:S04]  /*1bf50*/  LDL.LU R248, [R1] ;  /* 0x0000000001f87983 */ /* 0x000ee80000300800 */
[----:B------:R-:W3:Y:S04]  /*1bf60*/  LDL.LU R249, [R1+0x4] ;  /* 0x0000040001f97983 */ /* 0x000ee80000300800 */
[----:B------:R-:W3:Y:S04]  /*1bf70*/  LDL.LU R250, [R1+0x8] ;  /* 0x0000080001fa7983 */ /* 0x000ee80000300800 */
[----:B------:R-:W3:Y:S11]  /*1bf80*/  LDL.LU R251, [R1+0xc] ;  /* 0x00000c0001fb7983 */ /* 0x000ef60000300800 */
[----:B------:R-:W-:Y:S01]  /*1bf90*/  IMAD.MOV.U32 R208, RZ, RZ, R216 ;  /* 0x000000ffffd07224 */ /* 0x000fe200078e00d8 */
[----:B------:R-:W-:Y:S01]  /*1bfa0*/  MOV R210, R218 ;  /* 0x000000da00d27202 */ /* 0x000fe20000000f00 */
[----:B------:R-:W-:-:S02]  /*1bfb0*/  IMAD.MOV.U32 R209, RZ, RZ, R217 ;  /* 0x000000ffffd17224 */ /* 0x000fc400078e00d9 */
[----:B------:R-:W-:Y:S02]  /*1bfc0*/  IMAD.MOV.U32 R211, RZ, RZ, R219 ;  /* 0x000000ffffd37224 */ /* 0x000fe400078e00db */
[C---:B--2---:R-:W-:Y:S08]  /*1bfd0*/  HMMA.1688.F32.TF32 R216, R160.reuse, R136, R212 ;  /* 0x00000088a0d8723c */ /* 0x044ff000000810d4 */
[C---:B----4-:R-:W-:Y:S08]  /*1bfe0*/  HMMA.1688.F32.TF32 R240, R160.reuse, R132, R240 ;  /* 0x00000084a0f0723c */ /* 0x050ff000000810f0 */
[----:B------:R-:W-:Y:S08]  /*1bff0*/  HMMA.1688.F32.TF32 R160, R160, R128, R232 ;  /* 0x00000080a0a0723c */ /* 0x000ff000000810e8 */
[----:B------:R-:W-:Y:S01]  /*1c000*/  IMAD.MOV.U32 R214, RZ, RZ, R218 ;  /* 0x000000ffffd67224 */ /* 0x000fe200078e00da */
[----:B------:R-:W-:Y:S01]  /*1c010*/  MOV R213, R217 ;  /* 0x000000d900d57202 */ /* 0x000fe20000000f00 */
[----:B------:R-:W-:-:S02]  /*1c020*/  IMAD.MOV.U32 R215, RZ, RZ, R219 ;  /* 0x000000ffffd77224 */ /* 0x000fc400078e00db */
[----:B------:R-:W-:-:S04]  /*1c030*/  IMAD.MOV.U32 R212, RZ, RZ, R216 ;  /* 0x000000ffffd47224 */ /* 0x000fc800078e00d8 */
[----:B------:R-:W-:Y:S01]  /*1c040*/  IMAD.MOV.U32 R218, RZ, RZ, R242 ;  /* 0x000000ffffda7224 */ /* 0x000fe200078e00f2 */
[----:B------:R-:W-:Y:S01]  /*1c050*/  MOV R219, R243 ;  /* 0x000000f300db7202 */ /* 0x000fe20000000f00 */
[----:B------:R-:W-:Y:S01]  /*1c060*/  IMAD.MOV.U32 R217, RZ, RZ, R241 ;  /* 0x000000ffffd97224 */ /* 0x000fe200078e00f1 */
[----:B------:R-:W-:Y:S01]  /*1c070*/  MOV R216, R240 ;  /* 0x000000f000d87202 */ /* 0x000fe20000000f00 */
[----:B------:R-:W2:Y:S04]  /*1c080*/  LDL.LU.64 R242, [R1+0x1208] ;  /* 0x0012080001f27983 */ /* 0x000ea80000300a00 */
[----:B------:R-:W2:Y:S01]  /*1c090*/  LDL.LU.64 R240, [R1+0x1200] ;  /* 0x0012000001f07983 */ /* 0x000ea20000300a00 */
[----:B------:R-:W-:-:S03]  /*1c0a0*/  IMAD.MOV.U32 R199, RZ, RZ, R160 ;  /* 0x000000ffffc77224 */ /* 0x000fc600078e00a0 */
[----:B------:R-:W4:Y:S01]  /*1c0b0*/  LDL.LU.64 R234, [R1+0x11f8] ;  /* 0x0011f80001ea7983 */ /* 0x000f220000300a00 */
[----:B------:R-:W-:Y:S01]  /*1c0c0*/  IMAD.MOV.U32 R203, RZ, RZ, R161 ;  /* 0x000000ffffcb7224 */ /* 0x000fe200078e00a1 */
[----:B------:R-:W-:Y:S02]  /*1c0d0*/  MOV R206, R162 ;  /* 0x000000a200ce7202 */ /* 0x000fe40000000f00 */
[----:B------:R-:W4:Y:S04]  /*1c0e0*/  LDL.LU.64 R232, [R1+0x11f0] ;  /* 0x0011f00001e87983 */ /* 0x000f280000300a00 */
[----:B------:R-:W2:Y:S04]  /*1c0f0*/  LDL.LU R160, [R1+0x10] ;  /* 0x0000100001a07983 */ /* 0x000ea80000300800 */
[----:B------:R-:W2:Y:S04]  /*1c100*/  LDL.LU R161, [R1+0x14] ;  /* 0x0000140001a17983 */ /* 0x000ea80000300800 */
[----:B------:R-:W2:Y:S01]  /*1c110*/  LDL.LU R162, [R1+0x18] ;  /* 0x0000180001a27983 */ /* 0x000ea20000300800 */
[C---:B------:R-:W-:Y:S08]  /*1c120*/  HMMA.1688.F32.TF32 R44, R52.reuse, R136, R44 ;  /* 0x00000088342c723c */ /* 0x040ff0000008102c */
[----:B------:R-:W-:Y:S01]  /*1c130*/  HMMA.1688.F32.TF32 R52, R52, R128, R164 ;  /* 0x000000803434723c */ /* 0x000fe200000810a4 */
[----:B------:R-:W-:Y:S04]  /*1c140*/  LDS R164, [R3+0x8380] ;  /* 0x0083800003a47984 */ /* 0x000fe80000000800 */
[----:B------:R-:W-:Y:S04]  /*1c150*/  LDS R166, [R3+0x9380] ;  /* 0x0093800003a67984 */ /* 0x000fe80000000800 */
[----:B------:R-:W-:Y:S04]  /*1c160*/  LDS R165, [R0+0x8380] ;  /* 0x0083800000a57984 */ /* 0x000fe80000000800 */
[----:B------:R-:W1:Y:S01]  /*1c170*/  LDS R167, [R0+0x9380] ;  /* 0x0093800000a77984 */ /* 0x000e620000000800 */
[----:B------:R-:W-:-:S02]  /*1c180*/  IMAD.MOV.U32 R207, RZ, RZ, R163 ;  /* 0x000000ffffcf7224 */ /* 0x000fc400078e00a3 */
[----:B------:R-:W-:Y:S01]  /*1c190*/  IMAD.MOV.U32 R163, RZ, RZ, R2 ;  /* 0x000000ffffa37224 */ /* 0x000fe200078e0002 */
[C---:B-1----:R-:W-:Y:S11]  /*1c1a0*/  HMMA.1688.F32.TF32 R228, R164.reuse, R156, R228 ;  /* 0x0000009ca4e4723c */ /* 0x042ff600000810e4 */
[----:B------:R-:W-:Y:S11]  /*1c1b0*/  @!UPT UIADD3 URZ, URZ, URZ, URZ ;  /* 0x0000003f3f3ff290 */ /* 0x000ff6000fffe03f */
[----:B------:R-:W-:Y:S02]  /*1c1c0*/  @!UPT UIADD3 URZ, URZ, URZ, URZ ;  /* 0x0000003f3f3ff290 */ /* 0x000fe4000fffe03f */
[----:B------:R-:W-:Y:S01]  /*1c1d0*/  IMAD.MOV.U32 R157, RZ, RZ, R230 ;  /* 0x000000ffff9d7224 */ /* 0x000fe200078e00e6 */
[----:B------:R-:W-:Y:S01]  /*1c1e0*/  MOV R156, R231 ;  /* 0x000000e7009c7202 */ /* 0x000fe20000000f00 */
[----:B------:R-:W-:Y:S01]  /*1c1f0*/  IMAD.MOV.U32 R134, RZ, RZ, R229 ;  /* 0x000000ffff867224 */ /* 0x000fe200078e00e5 */
[----:B------:R-:W-:Y:S01]  /*1c200*/  MOV R135, R228 ;  /* 0x000000e400877202 */ /* 0x000fe20000000f00 */
[----:B------:R-:W4:Y:S04]  /*1c210*/  LDL.LU.64 R230, [R1+0x11e8] ;  /* 0x0011e80001e67983 */ /* 0x000f280000300a00 */
[----:B------:R-:W4:Y:S01]  /*1c220*/  LDL.LU.64 R228, [R1+0x11e0] ;  /* 0x0011e00001e47983 */ /* 0x000f220000300a00 */
[----:B---3--:R-:W-:Y:S11]  /*1c230*/  HMMA.1688.F32.TF32 R244, R164, R152, R244 ;  /* 0x00000098a4f4723c */ /* 0x008ff600000810f4 */
[----:B------:R-:W-:Y:S11]  /*1c240*/  @!UPT UIADD3 URZ, URZ, URZ, URZ ;  /* 0x0000003f3f3ff290 */ /* 0x000ff6000fffe03f */
[----:B------:R-:W-:Y:S02]  /*1c250*/  @!UPT UIADD3 URZ, URZ, URZ, URZ ;  /* 0x0000003f3f3ff290 */ /* 0x000fe4000fffe03f */
[----:B------:R-:W-:Y:S01]  /*1c260*/  MOV R252, R246 ;  /* 0x000000f600fc7202 */ /* 0x000fe20000000f00 */
[----:B------:R-:W-:Y:S02]  /*1c270*/  IMAD.MOV.U32 R2, RZ, RZ, R247 ;  /* 0x000000ffff027224 */ /* 0x000fe400078e00f7 */
[----:B------:R-:W-:Y:S01]  /*1c280*/  IMAD.MOV.U32 R153, RZ, RZ, R245 ;  /* 0x000000ffff997224 */ /* 0x000fe200078e00f5 */
[----:B------:R-:W3:Y:S01]  /*1c290*/  LDL.LU.64 R246, [R1+0x11d8] ;  /* 0x0011d80001f67983 */ /* 0x000ee20000300a00 */
[----:B------:R-:W-:-:S03]  /*1c2a0*/  IMAD.MOV.U32 R152, RZ, RZ, R244 ;  /* 0x000000ffff987224 */ /* 0x000fc600078e00f4 */
[----:B------:R-:W3:Y:S01]  /*1c2b0*/  LDL.LU.64 R244, [R1+0x11d0] ;  /* 0x0011d00001f47983 */ /* 0x000ee20000300a00 */
[C---:B------:R-:W-:Y:S11]  /*1c2c0*/  HMMA.1688.F32.TF32 R248, R164.reuse, R144, R248 ;  /* 0x00000090a4f8723c */ /* 0x040ff600000810f8 */
[----:B------:R-:W-:Y:S11]  /*1c2d0*/  @!UPT UIADD3 URZ, URZ, URZ, URZ ;  /* 0x0000003f3f3ff290 */ /* 0x000ff6000fffe03f */
[----:B------:R-:W-:Y:S02]  /*1c2e0*/  @!UPT UIADD3 URZ, URZ, URZ, URZ ;  /* 0x0000003f3f3ff290 */ /* 0x000fe4000fffe03f */
[----:B------:R-:W-:Y:S01]  /*1c2f0*/  IMAD.MOV.U32 R151, RZ, RZ, R250 ;  /* 0x000000ffff977224 */ /* 0x000fe200078e00fa */
[----:B------:R-:W-:Y:S02]  /*1c300*/  MOV R150, R251 ;  /* 0x000000fb00967202 */ /* 0x000fe40000000f00 */
[----:B------:R-:W3:Y:S01]  /*1c310*/  LDL.LU.64 R250, [R1+0x11c8] ;  /* 0x0011c80001fa7983 */ /* 0x000ee20000300a00 */
[----:B--2---:R-:W-:Y:S11]  /*1c320*/  HMMA.1688.F32.TF32 R160, R164, R148, R160 ;  /* 0x00000094a4a0723c */ /* 0x004ff600000810a0 */
[----:B------:R-:W-:Y:S11]  /*1c330*/  @!UPT UIADD3 URZ, URZ, URZ, URZ ;  /* 0x0000003f3f3ff290 */ /* 0x000ff6000fffe03f */
[----:B------:R-:W-:Y:S02]  /*1c340*/  @!UPT UIADD3 URZ, URZ, URZ, URZ ;  /* 0x0000003f3f3ff290 */ /* 0x000fe4000fffe03f */
[----:B------:R-:W-:Y:S02]  /*1c350*/  IMAD.MOV.U32 R147, RZ, RZ, R160 ;  /* 0x000000ffff937224 */ /* 0x000fe400078e00a0 */
[----:B------:R-:W-:Y:S01]  /*1c360*/  IMAD.MOV.U32 R146, RZ, RZ, R161 ;  /* 0x000000ffff927224 */ /* 0x000fe200078e00a1 */
[----:B------:R-:W-:Y:S01]  /*1c370*/  MOV R161, R248 ;  /* 0x000000f800a17202 */ /* 0x000fe20000000f00 */
[----:B------:R-:W-:Y:S02]  /*1c380*/  IMAD.MOV.U32 R160, RZ, RZ, R249 ;  /* 0x000000ffffa07224 */ /* 0x000fe400078e00f9 */
[----:B------:R-:W2:Y:S01]  /*1c390*/  LDL.LU.64 R248, [R1+0x11c0] ;  /* 0x0011c00001f87983 */ /* 0x000ea20000300a00 */
[----:B------:R-:W-:-:S04]  /*1c3a0*/  IMAD.MOV.U32 R149, RZ, RZ, R163 ;  /* 0x000000ffff957224 */ /* 0x000fc800078e00a3 */
[----:B------:R-:W-:Y:S01]  /*1c3b0*/  IMAD.MOV.U32 R145, RZ, RZ, R149 ;  /* 0x000000ffff917224 */ /* 0x000fe200078e0095 */
[----:B------:R-:W-:Y:S02]  /*1c3c0*/  MOV R149, R153 ;  /* 0x0000009900957202 */ /* 0x000fe40000000f00 */
[----:B------:R-:W-:Y:S02]  /*1c3d0*/  MOV R153, R134 ;  /* 0x0000008600997202 */ /* 0x000fe40000000f00 */
[----:B------:R-:W-:Y:S01]  /*1c3e0*/  MOV R148, R162 ;  /* 0x000000a200947202 */ /* 0x000fe20000000f00 */
[C---:B----4-:R-:W-:Y:S08]  /*1c3f0*/  HMMA.1688.F32.TF32 R228, R164.reuse, R132, R228 ;  /* 0x00000084a4e4723c */ /* 0x050ff000000810e4 */
[----:B---3--:R-:W-:Y:S01]  /*1c400*/  HMMA.1688.F32.TF32 R244, R164, R136, R244 ;  /* 0x00000088a4f4723c */ /* 0x008fe200000810f4 */
[----:B------:R-:W-:-:S02]  /*1c410*/  IMAD.MOV.U32 R144, RZ, RZ, R148 ;  /* 0x000000ffff907224 */ /* 0x000fc400078e0094 */
[----:B------:R-:W-:Y:S02]  /*1c420*/  IMAD.MOV.U32 R148, RZ, RZ, R152 ;  /* 0x000000ffff947224 */ /* 0x000fe400078e0098 */
[----:B------:R-:W-:-:S03]  /*1c430*/  IMAD.MOV.U32 R152, RZ, RZ, R135 ;  /* 0x000000ffff987224 */ /* 0x000fc600078e0087 */
[----:B--2---:R-:W-:Y:S07]  /*1c440*/  HMMA.1688.F32.TF32 R248, R164, R140, R248 ;  /* 0x0000008ca4f8723c */ /* 0x004fee00000810f8 */
[----:B------:R-:W-:Y:S01]  /*1c450*/  IMAD.MOV.U32 R140, RZ, RZ, R161 ;  /* 0x000000ffff8c7224 */ /* 0x000fe200078e00a1 */
[----:B------:R-:W-:-:S08]  /*1c460*/  MOV R141, R160 ;  /* 0x000000a0008d7202 */ /* 0x000fd00000000f00 */
[----:B------:R-:W-:Y:S01]  /*1c470*/  IMAD.MOV.U32 R161, RZ, RZ, R246 ;  /* 0x000000ffffa17224 */ /* 0x000fe200078e00f6 */
[----:B------:R-:W-:Y:S01]  /*1c480*/  MOV R160, R247 ;  /* 0x000000f700a07202 */ /* 0x000fe20000000f00 */
[----:B------:R-:W-:Y:S01]  /*1c490*/  HMMA.1688.F32.TF32 R164, R164, R128, R232 ;  /* 0x00000080a4a4723c */ /* 0x000fe200000810e8 */
[----:B------:R-:W-:Y:S04]  /*1c4a0*/  LDS R232, [R3+0xa180] ;  /* 0x00a1800003e87984 */ /* 0x000fe80000000800 */
[----:B------:R-:W-:Y:S01]  /*1c4b0*/  LDS R234, [R3+0xb180] ;  /* 0x00b1800003ea7984 */ /* 0x000fe20000000800 */
[----:B------:R-:W-:Y:S01]  /*1c4c0*/  IMAD.MOV.U32 R134, RZ, RZ, R248 ;  /* 0x000000ffff867224 */ /* 0x000fe200078e00f8 */
[----:B------:R-:W-:Y:S01]  /*1c4d0*/  MOV R163, R249 ;  /* 0x000000f900a37202 */ /* 0x000fe20000000f00 */
[----:B------:R-:W-:Y:S01]  /*1c4e0*/  IMAD.MOV.U32 R162, RZ, RZ, R250 ;  /* 0x000000ffffa27224 */ /* 0x000fe200078e00fa */
[----:B------:R-:W-:Y:S01]  /*1c4f0*/  LDS R233, [R0+0xa180] ;  /* 0x00a1800000e97984 */ /* 0x000fe20000000800 */
[----:B------:R-:W-:-:S02]  /*1c500*/  IMAD.MOV.U32 R136, RZ, RZ, R134 ;  /* 0x000000ffff887224 */ /* 0x000fc400078e0086 */
[----:B------:R-:W-:Y:S01]  /*1c510*/  IMAD.MOV.U32 R133, RZ, RZ, R163 ;  /* 0x000000ffff857224 */ /* 0x000fe200078e00a3 */
[----:B------:R-:W-:Y:S01]  /*1c520*/  LDS R235, [R0+0xb180] ;  /* 0x00b1800000eb7984 */ /* 0x000fe20000000800 */
[----:B------:R-:W-:Y:S01]  /*1c530*/  IMAD.MOV.U32 R132, RZ, RZ, R136 ;  /* 0x000000ffff847224 */ /* 0x000fe200078e0088 */
[----:B------:R-:W-:Y:S01]  /*1c540*/  MOV R136, R162 ;  /* 0x000000a200887202 */ /* 0x000fe20000000f00 */
[----:B------:R-:W-:Y:S01]  /*1c550*/  IMAD.MOV.U32 R128, RZ, RZ, R161 ;  /* 0x000000ffff807224 */ /* 0x000fe200078e00a1 */
[----:B------:R-:W-:Y:S01]  /*1c560*/  LDS R162, [R3+0xb000] ;  /* 0x00b0000003a27984 */ /* 0x000fe20000000800 */
[----:B------:R-:W-:-:S03]  /*1c570*/  IMAD.MOV.U32 R129, RZ, RZ, R160 ;  /* 0x000000ffff817224 */ /* 0x000fc600078e00a0 */
[----:B------:R-:W-:Y:S04]  /*1c580*/  LDS R160, [R3+0xa000] ;  /* 0x00a0000003a07984 */ /* 0x000fe80000000800 */
[----:B------:R-:W-:Y:S04]  /*1c590*/  LDS R161, [R0+0xa000] ;  /* 0x00a0000000a17984 */ /* 0x000fe80000000800 */
[----:B------:R-:W1:Y:S01]  /*1c5a0*/  LDS R163, [R0+0xb000] ;  /* 0x00b0000000a37984 */ /* 0x000e620000000800 */
[----:B------:R-:W-:Y:S02]  /*1c5b0*/  IMAD.MOV.U32 R249, RZ, RZ, R150 ;  /* 0x000000fffff97224 */ /* 0x000fe400078e0096 */
[----:B------:R-:W-:-:S02]  /*1c5c0*/  IMAD.MOV.U32 R248, RZ, RZ, R151 ;  /* 0x000000fffff87224 */ /* 0x000fc400078e0097 */
[----:B------:R-:W-:Y:S02]  /*1c5d0*/  IMAD.MOV.U32 R150, RZ, RZ, R244 ;  /* 0x000000ffff967224 */ /* 0x000fe400078e00f4 */
[----:B------:R-:W-:Y:S01]  /*1c5e0*/  IMAD.MOV.U32 R151, RZ, RZ, R245 ;  /* 0x000000ffff977224 */ /* 0x000fe200078e00f5 */
[C---:B-1----:R-:W-:Y:S01]  /*1c5f0*/  HMMA.1688.F32.TF32 R240, R160.reuse, R158, R240 ;  /* 0x0000009ea0f0723c */ /* 0x042fe200000810f0 */
[----:B------:R-:W-:Y:S11]  /*1c600*/  IMAD.MOV.U32 R135, RZ, RZ, R251 ;  /* 0x000000ffff877224 */ /* 0x000ff600078e00fb */
[----:B------:R-:W-:Y:S11]  /*1c610*/  @!UPT UIADD3 URZ, URZ, URZ, URZ ;  /* 0x0000003f3f3ff290 */ /* 0x000ff6000fffe03f */
[----:B------:R-:W-:Y:S04]  /*1c620*/  STL.64 [R1+0x300], R240 ;  /* 0x000300f001007387 */ /* 0x000fe80000100a00 */
[----:B------:R1:W-:Y:S02]  /*1c630*/  STL.64 [R1+0x308], R242 ;  /* 0x000308f201007387 */ /* 0x0003e40000100a00 */
[----:B-1----:R-:W-:Y:S01]  /*1c640*/  MOV R242, R150 ;  /* 0x0000009600f27202 */ /* 0x002fe20000000f00 */
[----:B------:R-:W-:Y:S01]  /*1c650*/  IMAD.MOV.U32 R243, RZ, RZ, R151 ;  /* 0x000000fffff37224 */ /* 0x000fe200078e0097 */
[----:B------:R-:W2:Y:S04]  /*1c660*/  LDL.LU R150, [R1+0x11bc] ;  /* 0x0011bc0001967983 */ /* 0x000ea80000300800 */
[----:B------:R-:W2:Y:S01]  /*1c670*/  LDL.LU R151, [R1+0x11b8] ;  /* 0x0011b80001977983 */ /* 0x000ea20000300800 */
[----:B------:R-:W-:Y:S01]  /*1c680*/  IMAD.MOV.U32 R251, RZ, RZ, R146 ;  /* 0x000000fffffb7224 */ /* 0x000fe200078e0092 */
[----:B------:R-:W-:Y:S01]  /*1c690*/  MOV R250, R147 ;  /* 0x0000009300fa7202 */ /* 0x000fe20000000f00 */
[----:B------:R-:W-:Y:S01]  /*1c6a0*/  IMAD.MOV.U32 R146, RZ, RZ, R230 ;  /* 0x000000ffff927224 */ /* 0x000fe200078e00e6 */
[----:B------:R-:W-:Y:S01]  /*1c6b0*/  MOV R147, R231 ;  /* 0x000000e700937202 */ /* 0x000fe20000000f00 */
[----:B------:R-:W-:Y:S01]  /*1c6c0*/  HMMA.1688.F32.TF32 R120, R160, R154, R120 ;  /* 0x0000009aa078723c */ /* 0x000fe20000081078 */
[----:B------:R-:W-:Y:S01]  /*1c6d0*/  MOV R137, R135 ;  /* 0x0000008700897202 */ /* 0x000fe20000000f00 */
[----:B------:R-:W-:Y:S01]  /*1c6e0*/  IMAD.MOV.U32 R240, RZ, RZ, R146 ;  /* 0x000000fffff07224 */ /* 0x000fe200078e0092 */
[----:B------:R-:W-:Y:S01]  /*1c6f0*/  MOV R241, R147 ;  /* 0x0000009300f17202 */ /* 0x000fe20000000f00 */
[----:B------:R-:W3:Y:S04]  /*1c700*/  LDL.LU R146, [R1+0x11b4] ;  /* 0x0011b40001927983 */ /* 0x000ee80000300800 */
[----:B------:R-:W3:Y:S01]  /*1c710*/  LDL.LU R147, [R1+0x11b0] ;  /* 0x0011b00001937983 */ /* 0x000ee20000300800 */
[----:B------:R-:W-:-:S02]  /*1c720*/  IMAD.MOV.U32 R134, RZ, RZ, R228 ;  /* 0x000000ffff867224 */ /* 0x000fc400078e00e4 */
[----:B------:R-:W-:Y:S01]  /*1c730*/  IMAD.MOV.U32 R135, RZ, RZ, R229 ;  /* 0x000000ffff877224 */ /* 0x000fe200078e00e5 */
[----:B------:R-:W-:Y:S01]  /*1c740*/  HMMA.1688.F32.TF32 R8, R160, R142, R8 ;  /* 0x0000008ea008723c */ /* 0x000fe20000081008 */
[----:B------:R-:W-:Y:S01]  /*1c750*/  MOV R247, R165 ;  /* 0x000000a500f77202 */ /* 0x000fe20000000f00 */
[----:B------:R-:W-:Y:S01]  /*1c760*/  IMAD.MOV.U32 R246, RZ, RZ, R166 ;  /* 0x000000fffff67224 */ /* 0x000fe200078e00a6 */
[----:B------:R-:W-:Y:S01]  /*1c770*/  MOV R244, R164 ;  /* 0x000000a400f47202 */ /* 0x000fe20000000f00 */
[----:B------:R-:W-:Y:S01]  /*1c780*/  IMAD.MOV.U32 R245, RZ, RZ, R167 ;  /* 0x000000fffff57224 */ /* 0x000fe200078e00a7 */
[----:B------:R-:W-:Y:S04]  /*1c790*/  LDS R164, [R3+0xa080] ;  /* 0x00a0800003a47984 */ /* 0x000fe80000000800 */
[----:B------:R-:W-:Y:S04]  /*1c7a0*/  LDS R166, [R3+0xb080] ;  /* 0x00b0800003a67984 */ /* 0x000fe80000000800 */
[----:B------:R-:W-:Y:S04]  /*1c7b0*/  STL.64 [R1+0x2f0], R120 ;  /* 0x0002f07801007387 */ /* 0x000fe80000100a00 */
[----:B------:R1:W-:Y:S04]  /*1c7c0*/  STL.64 [R1+0x2f8], R122 ;  /* 0x0002f87a01007387 */ /* 0x0003e80000100a00 */
[----:B------:R-:W-:Y:S04]  /*1c7d0*/  LDS R165, [R0+0xa080] ;  /* 0x00a0800000a57984 */ /* 0x000fe80000000800 */
[----:B------:R-:W4:Y:S01]  /*1c7e0*/  LDS R167, [R0+0xb080] ;  /* 0x00b0800000a77984 */ /* 0x000f220000000800 */
[----:B-1----:R-:W-:-:S03]  /*1c7f0*/  IMAD.MOV.U32 R122, RZ, RZ, R134 ;  /* 0x000000ffff7a7224 */ /* 0x002fc600078e0086 */
[----:B------:R-:W-:Y:S01]  /*1c800*/  LDS R228, [R3+0xa100] ;  /* 0x00a1000003e47984 */ /* 0x000fe20000000800 */
[----:B------:R-:W-:-:S03]  /*1c810*/  IMAD.MOV.U32 R123, RZ, RZ, R135 ;  /* 0x000000ffff7b7224 */ /* 0x000fc600078e0087 */
[----:B------:R-:W4:Y:S04]  /*1c820*/  LDL.LU R134, [R1+0x11ac] ;  /* 0x0011ac0001867983 */ /* 0x000f280000300800 */
[----:B------:R-:W4:Y:S04]  /*1c830*/  LDL.LU R135, [R1+0x11a8] ;  /* 0x0011a80001877983 */ /* 0x000f280000300800 */
[----:B------:R-:W-:Y:S04]  /*1c840*/  LDS R230, [R3+0xb100] ;  /* 0x00b1000003e67984 */ /* 0x000fe80000000800 */
[----:B------:R-:W-:Y:S04]  /*1c850*/  LDS R229, [R0+0xa100] ;  /* 0x00a1000000e57984 */ /* 0x000fe80000000800 */
[----:B------:R-:W1:Y:S01]  /*1c860*/  LDS R231, [R0+0xb100] ;  /* 0x00b1000000e77984 */ /* 0x000e620000000800 */
[C---:B--2---:R-:W-:Y:S11]  /*1c870*/  HMMA.1688.F32.TF32 R124, R160.reuse, R150, R124 ;  /* 0x00000096a07c723c */ /* 0x044ff6000008107c */
[----:B------:R-:W-:Y:S11]  /*1c880*/  @!UPT UIADD3 URZ, URZ, URZ, URZ ;  /* 0x0000003f3f3ff290 */ /* 0x000ff6000fffe03f */
[----:B------:R-:W-:Y:S01]  /*1c890*/  @!UPT UIADD3 URZ, URZ, URZ, URZ ;  /* 0x0000003f3f3ff290 */ /* 0x000fe2000fffe03f */
[----:B------:R-:W-:Y:S04]  /*1c8a0*/  STL.64 [R1+0x2e0], R124 ;  /* 0x0002e07c01007387 */ /* 0x000fe80000100a00 */
[----:B------:R3:W-:Y:S02]  /*1c8b0*/  STL.64 [R1+0x2e8], R126 ;  /* 0x0002e87e01007387 */ /* 0x0007e40000100a00 */
[C---:B---3--:R-:W-:Y:S08]  /*1c8c0*/  HMMA.1688.F32.TF32 R124, R160.reuse, R146, R4 ;  /* 0x00000092a07c723c */ /* 0x048ff00000081004 */
[C---:B------:R-:W-:Y:S11]  /*1c8d0*/  HMMA.1688.F32.TF32 R4, R160.reuse, R138, R12 ;  /* 0x0000008aa004723c */ /* 0x040ff6000008100c */
[----:B------:R-:W-:Y:S04]  /*1c8e0*/  @!UPT UIADD3 URZ, URZ, URZ, URZ ;  /* 0x0000003f3f3ff290 */ /* 0x000fe8000fffe03f */
[----:B------:R-:W-:Y:S04]  /*1c8f0*/  STL.64 [R1+0x2d0], R124 ;  /* 0x0002d07c01007387 */ /* 0x000fe80000100a00 */
[----:B------:R-:W-:Y:S04]  /*1c900*/  STL.64 [R1+0x2d8], R126 ;  /* 0x0002d87e01007387 */ /* 0x000fe80000100a00 */
[----:B------:R-:W-:Y:S04]  /*1c910*/  STL.64 [R1+0x2c0], R8 ;  /* 0x0002c00801007387 */ /* 0x000fe80000100a00 */
[----:B------:R-:W-:Y:S04]  /*1c920*/  STL.64 [R1+0x2c8], R10 ;  /* 0x0002c80a01007387 */ /* 0x000fe80000100a00 */
[----:B------:R-:W-:Y:S04]  /*1c930*/  STL.64 [R1+0x2b0], R4 ;  /* 0x0002b00401007387 */ /* 0x000fe80000100a00 */
[----:B------:R4:W-:Y:S02]  /*1c940*/  STL.64 [R1+0x2b8], R6 ;  /* 0x0002b80601007387 */ /* 0x0009e40000100a00 */
[C---:B----4-:R-:W-:Y:S08]  /*1c950*/  HMMA.1688.F32.TF32 R4, R160.reuse, R134, R16 ;  /* 0x00000086a004723c */ /* 0x050ff00000081010 */
[----:B------:R-:W-:Y:S08]  /*1c960*/  HMMA.1688.F32.TF32 R12, R160, R130, R20 ;  /* 0x00000082a00c723c */ /* 0x000ff00000081014 */
[C---:B------:R-:W-:Y:S07]  /*1c970*/  HMMA.1688.F32.TF32 R8, R164.reuse, R158, R24 ;  /* 0x0000009ea408723c */ /* 0x040fee0000081018 */
[----:B------:R-:W-:Y:S04]  /*1c980*/  STL.64 [R1+0x2a0], R4 ;  /* 0x0002a00401007387 */ /* 0x000fe80000100a00 */
[----:B------:R2:W-:Y:S02]  /*1c990*/  STL.64 [R1+0x2a8], R6 ;  /* 0x0002a80601007387 */ /* 0x0005e40000100a00 */
[C---:B--2---:R-:W-:Y:S02]  /*1c9a0*/  HMMA.1688.F32.TF32 R4, R164.reuse, R154, R28 ;  /* 0x0000009aa404723c */ /* 0x044fe4000008101c */
[----:B------:R-:W-:Y:S04]  /*1c9b0*/  STL.64 [R1+0x230], R12 ;  /* 0x0002300c01007387 */ /* 0x000fe80000100a00 */
[----:B------:R2:W-:Y:S04]  /*1c9c0*/  STL.64 [R1+0x238], R14 ;  /* 0x0002380e01007387 */ /* 0x0005e80000100a00 */
[----:B------:R-:W-:Y:S04]  /*1c9d0*/  STL.64 [R1+0x220], R8 ;  /* 0x0002200801007387 */ /* 0x000fe80000100a00 */
[----:B------:R3:W-:Y:S01]  /*1c9e0*/  STL.64 [R1+0x228], R10 ;  /* 0x0002280a01007387 */ /* 0x0007e20000100a00 */
[C---:B--2---:R-:W-:Y:S08]  /*1c9f0*/  HMMA.1688.F32.TF32 R12, R164.reuse, R150, R32 ;  /* 0x00000096a40c723c */ /* 0x044ff00000081020 */
[C---:B------:R-:W-:Y:S01]  /*1ca00*/  HMMA.1688.F32.TF32 R124, R164.reuse, R134, R48 ;  /* 0x00000086a47c723c */ /* 0x040fe20000081030 */
[----:B------:R-:W-:Y:S04]  /*1ca10*/  STL.64 [R1+0x210], R4 ;  /* 0x0002100401007387 */ /* 0x000fe80000100a00 */
[----:B------:R2:W-:Y:S03]  /*1ca20*/  STL.64 [R1+0x218], R6 ;  /* 0x0002180601007387 */ /* 0x0005e60000100a00 */
[----:B---3--:R-:W-:Y:S08]  /*1ca30*/  HMMA.1688.F32.TF32 R8, R164, R146, R36 ;  /* 0x00000092a408723c */ /* 0x008ff00000081024 */
[----:B-1----:R-:W-:Y:S01]  /*1ca40*/  HMMA.1688.F32.TF32 R16, R228, R138, R76 ;  /* 0x0000008ae410723c */ /* 0x002fe2000008104c */
[----:B------:R-:W-:Y:S01]  /*1ca50*/  IMAD.MOV.U32 R28, RZ, RZ, R216 ;  /* 0x000000ffff1c7224 */ /* 0x000fe200078e00d8 */
[----:B------:R-:W-:Y:S01]  /*1ca60*/  MOV R29, R217 ;  /* 0x000000d9001d7202 */ /* 0x000fe20000000f00 */
[----:B------:R-:W-:Y:S01]  /*1ca70*/  IMAD.MOV.U32 R30, RZ, RZ, R218 ;  /* 0x000000ffff1e7224 */ /* 0x000fe200078e00da */
[----:B------:R-:W-:Y:S01]  /*1ca80*/  MOV R24, R212 ;  /* 0x000000d400187202 */ /* 0x000fe20000000f00 */
[----:B------:R-:W-:-:S02]  /*1ca90*/  IMAD.MOV.U32 R31, RZ, RZ, R219 ;  /* 0x000000ffff1f7224 */ /* 0x000fc400078e00db */
[----:B------:R-:W-:Y:S01]  /*1caa0*/  IMAD.MOV.U32 R25, RZ, RZ, R213 ;  /* 0x000000ffff197224 */ /* 0x000fe200078e00d5 */
[C---:B--2---:R-:W-:Y:S01]  /*1cab0*/  HMMA.1688.F32.TF32 R4, R164.reuse, R142, R40 ;  /* 0x0000008ea404723c */ /* 0x044fe20000081028 */
[----:B------:R-:W-:Y:S04]  /*1cac0*/  STL.64 [R1+0x200], R12 ;  /* 0x0002000c01007387 */ /* 0x000fe80000100a00 */
[----:B------:R-:W-:Y:S04]  /*1cad0*/  STL.64 [R1+0x208], R14 ;  /* 0x0002080e01007387 */ /* 0x000fe80000100a00 */
[----:B------:R-:W-:Y:S04]  /*1cae0*/  STL.64 [R1+0x1f0], R8 ;  /* 0x0001f00801007387 */ /* 0x000fe80000100a00 */
[----:B------:R1:W-:Y:S01]  /*1caf0*/  STL.64 [R1+0x1f8], R10 ;  /* 0x0001f80a01007387 */ /* 0x0003e20000100a00 */
[----:B------:R-:W-:Y:S01]  /*1cb00*/  IMAD.MOV.U32 R26, RZ, RZ, R214 ;  /* 0x000000ffff1a7224 */ /* 0x000fe200078e00d6 */
[----:B------:R-:W-:Y:S01]  /*1cb10*/  MOV R27, R215 ;  /* 0x000000d7001b7202 */ /* 0x000fe20000000f00 */
[----:B------:R-:W-:Y:S01]  /*1cb20*/  IMAD.MOV.U32 R20, RZ, RZ, R208 ;  /* 0x000000ffff147224 */ /* 0x000fe200078e00d0 */
[----:B------:R-:W-:Y:S01]  /*1cb30*/  MOV R22, R210 ;  /* 0x000000d200167202 */ /* 0x000fe20000000f00 */
[----:B------:R-:W-:Y:S01]  /*1cb40*/  IMAD.MOV.U32 R21, RZ, RZ, R209 ;  /* 0x000000ffff157224 */ /* 0x000fe200078e00d1 */
[----:B------:R-:W-:Y:S04]  /*1cb50*/  LDS R32, [R3+0xa300] ;  /* 0x00a3000003207984 */ /* 0x000fe80000000800 */
[----:B------:R-:W-:Y:S04]  /*1cb60*/  STL.64 [R1+0x1e0], R4 ;  /* 0x0001e00401007387 */ /* 0x000fe80000100a00 */
[----:B------:R2:W-:Y:S01]  /*1cb70*/  STL.64 [R1+0x1e8], R6 ;  /* 0x0001e80601007387 */ /* 0x0005e20000100a00 */
[----:B-1----:R-:W-:Y:S01]  /*1cb80*/  HMMA.1688.F32.TF32 R8, R164, R130, R52 ;  /* 0x00000082a408723c */ /* 0x002fe20000081034 */
[----:B------:R-:W-:-:S02]  /*1cb90*/  IMAD.MOV.U32 R23, RZ, RZ, R211 ;  /* 0x000000ffff177224 */ /* 0x000fc400078e00d3 */
[----:B------:R-:W-:Y:S04]  /*1cba0*/  LDS R4, [R3+0xa280] ;  /* 0x00a2800003047984 */ /* 0x000fe80000000800 */
[----:B------:R-:W-:Y:S01]  /*1cbb0*/  LDS R5, [R0+0xa280] ;  /* 0x00a2800000057984 */ /* 0x000fe20000000800 */
[----:B--2---:R-:W-:Y:S01]  /*1cbc0*/  MOV R7, R122 ;  /* 0x0000007a00077202 */ /* 0x004fe20000000f00 */
[----:B------:R-:W-:Y:S02]  /*1cbd0*/  IMAD.MOV.U32 R6, RZ, RZ, R123 ;  /* 0x000000ffff067224 */ /* 0x000fe400078e007b */
[----:B------:R-:W-:Y:S01]  /*1cbe0*/  LDS R34, [R3+0xb300] ;  /* 0x00b3000003227984 */ /* 0x000fe20000000800 */
[----:B------:R-:W-:Y:S03]  /*1cbf0*/  HMMA.1688.F32.TF32 R120, R164, R138, R44 ;  /* 0x0000008aa478723c */ /* 0x000fe6000008102c */
[----:B------:R-:W-:Y:S04]  /*1cc00*/  LDS R33, [R0+0xa300] ;  /* 0x00a3000000217984 */ /* 0x000fe80000000800 */
[----:B------:R-:W1:Y:S01]  /*1cc10*/  LDS R35, [R0+0xb300] ;  /* 0x00b3000000237984 */ /* 0x000e620000000800 */
[C---:B------:R-:W-:Y:S03]  /*1cc20*/  HMMA.1688.F32.TF32 R164, R228.reuse, R158, R56 ;  /* 0x0000009ee4a4723c */ /* 0x040fe60000081038 */
[----:B------:R-:W-:Y:S04]  /*1cc30*/  LDS R36, [R3+0xa380] ;  /* 0x00a3800003247984 */ /* 0x000fe80000000800 */
[----:B------:R-:W-:Y:S04]  /*1cc40*/  LDS R38, [R3+0xb380] ;  /* 0x00b3800003267984 */ /* 0x000fe80000000800 */
[----:B------:R-:W-:Y:S04]  /*1cc50*/  LDS R37, [R0+0xa380] ;  /* 0x00a3800000257984 */ /* 0x000fe80000000800 */
[----:B------:R-:W-:Y:S04]  /*1cc60*/  STL [R1+0x1118], R120 ;  /* 0x0011187801007387 */ /* 0x000fe80000100800 */
[----:B------:R-:W-:Y:S04]  /*1cc70*/  STL [R1+0x1114], R121 ;  /* 0x0011147901007387 */ /* 0x000fe80000100800 */
[----:B------:R-:W-:Y:S04]  /*1cc80*/  STL [R1+0x1110], R122 ;  /* 0x0011107a01007387 */ /* 0x000fe80000100800 */
[----:B------:R-:W-:Y:S04]  /*1cc90*/  STL [R1+0x110c], R123 ;  /* 0x00110c7b01007387 */ /* 0x000fe80000100800 */
[----:B------:R-:W-:Y:S01]  /*1cca0*/  STL [R1+0x1128], R124 ;  /* 0x0011287c01007387 */ /* 0x000fe20000100800 */
[C---:B------:R-:W-:Y:S03]  /*1ccb0*/  HMMA.1688.F32.TF32 R12, R228.reuse, R154, R60 ;  /* 0x0000009ae40c723c */ /* 0x040fe6000008103c */
[----:B------:R-:W-:Y:S04]  /*1ccc0*/  STL [R1+0x1124], R125 ;  /* 0x0011247d01007387 */ /* 0x000fe80000100800 */
[----:B------:R-:W-:Y:S04]  /*1ccd0*/  STL [R1+0x1120], R126 ;  /* 0x0011207e01007387 */ /* 0x000fe80000100800 */
[----:B------:R-:W-:Y:S04]  /*1cce0*/  STL [R1+0x111c], R127 ;  /* 0x00111c7f01007387 */ /* 0x000fe80000100800 */
[----:B------:R-:W-:Y:S04]  /*1ccf0*/  STL.64 [R1+0x1d0], R8 ;  /* 0x0001d00801007387 */ /* 0x000fe80000100a00 */
[----:B------:R2:W-:Y:S04]  /*1cd00*/  STL.64 [R1+0x1d8], R10 ;  /* 0x0001d80a01007387 */ /* 0x0005e80000100a00 */
[----:B------:R-:W-:Y:S01]  /*1cd10*/  LDS R39, [R0+0xb380] ;  /* 0x00b3800000277984 */ /* 0x000fe20000000800 */
[C---:B--2---:R-:W-:Y:S03]  /*1cd20*/  HMMA.1688.F32.TF32 R8, R228.reuse, R150, R64 ;  /* 0x00000096e408723c */ /* 0x044fe60000081040 */
        /* <DEDUP_REMOVED lines=8> */
[C---:B--2---:R-:W-:Y:S08]  /*1cdb0*/  HMMA.1688.F32.TF32 R12, R228.reuse, R146, R68 ;  /* 0x00000092e40c723c */ /* 0x044ff00000081044 */
[C---:B---3--:R-:W-:Y:S11]  /*1cdc0*/  HMMA.1688.F32.TF32 R8, R228.reuse, R142, R72 ;  /* 0x0000008ee408723c */ /* 0x048ff60000081048 */
[----:B------:R-:W-:Y:S04]  /*1cdd0*/  @!UPT UIADD3 URZ, URZ, URZ, URZ ;  /* 0x0000003f3f3ff290 */ /* 0x000fe8000fffe03f */
[----:B------:R-:W-:Y:S04]  /*1cde0*/  STL.64 [R1+0x1a0], R12 ;  /* 0x0001a00c01007387 */ /* 0x000fe80000100a00 */
[----:B------:R2:W-:Y:S04]  /*1cdf0*/  STL.64 [R1+0x1a8], R14 ;  /* 0x0001a80e01007387 */ /* 0x0005e80000100a00 */
[----:B------:R-:W-:Y:S04]  /*1ce00*/  STL.64 [R1+0x190], R8 ;  /* 0x0001900801007387 */ /* 0x000fe80000100a00 */
[----:B------:R3:W-:Y:S01]  /*1ce10*/  STL.64 [R1+0x198], R10 ;  /* 0x0001980a01007387 */ /* 0x0007e20000100a00 */
[C---:B--2---:R-:W-:Y:S08]  /*1ce20*/  HMMA.1688.F32.TF32 R12, R228.reuse, R134, R80 ;  /* 0x00000086e40c723c */ /* 0x044ff00000081050 */
[----:B---3--:R-:W-:Y:S01]  /*1ce30*/  HMMA.1688.F32.TF32 R8, R228, R130, R84 ;  /* 0x00000082e408723c */ /* 0x008fe20000081054 */
[----:B------:R-:W-:Y:S04]  /*1ce40*/  STL.64 [R1+0x180], R16 ;  /* 0x0001801001007387 */ /* 0x000fe80000100a00 */
[----:B------:R-:W-:Y:S10]  /*1ce50*/  STL.64 [R1+0x188], R18 ;  /* 0x0001881201007387 */ /* 0x000ff40000100a00 */
        /* <DEDUP_REMOVED lines=8> */
[----:B------:R-:W-:Y:S04]  /*1cee0*/  STL.64 [R1+0x158], R14 ;  /* 0x0001580e01007387 */ /* 0x000fe80000100a00 */
[----:B------:R-:W-:Y:S04]  /*1cef0*/  STL.64 [R1+0x140], R8 ;  /* 0x0001400801007387 */ /* 0x000fe80000100a00 */
[----:B------:R2:W-:Y:S02]  /*1cf00*/  STL.64 [R1+0x148], R10 ;  /* 0x0001480a01007387 */ /* 0x0005e40000100a00 */
[C---:B--2---:R-:W-:Y:S01]  /*1cf10*/  HMMA.1688.F32.TF32 R8, R232.reuse, R150, R96 ;  /* 0x00000096e808723c */ /* 0x044fe20000081060 */
[----:B------:R-:W-:Y:S01]  /*1cf20*/  IMAD.MOV.U32 R15, RZ, RZ, R247 ;  /* 0x000000ffff0f7224 */ /* 0x000fe200078e00f7 */
[----:B------:R-:W-:Y:S01]  /*1cf30*/  MOV R73, R203 ;  /* 0x000000cb00497202 */ /* 0x000fe20000000f00 */
[----:B------:R-:W-:Y:S01]  /*1cf40*/  IMAD.MOV.U32 R14, RZ, RZ, R244 ;  /* 0x000000ffff0e7224 */ /* 0x000fe200078e00f4 */
[----:B------:R-:W-:Y:S04]  /*1cf50*/  LDS R247, [R0+0xb200] ;  /* 0x00b2000000f77984 */ /* 0x000fe80000000800 */
[----:B------:R-:W-:Y:S01]  /*1cf60*/  LDS R244, [R3+0xa200] ;  /* 0x00a2000003f47984 */ /* 0x000fe20000000800 */
[----:B------:R-:W-:Y:S01]  /*1cf70*/  HMMA.1688.F32.TF32 R228, R232, R134, R112 ;  /* 0x00000086e8e4723c */ /* 0x000fe20000081070 */
[----:B------:R-:W-:-:S02]  /*1cf80*/  IMAD.MOV.U32 R72, RZ, RZ, R199 ;  /* 0x000000ffff487224 */ /* 0x000fc400078e00c7 */
[----:B------:R-:W-:-:S05]  /*1cf90*/  IMAD.MOV.U32 R74, RZ, RZ, R206 ;  /* 0x000000ffff4a7224 */ /* 0x000fca00078e00ce */
[C---:B-1----:R-:W-:Y:S01]  /*1cfa0*/  HMMA.1688.F32.TF32 R20, R32.reuse, R142, R20 ;  /* 0x0000008e2014723c */ /* 0x042fe20000081014 */
[----:B------:R-:W-:Y:S02]  /*1cfb0*/  IMAD.MOV.U32 R75, RZ, RZ, R207 ;  /* 0x000000ffff4b7224 */ /* 0x000fe400078e00cf */
[----:B------:R-:W-:Y:S02]  /*1cfc0*/  IMAD.MOV.U32 R68, RZ, RZ, R152 ;  /* 0x000000ffff447224 */ /* 0x000fe400078e0098 */
[----:B------:R-:W-:Y:S01]  /*1cfd0*/  IMAD.MOV.U32 R69, RZ, RZ, R153 ;  /* 0x000000ffff457224 */ /* 0x000fe200078e0099 */
[----:B------:R-:W-:Y:S01]  /*1cfe0*/  MOV R70, R157 ;  /* 0x0000009d00467202 */ /* 0x000fe20000000f00 */
[----:B------:R-:W-:Y:S01]  /*1cff0*/  IMAD.MOV.U32 R164, RZ, RZ, R8 ;  /* 0x000000ffffa47224 */ /* 0x000fe200078e0008 */
[----:B------:R-:W-:Y:S01]  /*1d000*/  MOV R165, R9 ;  /* 0x0000000900a57202 */ /* 0x000fe20000000f00 */
[----:B------:R-:W-:Y:S01]  /*1d010*/  IMAD.MOV.U32 R166, RZ, RZ, R10 ;  /* 0x000000ffffa67224 */ /* 0x000fe200078e000a */
[----:B------:R-:W-:Y:S01]  /*1d020*/  HMMA.1688.F32.TF32 R24, R32, R138, R24 ;  /* 0x0000008a2018723c */ /* 0x000fe20000081018 */
[----:B------:R-:W-:Y:S01]  /*1d030*/  IMAD.MOV.U32 R124, RZ, RZ, R11 ;  /* 0x000000ffff7c7224 */ /* 0x000fe200078e000b */
[----:B------:R-:W-:Y:S01]  /*1d040*/  LDS R96, [R3+0xc000] ;  /* 0x00c0000003607984 */ /* 0x000fe20000000800 */
[----:B------:R-:W-:-:S03]  /*1d050*/  IMAD.MOV.U32 R71, RZ, RZ, R156 ;  /* 0x000000ffff477224 */ /* 0x000fc600078e009c */
[----:B------:R-:W-:Y:S02]  /*1d060*/  LDS R98, [R3+0xd000] ;  /* 0x00d0000003627984 */ /* 0x000fe40000000800 */
[C---:B------:R-:W-:Y:S02]  /*1d070*/  HMMA.1688.F32.TF32 R8, R232.reuse, R146, R100 ;  /* 0x00000092e808723c */ /* 0x040fe40000081064 */
[----:B------:R-:W-:Y:S04]  /*1d080*/  LDS R97, [R0+0xc000] ;  /* 0x00c0000000617984 */ /* 0x000fe80000000800 */
[----:B------:R-:W-:Y:S11]  /*1d090*/  LDS R99, [R0+0xd000] ;  /* 0x00d0000000637984 */ /* 0x000ff60000000800 */
[----:B------:R-:W-:Y:S07]  /*1d0a0*/  @!UPT UIADD3 URZ, URZ, URZ, URZ ;  /* 0x0000003f3f3ff290 */ /* 0x000fee000fffe03f */
        /* <DEDUP_REMOVED lines=13> */
[----:B------:R-:W-:Y:S01]  /*1d180*/  @!UPT UIADD3 URZ, URZ, URZ, URZ ;  /* 0x0000003f3f3ff290 */ /* 0x000fe2000fffe03f */
[----:B------:R1:W-:Y:S02]  /*1d190*/  STL.64 [R1+0x100], R8 ;  /* 0x0001000801007387 */ /* 0x0003e40000100a00 */
[----:B-1----:R-:W-:Y:S01]  /*1d1a0*/  IMAD.MOV.U32 R8, RZ, RZ, R246 ;  /* 0x000000ffff087224 */ /* 0x002fe200078e00f6 */
[----:B------:R-:W-:Y:S01]  /*1d1b0*/  MOV R9, R245 ;  /* 0x000000f500097202 */ /* 0x000fe20000000f00 */
[----:B------:R-:W-:Y:S04]  /*1d1c0*/  LDS R246, [R3+0xb200] ;  /* 0x00b2000003f67984 */ /* 0x000fe80000000800 */
[----:B------:R-:W1:Y:S01]  /*1d1d0*/  LDS R245, [R0+0xa200] ;  /* 0x00a2000000f57984 */ /* 0x000e620000000800 */
[----:B------:R-:W-:Y:S03]  /*1d1e0*/  HMMA.1688.F32.TF32 R232, R232, R130, R116 ;  /* 0x00000082e8e8723c */ /* 0x000fe60000081074 */
[----:B------:R-:W-:Y:S04]  /*1d1f0*/  STL.64 [R1+0x108], R10 ;  /* 0x0001080a01007387 */ /* 0x000fe80000100a00 */
[----:B------:R-:W-:Y:S04]  /*1d200*/  STL [R1+0x10d4], R228 ;  /* 0x0010d4e401007387 */ /* 0x000fe80000100800 */
[----:B------:R-:W-:Y:S04]  /*1d210*/  STL [R1+0x10d0], R229 ;  /* 0x0010d0e501007387 */ /* 0x000fe80000100800 */
[----:B------:R-:W-:Y:S04]  /*1d220*/  STL [R1+0x10cc], R230 ;  /* 0x0010cce601007387 */ /* 0x000fe80000100800 */
[----:B------:R-:W-:Y:S01]  /*1d230*/  STL [R1+0x10c8], R231 ;  /* 0x0010c8e701007387 */ /* 0x000fe20000100800 */
[C---:B-1----:R-:W-:Y:S03]  /*1d240*/  HMMA.1688.F32.TF32 R16, R244.reuse, R158, R168 ;  /* 0x0000009ef410723c */ /* 0x042fe600000810a8 */
[----:B------:R-:W-:Y:S04]  /*1d250*/  STL [R1+0x10e4], R232 ;  /* 0x0010e4e801007387 */ /* 0x000fe80000100800 */
[----:B------:R-:W-:Y:S04]  /*1d260*/  STL [R1+0x10e0], R233 ;  /* 0x0010e0e901007387 */ /* 0x000fe80000100800 */
[----:B------:R-:W-:Y:S04]  /*1d270*/  STL [R1+0x10dc], R234 ;  /* 0x0010dcea01007387 */ /* 0x000fe80000100800 */
[----:B------:R-:W-:Y:S08]  /*1d280*/  STL [R1+0x10d8], R235 ;  /* 0x0010d8eb01007387 */ /* 0x000ff00000100800 */
[----:B------:R-:W-:Y:S04]  /*1d290*/  STL.64 [R1+0x290], R16 ;  /* 0x0002901001007387 */ /* 0x000fe80000100a00 */
[----:B------:R1:W-:Y:S02]  /*1d2a0*/  STL.64 [R1+0x298], R18 ;  /* 0x0002981201007387 */ /* 0x0003e40000100a00 */
[C---:B-1----:R-:W-:Y:S11]  /*1d2b0*/  HMMA.1688.F32.TF32 R16, R244.reuse, R154, R172 ;  /* 0x0000009af410723c */ /* 0x042ff600000810ac */
[----:B------:R-:W-:Y:S11]  /*1d2c0*/  @!UPT UIADD3 URZ, URZ, URZ, URZ ;  /* 0x0000003f3f3ff290 */ /* 0x000ff6000fffe03f */
[----:B------:R-:W-:Y:S02]  /*1d2d0*/  @!UPT UIADD3 URZ, URZ, URZ, URZ ;  /* 0x0000003f3f3ff290 */ /* 0x000fe4000fffe03f */
[----:B------:R-:W-:Y:S01]  /*1d2e0*/  IMAD.MOV.U32 R228, RZ, RZ, R16 ;  /* 0x000000ffffe47224 */ /* 0x000fe200078e0010 */
[----:B------:R-:W-:Y:S01]  /*1d2f0*/  MOV R229, R17 ;  /* 0x0000001100e57202 */ /* 0x000fe20000000f00 */
[----:B------:R-:W-:Y:S02]  /*1d300*/  IMAD.MOV.U32 R230, RZ, RZ, R18 ;  /* 0x000000ffffe67224 */ /* 0x000fe400078e0012 */
[----:B------:R-:W-:Y:S02]  /*1d310*/  IMAD.MOV.U32 R231, RZ, RZ, R19 ;  /* 0x000000ffffe77224 */ /* 0x000fe400078e0013 */
[C---:B------:R-:W-:Y:S03]  /*1d320*/  HMMA.1688.F32.TF32 R16, R244.reuse, R150, R176 ;  /* 0x00000096f410723c */ /* 0x040fe600000810b0 */
[----:B------:R1:W-:Y:S11]  /*1d330*/  STL [R1+0x10f4], R231 ;  /* 0x0010f4e701007387 */ /* 0x0003f60000100800 */
[----:B------:R-:W-:Y:S10]  /*1d340*/  @!UPT UIADD3 URZ, URZ, URZ, URZ ;  /* 0x0000003f3f3ff290 */ /* 0x000ff4000fffe03f */
[----:B------:R-:W-:Y:S01]  /*1d350*/  MOV R232, R16 ;  /* 0x0000001000e87202 */ /* 0x000fe20000000f00 */
[----:B------:R-:W-:Y:S01]  /*1d360*/  IMAD.MOV.U32 R233, RZ, RZ, R17 ;  /* 0x000000ffffe97224 */ /* 0x000fe200078e0011 */
[----:B------:R-:W-:Y:S01]  /*1d370*/  MOV R235, R19 ;  /* 0x0000001300eb7202 */ /* 0x000fe20000000f00 */
[----:B------:R-:W-:Y:S02]  /*1d380*/  IMAD.MOV.U32 R234, RZ, RZ, R18 ;  /* 0x000000ffffea7224 */ /* 0x000fe400078e0012 */
[----:B------:R-:W-:Y:S01]  /*1d390*/  HMMA.1688.F32.TF32 R16, R244, R146, R180 ;  /* 0x00000092f410723c */ /* 0x000fe200000810b4 */
[----:B------:R-:W-:Y:S04]  /*1d3a0*/  STL [R1+0x10f0], R230 ;  /* 0x0010f0e601007387 */ /* 0x000fe80000100800 */
[----:B------:R2:W-:Y:S04]  /*1d3b0*/  STL [R1+0x10ec], R228 ;  /* 0x0010ece401007387 */ /* 0x0005e80000100800 */
[----:B------:R3:W-:Y:S01]  /*1d3c0*/  STL [R1+0x10e8], R229 ;  /* 0x0010e8e501007387 */ /* 0x0007e20000100800 */
[----:B------:R-:W-:Y:S01]  /*1d3d0*/  IMAD.MOV.U32 R11, RZ, RZ, R6 ;  /* 0x000000ffff0b7224 */ /* 0x000fe200078e0006 */
[----:B------:R-:W-:Y:S01]  /*1d3e0*/  MOV R10, R7 ;  /* 0x00000007000a7202 */ /* 0x000fe20000000f00 */
[----:B------:R-:W-:Y:S01]  /*1d3f0*/  IMAD.MOV.U32 R12, RZ, RZ, R14 ;  /* 0x000000ffff0c7224 */ /* 0x000fe200078e000e */
[----:B------:R-:W-:-:S11]  /*1d400*/  MOV R13, R15 ;  /* 0x0000000f000d7202 */ /* 0x000fd60000000f00 */
[----:B-1----:R-:W-:Y:S01]  /*1d410*/  IMAD.MOV.U32 R231, RZ, RZ, R16 ;  /* 0x000000ffffe77224 */ /* 0x002fe200078e0010 */
[----:B--2---:R-:W-:Y:S01]  /*1d420*/  MOV R228, R18 ;  /* 0x0000001200e47202 */ /* 0x004fe20000000f00 */
[----:B------:R-:W-:Y:S02]  /*1d430*/  IMAD.MOV.U32 R230, RZ, RZ, R17 ;  /* 0x000000ffffe67224 */ /* 0x000fe400078e0011 */
[----:B---3--:R-:W-:Y:S01]  /*1d440*/  IMAD.MOV.U32 R229, RZ, RZ, R19 ;  /* 0x000000ffffe57224 */ /* 0x008fe200078e0013 */
[----:B------:R-:W-:Y:S01]  /*1d450*/  STL [R1+0x1104], R235 ;  /* 0x001104eb01007387 */ /* 0x000fe20000100800 */
[----:B------:R-:W-:Y:S01]  /*1d460*/  HMMA.1688.F32.TF32 R16, R244, R142, R184 ;  /* 0x0000008ef410723c */ /* 0x000fe200000810b8 */
[----:B------:R-:W-:Y:S01]  /*1d470*/  IMAD.MOV.U32 R14, RZ, RZ, R8 ;  /* 0x000000ffff0e7224 */ /* 0x000fe200078e0008 */
[----:B------:R-:W-:Y:S01]  /*1d480*/  MOV R8, R10 ;  /* 0x0000000a00087202 */ /* 0x000fe20000000f00 */
[----:B------:R-:W-:Y:S01]  /*1d490*/  IMAD.MOV.U32 R15, RZ, RZ, R9 ;  /* 0x000000ffff0f7224 */ /* 0x000fe200078e0009 */
[----:B------:R-:W-:Y:S01]  /*1d4a0*/  LDS R6, [R3+0xb280] ;  /* 0x00b2800003067984 */ /* 0x000fe20000000800 */
[----:B------:R-:W-:Y:S01]  /*1d4b0*/  IMAD.MOV.U32 R9, RZ, RZ, R11 ;  /* 0x000000ffff097224 */ /* 0x000fe200078e000b */
[----:B------:R-:W-:Y:S01]  /*1d4c0*/  MOV R11, R241 ;  /* 0x000000f1000b7202 */ /* 0x000fe20000000f00 */
[----:B------:R-:W-:Y:S01]  /*1d4d0*/  IMAD.MOV.U32 R10, RZ, RZ, R240 ;  /* 0x000000ffff0a7224 */ /* 0x000fe200078e00f0 */
[----:B------:R-:W1:Y:S01]  /*1d4e0*/  LDS R7, [R0+0xb280] ;  /* 0x00b2800000077984 */ /* 0x000e620000000800 */
        /* <DEDUP_REMOVED lines=8> */
[----:B------:R-:W-:Y:S02]  /*1d570*/  IMAD.MOV.U32 R133, RZ, RZ, R137 ;  /* 0x000000ffff857224 */ /* 0x000fe400078e0089 */
[----:B------:R-:W-:Y:S01]  /*1d580*/  IMAD.MOV.U32 R137, RZ, RZ, R141 ;  /* 0x000000ffff897224 */ /* 0x000fe200078e008d */
[----:B------:R-:W-:Y:S01]  /*1d590*/  MOV R141, R249 ;  /* 0x000000f9008d7202 */ /* 0x000fe20000000f00 */
[----:B------:R-:W-:Y:S01]  /*1d5a0*/  IMAD.MOV.U32 R140, RZ, RZ, R248 ;  /* 0x000000ffff8c7224 */ /* 0x000fe200078e00f8 */
[----:B------:R-:W-:Y:S01]  /*1d5b0*/  STL [R1+0x1100], R234 ;  /* 0x001100ea01007387 */ /* 0x000fe20000100800 */
        /* <DEDUP_REMOVED lines=11> */
[----:B------:R2:W-:Y:S01]  /*1d670*/  STL.64 [R1+0x250], R16 ;  /* 0x0002501001007387 */ /* 0x0005e20000100a00 */
[----:B------:R-:W-:-:S03]  /*1d680*/  IMAD.MOV.U32 R2, RZ, RZ, R19 ;  /* 0x000000ffff027224 */ /* 0x000fc600078e0013 */
[----:B------:R-:W3:Y:S04]  /*1d690*/  LDL.LU R216, [R1+0x11a4] ;  /* 0x0011a40001d87983 */ /* 0x000ee80000300800 */
[----:B------:R-:W3:Y:S01]  /*1d6a0*/  LDL.LU R217, [R1+0x11a0] ;  /* 0x0011a00001d97983 */ /* 0x000ee20000300800 */
[----:B--2---:R-:W-:Y:S03]  /*1d6b0*/  HMMA.1688.F32.TF32 R16, R244, R138, R188 ;  /* 0x0000008af410723c */ /* 0x004fe600000810bc */
[----:B------:R-:W3:Y:S04]  /*1d6c0*/  LDL.LU R218, [R1+0x119c] ;  /* 0x00119c0001da7983 */ /* 0x000ee80000300800 */
[----:B------:R-:W3:Y:S04]  /*1d6d0*/  LDL.LU R219, [R1+0x1198] ;  /* 0x0011980001db7983 */ /* 0x000ee80000300800 */
[----:B------:R-:W2:Y:S04]  /*1d6e0*/  LDL.LU R212, [R1+0x1194] ;  /* 0x0011940001d47983 */ /* 0x000ea80000300800 */
[----:B------:R-:W2:Y:S04]  /*1d6f0*/  LDL.LU R213, [R1+0x1190] ;  /* 0x0011900001d57983 */ /* 0x000ea80000300800 */
[----:B------:R-:W2:Y:S01]  /*1d700*/  LDL.LU R214, [R1+0x118c] ;  /* 0x00118c0001d67983 */ /* 0x000ea20000300800 */
[----:B------:R-:W-:-:S03]  /*1d710*/  MOV R160, R12 ;  /* 0x0000000c00a07202 */ /* 0x000fc60000000f00 */
[----:B------:R-:W2:Y:S01]  /*1d720*/  LDL.LU R215, [R1+0x1188] ;  /* 0x0011880001d77983 */ /* 0x000ea20000300800 */
[----:B------:R-:W-:-:S03]  /*1d730*/  IMAD.MOV.U32 R161, RZ, RZ, R13 ;  /* 0x000000ffffa17224 */ /* 0x000fc600078e000d */
[----:B------:R-:W4:Y:S01]  /*1d740*/  LDL.LU R208, [R1+0x1184] ;  /* 0x0011840001d07983 */ /* 0x000f220000300800 */
[----:B------:R-:W-:-:S03]  /*1d750*/  IMAD.MOV.U32 R12, RZ, RZ, R204 ;  /* 0x000000ffff0c7224 */ /* 0x000fc600078e00cc */
[----:B------:R-:W4:Y:S01]  /*1d760*/  LDL.LU R209, [R1+0x1180] ;  /* 0x0011800001d17983 */ /* 0x000f220000300800 */
[----:B------:R-:W-:Y:S01]  /*1d770*/  IMAD.MOV.U32 R162, RZ, RZ, R14 ;  /* 0x000000ffffa27224 */ /* 0x000fe200078e000e */
[----:B------:R-:W-:Y:S02]  /*1d780*/  MOV R13, R205 ;  /* 0x000000cd000d7202 */ /* 0x000fe40000000f00 */
[----:B------:R-:W4:Y:S01]  /*1d790*/  LDL.LU R210, [R1+0x117c] ;  /* 0x00117c0001d27983 */ /* 0x000f220000300800 */
[----:B------:R-:W-:Y:S01]  /*1d7a0*/  MOV R163, R15 ;  /* 0x0000000f00a37202 */ /* 0x000fe20000000f00 */
[----:B------:R-:W-:Y:S02]  /*1d7b0*/  IMAD.MOV.U32 R14, RZ, RZ, R200 ;  /* 0x000000ffff0e7224 */ /* 0x000fe400078e00c8 */
[----:B------:R-:W4:Y:S01]  /*1d7c0*/  LDL.LU R211, [R1+0x1178] ;  /* 0x0011780001d37983 */ /* 0x000f220000300800 */
[----:B------:R-:W-:-:S03]  /*1d7d0*/  IMAD.MOV.U32 R40, RZ, RZ, R8 ;  /* 0x000000ffff287224 */ /* 0x000fc600078e0008 */
[----:B------:R-:W4:Y:S01]  /*1d7e0*/  LDL.LU R204, [R1+0x1174] ;  /* 0x0011740001cc7983 */ /* 0x000f220000300800 */
[----:B------:R-:W-:Y:S01]  /*1d7f0*/  IMAD.MOV.U32 R15, RZ, RZ, R201 ;  /* 0x000000ffff0f7224 */ /* 0x000fe200078e00c9 */
[----:B------:R-:W-:Y:S02]  /*1d800*/  MOV R8, R202 ;  /* 0x000000ca00087202 */ /* 0x000fe40000000f00 */
[----:B------:R-:W4:Y:S01]  /*1d810*/  LDL.LU R205, [R1+0x1170] ;  /* 0x0011700001cd7983 */ /* 0x000f220000300800 */
[----:B------:R-:W-:Y:S01]  /*1d820*/  IMAD.MOV.U32 R41, RZ, RZ, R9 ;  /* 0x000000ffff297224 */ /* 0x000fe200078e0009 */
[----:B------:R-:W-:Y:S02]  /*1d830*/  MOV R42, R10 ;  /* 0x0000000a002a7202 */ /* 0x000fe40000000f00 */
        /* <DEDUP_REMOVED lines=8> */
[----:B------:R-:W4:Y:S01]  /*1d8c0*/  LDL.LU R197, [R1+0x115c] ;  /* 0x00115c0001c57983 */ /* 0x000f220000300800 */
[----:B------:R-:W-:-:S03]  /*1d8d0*/  IMAD.MOV.U32 R235, RZ, RZ, R16 ;  /* 0x000000ffffeb7224 */ /* 0x000fc600078e0010 */
        /* <DEDUP_REMOVED lines=8> */
[----:B------:R-:W-:Y:S02]  /*1d960*/  MOV R18, R195 ;  /* 0x000000c300127202 */ /* 0x000fe40000000f00 */
        /* <DEDUP_REMOVED lines=30> */
[----:B------:R-:W-:-:S06]  /*1db50*/  MOV R45, R241 ;  /* 0x000000f1002d7202 */ /* 0x000fcc0000000f00 */
[----:B------:R-:W-:Y:S01]  /*1db60*/  HMMA.1688.F32.TF32 R12, R32, R150, R12 ;  /* 0x00000096200c723c */ /* 0x000fe2000008100c */
[----:B------:R-:W-:Y:S02]  /*1db70*/  IMAD.MOV.U32 R46, RZ, RZ, R242 ;  /* 0x000000ffff2e7224 */ /* 0x000fe400078e00f2 */
[----:B------:R-:W-:-:S05]  /*1db80*/  IMAD.MOV.U32 R47, RZ, RZ, R243 ;  /* 0x000000ffff2f7224 */ /* 0x000fca00078e00f3 */
[----:B------:R-:W-:Y:S08]  /*1db90*/  HMMA.1688.F32.TF32 R8, R32, R154, R8 ;  /* 0x0000009a2008723c */ /* 0x000ff00000081008 */
[C---:B-1----:R-:W-:Y:S08]  /*1dba0*/  HMMA.1688.F32.TF32 R220, R4.reuse, R138, R220 ;  /* 0x0000008a04dc723c */ /* 0x042ff000000810dc */
[C---:B------:R-:W-:Y:S08]  /*1dbb0*/  HMMA.1688.F32.TF32 R224, R4.reuse, R134, R224 ;  /* 0x0000008604e0723c */ /* 0x040ff000000810e0 */
[----:B------:R-:W-:Y:S08]  /*1dbc0*/  HMMA.1688.F32.TF32 R236, R4, R130, R236 ;  /* 0x0000008204ec723c */ /* 0x000ff000000810ec */
[----:B------:R-:W-:Y:S08]  /*1dbd0*/  HMMA.1688.F32.TF32 R28, R32, R134, R28 ;  /* 0x00000086201c723c */ /* 0x000ff0000008101c */
[-C--:B---3--:R-:W-:Y:S08]  /*1dbe0*/  HMMA.1688.F32.TF32 R216, R4, R142.reuse, R216 ;  /* 0x0000008e04d8723c */ /* 0x088ff000000810d8 */
[----:B------:R-:W-:Y:S08]  /*1dbf0*/  HMMA.1688.F32.TF32 R140, R36, R142, R48 ;  /* 0x0000008e248c723c */ /* 0x000ff00000081030 */
[-C--:B--2---:R-:W-:Y:S08]  /*1dc00*/  HMMA.1688.F32.TF32 R212, R4, R146.reuse, R212 ;  /* 0x0000009204d4723c */ /* 0x084ff000000810d4 */
[----:B------:R-:W-:Y:S08]  /*1dc10*/  HMMA.1688.F32.TF32 R144, R36, R146, R52 ;  /* 0x000000922490723c */ /* 0x000ff00000081034 */
[-C--:B----4-:R-:W-:Y:S08]  /*1dc20*/  HMMA.1688.F32.TF32 R208, R4, R150.reuse, R208 ;  /* 0x0000009604d0723c */ /* 0x090ff000000810d0 */
[----:B------:R-:W-:Y:S08]  /*1dc30*/  HMMA.1688.F32.TF32 R148, R36, R150, R56 ;  /* 0x000000962494723c */ /* 0x000ff00000081038 */
[C---:B------:R-:W-:Y:S01]  /*1dc40*/  HMMA.1688.F32.TF32 R248, R244.reuse, R134, R192 ;  /* 0x00000086f4f8723c */ /* 0x040fe200000810c0 */
[----:B------:R-:W-:Y:S04]  /*1dc50*/  LDS R192, [R3+0xc100] ;  /* 0x00c1000003c07984 */ /* 0x000fe80000000800 */
[----:B------:R-:W-:Y:S03]  /*1dc60*/  LDS R194, [R3+0xd100] ;  /* 0x00d1000003c27984 */ /* 0x000fe60000000800 */
[----:B------:R-:W-:Y:S01]  /*1dc70*/  HMMA.1688.F32.TF32 R244, R244, R130, R196 ;  /* 0x00000082f4f4723c */ /* 0x000fe200000810c4 */
[----:B------:R-:W-:Y:S04]  /*1dc80*/  LDS R196, [R3+0xc180] ;  /* 0x00c1800003c47984 */ /* 0x000fe80000000800 */
[----:B------:R-:W-:Y:S03]  /*1dc90*/  LDS R198, [R3+0xd180] ;  /* 0x00d1800003c67984 */ /* 0x000fe60000000800 */
[-C--:B------:R-:W-:Y:S01]  /*1dca0*/  HMMA.1688.F32.TF32 R204, R4, R154.reuse, R204 ;  /* 0x0000009a04cc723c */ /* 0x080fe200000810cc */
[----:B------:R-:W-:Y:S04]  /*1dcb0*/  LDS R197, [R0+0xc180] ;  /* 0x00c1800000c57984 */ /* 0x000fe80000000800 */
[----:B------:R-:W1:Y:S04]  /*1dcc0*/  LDSM.16.M88.4 R48, [R67+0x21880] ;  /* 0x021880004330783b */ /* 0x000e680000000200 */
[----:B------:R-:W2:Y:S01]  /*1dcd0*/  LDSM.16.M88.4 R52, [R67+0x22080] ;  /* 0x022080004334783b */ /* 0x000ea20000000200 */
[----:B------:R-:W-:Y:S03]  /*1dce0*/  HMMA.1688.F32.TF32 R152, R36, R154, R60 ;  /* 0x0000009a2498723c */ /* 0x000fe6000008103c */
[----:B------:R-:W3:Y:S04]  /*1dcf0*/  LDSM.16.M88.4 R56, [R67+0x22880] ;  /* 0x022880004338783b */ /* 0x000ee80000000200 */
[----:B------:R-:W4:Y:S01]  /*1dd00*/  LDSM.16.M88.4 R60, [R67+0x23080] ;  /* 0x02308000433c783b */ /* 0x000f220000000200 */
[----:B------:R-:W-:Y:S03]  /*1dd10*/  HMMA.1688.F32.TF32 R240, R4, R158, R200 ;  /* 0x0000009e04f0723c */ /* 0x000fe600000810c8 */
[----:B------:R-:W-:Y:S04]  /*1dd20*/  STL.64 [R1+0x1070], R250 ;  /* 0x001070fa01007387 */ /* 0x000fe80000100a00 */
[----:B------:R-:W-:Y:S04]  /*1dd30*/  STL.64 [R1+0x1068], R248 ;  /* 0x001068f801007387 */ /* 0x000fe80000100a00 */
[----:B------:R-:W-:Y:S04]  /*1dd40*/  STL.64 [R1+0x1080], R246 ;  /* 0x001080f601007387 */ /* 0x000fe80000100a00 */
[----:B------:R-:W-:Y:S01]  /*1dd50*/  STL.64 [R1+0x1078], R244 ;  /* 0x001078f401007387 */ /* 0x000fe20000100a00 */
[----:B------:R-:W-:Y:S03]  /*1dd60*/  HMMA.1688.F32.TF32 R136, R36, R138, R44 ;  /* 0x0000008a2488723c */ /* 0x000fe6000008102c */
[----:B------:R-:W-:Y:S04]  /*1dd70*/  LDSM.16.M88.4 R44, [R67+0x21080] ;  /* 0x02108000432c783b */ /* 0x000fe80000000200 */
[----:B------:R-:W-:Y:S04]  /*1dd80*/  STL.64 [R1+0x1090], R242 ;  /* 0x001090f201007387 */ /* 0x000fe80000100a00 */
[----:B------:R-:W-:Y:S04]  /*1dd90*/  STL.64 [R1+0x1088], R240 ;  /* 0x001088f001007387 */ /* 0x000fe80000100a00 */
[----:B------:R-:W-:Y:S04]  /*1dda0*/  STL.64 [R1+0x10a0], R206 ;  /* 0x0010a0ce01007387 */ /* 0x000fe80000100a00 */
[----:B------:R-:W-:Y:S04]  /*1ddb0*/  STL.64 [R1+0x1098], R204 ;  /* 0x001098cc01007387 */ /* 0x000fe80000100a00 */
[----:B------:R-:W-:Y:S04]  /*1ddc0*/  STL.64 [R1+0x10b0], R210 ;  /* 0x0010b0d201007387 */ /* 0x000fe80000100a00 */
[----:B------:R-:W-:Y:S04]  /*1ddd0*/  STL.64 [R1+0x10a8], R208 ;  /* 0x0010a8d001007387 */ /* 0x000fe80000100a00 */
[----:B------:R-:W-:Y:S04]  /*1dde0*/  STL.64 [R1+0x10c0], R214 ;  /* 0x0010c0d601007387 */ /* 0x000fe80000100a00 */
[----:B------:R-:W-:Y:S04]  /*1ddf0*/  STL.64 [R1+0x10b8], R212 ;  /* 0x0010b8d401007387 */ /* 0x000fe80000100a00 */
[----:B-1----:R-:W-:Y:S04]  /*1de00*/  STL [R1+0x100c], R50 ;  /* 0x00100c3201007387 */ /* 0x002fe80000100800 */
[----:B------:R-:W-:Y:S04]  /*1de10*/  STL [R1+0x1008], R51 ;  /* 0x0010083301007387 */ /* 0x000fe80000100800 */
[----:B--2---:R-:W-:Y:S04]  /*1de20*/  STL [R1+0x1014], R54 ;  /* 0x0010143601007387 */ /* 0x004fe80000100800 */
[----:B------:R-:W-:Y:S04]  /*1de30*/  STL [R1+0x1010], R55 ;  /* 0x0010103701007387 */ /* 0x000fe80000100800 */
[----:B---3--:R-:W-:Y:S04]  /*1de40*/  STL [R1+0x1000], R58 ;  /* 0x0010003a01007387 */ /* 0x008fe80000100800 */
[----:B------:R-:W-:Y:S04]  /*1de50*/  STL [R1+0xffc], R59 ;  /* 0x000ffc3b01007387 */ /* 0x000fe80000100800 */
[----:B----4-:R-:W-:Y:S04]  /*1de60*/  STL [R1+0x1018], R62 ;  /* 0x0010183e01007387 */ /* 0x010fe80000100800 */
        /* <DEDUP_REMOVED lines=8> */
[----:B------:R-:W3:Y:S01]  /*1def0*/  LDL.LU R107, [R1+0x21c] ;  /* 0x00021c00016b7983 */ /* 0x000ee20000300800 */
[C---:B------:R-:W-:Y:S03]  /*1df00*/  HMMA.1688.F32.TF32 R4, R32.reuse, R158, R76 ;  /* 0x0000009e2004723c */ /* 0x040fe6000008104c */
[----:B------:R-:W4:Y:S04]  /*1df10*/  LDL.LU R80, [R1+0x2d0] ;  /* 0x0002d00001507983 */ /* 0x000f280000300800 */
[----:B------:R-:W4:Y:S04]  /*1df20*/  LDL.LU R81, [R1+0x2d4] ;  /* 0x0002d40001517983 */ /* 0x000f280000300800 */
[----:B------:R-:W4:Y:S04]  /*1df30*/  LDL.LU R82, [R1+0x2d8] ;  /* 0x0002d80001527983 */ /* 0x000f280000300800 */
[----:B------:R-:W4:Y:S01]  /*1df40*/  LDL.LU R83, [R1+0x2dc] ;  /* 0x0002dc0001537983 */ /* 0x000f220000300800 */
[----:B------:R-:W-:Y:S03]  /*1df50*/  HMMA.1688.F32.TF32 R32, R32, R130, R72 ;  /* 0x000000822020723c */ /* 0x000fe60000081048 */
[----:B------:R-:W2:Y:S04]  /*1df60*/  LDL.LU R76, [R1+0x2e0] ;  /* 0x0002e000014c7983 */ /* 0x000ea80000300800 */
[----:B------:R-:W2:Y:S04]  /*1df70*/  LDL.LU R77, [R1+0x2e4] ;  /* 0x0002e400014d7983 */ /* 0x000ea80000300800 */
[----:B------:R-:W2:Y:S04]  /*1df80*/  LDL.LU R78, [R1+0x2e8] ;  /* 0x0002e800014e7983 */ /* 0x000ea80000300800 */
[----:B------:R-:W2:Y:S01]  /*1df90*/  LDL.LU R79, [R1+0x2ec] ;  /* 0x0002ec00014f7983 */ /* 0x000ea20000300800 */
[C---:B------:R-:W-:Y:S03]  /*1dfa0*/  HMMA.1688.F32.TF32 R156, R36.reuse, R158, R68 ;  /* 0x0000009e249c723c */ /* 0x040fe60000081044 */
        /* <DEDUP_REMOVED lines=28> */
[C---:B------:R-:W-:Y:S03]  /*1e170*/  HMMA.1688.F32.TF32 R132, R36.reuse, R134, R40 ;  /* 0x000000862484723c */ /* 0x040fe60000081028 */
[----:B------:R-:W-:Y:S04]  /*1e180*/  LDSM.16.M88.4 R40, [R67+0x20880] ;  /* 0x020880004328783b */ /* 0x000fe80000000200 */
[----:B------:R-:W-:Y:S01]  /*1e190*/  LDS R199, [R0+0xd180] ;  /* 0x00d1800000c77984 */ /* 0x000fe20000000800 */
[----:B------:R-:W-:Y:S03]  /*1e1a0*/  HMMA.1688.F32.TF32 R128, R36, R130, R160 ;  /* 0x000000822480723c */ /* 0x000fe600000810a0 */
[----:B------:R-:W-:Y:S04]  /*1e1b0*/  LDSM.16.M88.4 R36, [R67+0x20080] ;  /* 0x020080004324783b */ /* 0x000fe80000000200 */
[----:B------:R-:W1:Y:S04]  /*1e1c0*/  LDSM.16.M88.4 R64, [R67+0x23880] ;  /* 0x023880004340783b */ /* 0x000e680000000200 */
[----:B------:R-:W-:Y:S04]  /*1e1d0*/  LDS R160, [R3+0xc080] ;  /* 0x00c0800003a07984 */ /* 0x000fe80000000800 */
[----:B------:R-:W-:Y:S04]  /*1e1e0*/  LDS R162, [R3+0xd080] ;  /* 0x00d0800003a27984 */ /* 0x000fe80000000800 */
[----:B------:R-:W-:Y:S04]  /*1e1f0*/  LDS R161, [R0+0xc080] ;  /* 0x00c0800000a17984 */ /* 0x000fe80000000800 */
[----:B------:R-:W3:Y:S04]  /*1e200*/  LDS R163, [R0+0xd080] ;  /* 0x00d0800000a37984 */ /* 0x000ee80000000800 */
[----:B------:R-:W-:Y:S04]  /*1e210*/  LDS R193, [R0+0xc100] ;  /* 0x00c1000000c17984 */ /* 0x000fe80000000800 */
[----:B------:R-:W2:Y:S04]  /*1e220*/  LDS R195, [R0+0xd100] ;  /* 0x00d1000000c37984 */ /* 0x000ea80000000800 */
[----:B-1----:R-:W-:Y:S04]  /*1e230*/  STL [R1+0x101c], R66 ;  /* 0x00101c4201007387 */ /* 0x002fe80000100800 */
[----:B------:R-:W-:Y:S01]  /*1e240*/  STL [R1+0xff8], R67 ;  /* 0x000ff84301007387 */ /* 0x000fe20000100800 */
[----:B------:R-:W-:Y:S01]  /*1e250*/  MOV R240, R164 ;  /* 0x000000a400f07202 */ /* 0x000fe20000000f00 */
[----:B------:R-:W-:Y:S01]  /*1e260*/  IMAD.MOV.U32 R241, RZ, RZ, R165 ;  /* 0x000000fffff17224 */ /* 0x000fe200078e00a5 */
[----:B------:R-:W-:Y:S01]  /*1e270*/  MOV R243, R124 ;  /* 0x0000007c00f37202 */ /* 0x000fe20000000f00 */
[----:B------:R-:W-:-:S02]  /*1e280*/  IMAD.MOV.U32 R242, RZ, RZ, R166 ;  /* 0x000000fffff27224 */ /* 0x000fc400078e00a6 */
[----:B------:R-:W-:Y:S01]  /*1e290*/  IMAD.MOV.U32 R200, RZ, RZ, R125 ;  /* 0x000000ffffc87224 */ /* 0x000fe200078e007d */
[----:B------:R-:W-:Y:S01]  /*1e2a0*/  MOV R202, R127 ;  /* 0x0000007f00ca7202 */ /* 0x000fe20000000f00 */
[----:B------:R-:W-:Y:S01]  /*1e2b0*/  IMAD.MOV.U32 R201, RZ, RZ, R126 ;  /* 0x000000ffffc97224 */ /* 0x000fe200078e007e */
[----:B----4-:R-:W-:Y:S08]  /*1e2c0*/  HMMA.1688.F32.TF32 R80, R96, R48, R80 ;  /* 0x000000306050723c */ /* 0x010ff00000081050 */
[----:B---3--:R-:W-:Y:S08]  /*1e2d0*/  HMMA.1688.F32.TF32 R104, R160, R40, R104 ;  /* 0x00000028a068723c */ /* 0x008ff00000081068 */
[C---:B--2---:R-:W-:Y:S07]  /*1e2e0*/  HMMA.1688.F32.TF32 R76, R96.reuse, R44, R76 ;  /* 0x0000002c604c723c */ /* 0x044fee000008104c */
[----:B------:R1:W-:Y:S01]  /*1e2f0*/  STL [R1+0x102c], R80 ;  /* 0x00102c5001007387 */ /* 0x0003e20000100800 */
[C---:B------:R-:W-:Y:S03]  /*1e300*/  HMMA.1688.F32.TF32 R72, R96.reuse, R40, R72 ;  /* 0x000000286048723c */ /* 0x040fe60000081048 */
[----:B------:R2:W-:Y:S04]  /*1e310*/  STL [R1+0x1028], R81 ;  /* 0x0010285101007387 */ /* 0x0005e80000100800 */
[----:B------:R3:W-:Y:S01]  /*1e320*/  STL [R1+0x1024], R82 ;  /* 0x0010245201007387 */ /* 0x0007e20000100800 */
[C---:B------:R-:W-:Y:S03]  /*1e330*/  HMMA.1688.F32.TF32 R68, R96.reuse, R36, R68 ;  /* 0x000000246044723c */ /* 0x040fe60000081044 */
[----:B------:R2:W-:Y:S05]  /*1e340*/  STL [R1+0x1020], R83 ;  /* 0x0010205301007387 */ /* 0x0005ea0000100800 */
[C---:B------:R-:W-:Y:S08]  /*1e350*/  HMMA.1688.F32.TF32 R84, R96.reuse, R52, R84 ;  /* 0x000000346054723c */ /* 0x040ff00000081054 */
[C---:B------:R-:W-:Y:S08]  /*1e360*/  HMMA.1688.F32.TF32 R88, R96.reuse, R56, R88 ;  /* 0x000000386058723c */ /* 0x040ff00000081058 */
[C---:B------:R-:W-:Y:S07]  /*1e370*/  HMMA.1688.F32.TF32 R92, R96.reuse, R60, R92 ;  /* 0x0000003c605c723c */ /* 0x040fee000008105c */
[----:B------:R-:W-:Y:S01]  /*1e380*/  STL [R1+0x103c], R84 ;  /* 0x00103c5401007387 */ /* 0x000fe20000100800 */
[----:B------:R-:W-:Y:S03]  /*1e390*/  HMMA.1688.F32.TF32 R96, R96, R64, R112 ;  /* 0x000000406060723c */ /* 0x000fe60000081070 */
[----:B------:R-:W-:Y:S04]  /*1e3a0*/  STL [R1+0x1038], R85 ;  /* 0x0010385501007387 */ /* 0x000fe80000100800 */
[----:B------:R-:W-:Y:S04]  /*1e3b0*/  STL [R1+0x1034], R86 ;  /* 0x0010345601007387 */ /* 0x000fe80000100800 */
[----:B------:R-:W-:Y:S04]  /*1e3c0*/  STL [R1+0x1030], R87 ;  /* 0x0010305701007387 */ /* 0x000fe80000100800 */
[----:B------:R-:W-:Y:S04]  /*1e3d0*/  STL [R1+0x104c], R88 ;  /* 0x00104c5801007387 */ /* 0x000fe80000100800 */
[----:B------:R-:W-:Y:S04]  /*1e3e0*/  STL [R1+0x1048], R89 ;  /* 0x0010485901007387 */ /* 0x000fe80000100800 */
[----:B------:R-:W-:Y:S04]  /*1e3f0*/  STL [R1+0x1044], R90 ;  /* 0x0010445a01007387 */ /* 0x000fe80000100800 */
[----:B------:R1:W-:Y:S04]  /*1e400*/  STL [R1+0x1040], R91 ;  /* 0x0010405b01007387 */ /* 0x0003e80000100800 */
[----:B------:R-:W-:Y:S04]  /*1e410*/  STL [R1+0x105c], R92 ;  /* 0x00105c5c01007387 */ /* 0x000fe80000100800 */
[----:B------:R-:W-:Y:S04]  /*1e420*/  STL [R1+0x1058], R93 ;  /* 0x0010585d01007387 */ /* 0x000fe80000100800 */
[----:B------:R-:W-:Y:S04]  /*1e430*/  STL [R1+0x1054], R94 ;  /* 0x0010545e01007387 */ /* 0x000fe80000100800 */
[----:B------:R-:W-:Y:S04]  /*1e440*/  STL [R1+0x1050], R95 ;  /* 0x0010505f01007387 */ /* 0x000fe80000100800 */
[----:B------:R-:W-:Y:S04]  /*1e450*/  STL [R1+0x1060], R99 ;  /* 0x0010606301007387 */ /* 0x000fe80000100800 */
[----:B------:R-:W-:Y:S04]  /*1e460*/  STL [R1+0xff4], R107 ;  /* 0x000ff46b01007387 */ /* 0x000fe80000100800 */
        /* <DEDUP_REMOVED lines=32> */
[----:B-1----:R-:W4:Y:S04]  /*1e670*/  LDL.LU R80, [R1+0x1d0] ;  /* 0x0001d00001507983 */ /* 0x002f280000300800 */
[----:B--2---:R-:W2:Y:S04]  /*1e680*/  LDL.LU R81, [R1+0x1d4] ;  /* 0x0001d40001517983 */ /* 0x004ea80000300800 */
[----:B---3--:R-:W2:Y:S04]  /*1e690*/  LDL.LU R82, [R1+0x1d8] ;  /* 0x0001d80001527983 */ /* 0x008ea80000300800 */
[----:B------:R-:W2:Y:S04]  /*1e6a0*/  LDL.LU R83, [R1+0x1dc] ;  /* 0x0001dc0001537983 */ /* 0x000ea80000300800 */
[----:B------:R-:W3:Y:S04]  /*1e6b0*/  LDL.LU R168, [R1+0x1c0] ;  /* 0x0001c00001a87983 */ /* 0x000ee80000300800 */
[----:B------:R-:W3:Y:S04]  /*1e6c0*/  LDL.LU R169, [R1+0x1c4] ;  /* 0x0001c40001a97983 */ /* 0x000ee80000300800 */
[----:B------:R-:W3:Y:S04]  /*1e6d0*/  LDL.LU R170, [R1+0x1c8] ;  /* 0x0001c80001aa7983 */ /* 0x000ee80000300800 */
[----:B------:R-:W3:Y:S04]  /*1e6e0*/  LDL.LU R171, [R1+0x1cc] ;  /* 0x0001cc0001ab7983 */ /* 0x000ee80000300800 */
        /* <DEDUP_REMOVED lines=8> */
[----:B------:R-:W3:Y:S04]  /*1e770*/  LDL.LU R164, [R1+0x1134] ;  /* 0x0011340001a47983 */ /* 0x000ee80000300800 */
[----:B------:R-:W3:Y:S04]  /*1e780*/  LDL.LU R165, [R1+0x1130] ;  /* 0x0011300001a57983 */ /* 0x000ee80000300800 */
[----:B------:R-:W3:Y:S01]  /*1e790*/  LDL.LU R166, [R1+0x112c] ;  /* 0x00112c0001a67983 */ /* 0x000ee20000300800 */
[----:B------:R-:W-:-:S03]  /*1e7a0*/  IMAD.MOV.U32 R203, RZ, RZ, R120 ;  /* 0x000000ffffcb7224 */ /* 0x000fc600078e0078 */
[----:B------:R-:W3:Y:S01]  /*1e7b0*/  LDL.LU R124, [R1+0x1128] ;  /* 0x00112800017c7983 */ /* 0x000ee20000300800 */
[----:B------:R-:W-:-:S03]  /*1e7c0*/  IMAD.MOV.U32 R244, RZ, RZ, R121 ;  /* 0x000000fffff47224 */ /* 0x000fc600078e0079 */
[----:B------:R-:W3:Y:S01]  /*1e7d0*/  LDL.LU R125, [R1+0x1124] ;  /* 0x00112400017d7983 */ /* 0x000ee20000300800 */
[----:B------:R-:W-:-:S03]  /*1e7e0*/  MOV R245, R122 ;  /* 0x0000007a00f57202 */ /* 0x000fc60000000f00 */
[----:B------:R-:W3:Y:S01]  /*1e7f0*/  LDL.LU R126, [R1+0x1120] ;  /* 0x00112000017e7983 */ /* 0x000ee20000300800 */
[----:B------:R-:W-:-:S03]  /*1e800*/  IMAD.MOV.U32 R246, RZ, RZ, R123 ;  /* 0x000000fffff67224 */ /* 0x000fc600078e007b */
[----:B------:R-:W3:Y:S01]  /*1e810*/  LDL.LU R127, [R1+0x111c] ;  /* 0x00111c00017f7983 */ /* 0x000ee20000300800 */
[----:B------:R-:W-:-:S03]  /*1e820*/  IMAD.MOV.U32 R247, RZ, RZ, R167 ;  /* 0x000000fffff77224 */ /* 0x000fc600078e00a7 */
        /* <DEDUP_REMOVED lines=9> */
[C---:B------:R-:W-:Y:S08]  /*1e8c0*/  HMMA.1688.F32.TF32 R100, R160.reuse, R36, R100 ;  /* 0x00000024a064723c */ /* 0x040ff00000081064 */
[----:B------:R-:W-:Y:S08]  /*1e8d0*/  HMMA.1688.F32.TF32 R108, R160, R44, R108 ;  /* 0x0000002ca06c723c */ /* 0x000ff0000008106c */
[C---:B----4-:R-:W-:Y:S11]  /*1e8e0*/  HMMA.1688.F32.TF32 R88, R196.reuse, R36, R208 ;  /* 0x00000024c458723c */ /* 0x050ff600000810d0 */
[----:B------:R-:W-:Y:S11]  /*1e8f0*/  @!UPT UIADD3 URZ, URZ, URZ, URZ ;  /* 0x0000003f3f3ff290 */ /* 0x000ff6000fffe03f */
[----:B------:R-:W-:Y:S01]  /*1e900*/  @!UPT UIADD3 URZ, URZ, URZ, URZ ;  /* 0x0000003f3f3ff290 */ /* 0x000fe2000fffe03f */
[----:B------:R-:W-:Y:S04]  /*1e910*/  STL.64 [R1], R88 ;  /* 0x0000005801007387 */ /* 0x000fe80000100a00 */
[----:B------:R1:W-:Y:S02]  /*1e920*/  STL.64 [R1+0x8], R90 ;  /* 0x0000085a01007387 */ /* 0x0003e40000100a00 */
[----:B-1----:R-:W-:Y:S08]  /*1e930*/  HMMA.1688.F32.TF32 R88, R196, R44, R240 ;  /* 0x0000002cc458723c */ /* 0x002ff000000810f0 */
[----:B------:R-:W-:Y:S01]  /*1e940*/  HMMA.1688.F32.TF32 R112, R160, R48, R112 ;  /* 0x00000030a070723c */ /* 0x000fe20000081070 */
[----:B------:R-:W-:Y:S01]  /*1e950*/  MOV R240, R231 ;  /* 0x000000e700f07202 */ /* 0x000fe20000000f00 */
[----:B------:R-:W-:Y:S01]  /*1e960*/  IMAD.MOV.U32 R241, RZ, RZ, R230 ;  /* 0x000000fffff17224 */ /* 0x000fe200078e00e6 */
[----:B------:R-:W-:Y:S01]  /*1e970*/  MOV R243, R229 ;  /* 0x000000e500f37202 */ /* 0x000fe20000000f00 */
[----:B------:R-:W-:-:S04]  /*1e980*/  IMAD.MOV.U32 R242, RZ, RZ, R228 ;  /* 0x000000fffff27224 */ /* 0x000fc800078e00e4 */
[----:B------:R-:W-:Y:S08]  /*1e990*/  HMMA.1688.F32.TF32 R116, R160, R52, R116 ;  /* 0x00000034a074723c */ /* 0x000ff00000081074 */
[----:B--2---:R-:W-:Y:S11]  /*1e9a0*/  HMMA.1688.F32.TF32 R84, R196, R40, R204 ;  /* 0x00000028c454723c */ /* 0x004ff600000810cc */
[----:B------:R-:W-:Y:S11]  /*1e9b0*/  @!UPT UIADD3 URZ, URZ, URZ, URZ ;  /* 0x0000003f3f3ff290 */ /* 0x000ff6000fffe03f */
[----:B------:R-:W-:Y:S02]  /*1e9c0*/  @!UPT UIADD3 URZ, URZ, URZ, URZ ;  /* 0x0000003f3f3ff290 */ /* 0x000fe4000fffe03f */
[----:B------:R-:W-:Y:S01]  /*1e9d0*/  MOV R54, R87 ;  /* 0x0000005700367202 */ /* 0x000fe20000000f00 */
[----:B------:R-:W-:Y:S01]  /*1e9e0*/  IMAD.MOV.U32 R87, RZ, RZ, R88 ;  /* 0x000000ffff577224 */ /* 0x000fe200078e0058 */
[C---:B---3--:R-:W-:Y:S08]  /*1e9f0*/  HMMA.1688.F32.TF32 R124, R160.reuse, R60, R124 ;  /* 0x0000003ca07c723c */ /* 0x048ff0000008107c */
[C---:B------:R-:W-:Y:S08]  /*1ea00*/  HMMA.1688.F32.TF32 R120, R160.reuse, R56, R120 ;  /* 0x00000038a078723c */ /* 0x040ff00000081078 */
[----:B------:R-:W-:Y:S07]  /*1ea10*/  HMMA.1688.F32.TF32 R160, R160, R64, R80 ;  /* 0x00000040a0a0723c */ /* 0x000fee0000081050 */
[----:B------:R-:W-:Y:S01]  /*1ea20*/  IMAD.MOV.U32 R80, RZ, RZ, R89 ;  /* 0x000000ffff507224 */ /* 0x000fe200078e0059 */
[----:B------:R-:W-:Y:S01]  /*1ea30*/  MOV R81, R90 ;  /* 0x0000005a00517202 */ /* 0x000fe20000000f00 */
[----:B------:R-:W-:-:S02]  /*1ea40*/  IMAD.MOV.U32 R82, RZ, RZ, R91 ;  /* 0x000000ffff527224 */ /* 0x000fc400078e005b */
[C---:B------:R-:W-:Y:S08]  /*1ea50*/  HMMA.1688.F32.TF32 R88, R196.reuse, R48, R200 ;  /* 0x00000030c458723c */ /* 0x040ff000000810c8 */
[----:B------:R-:W-:Y:S07]  /*1ea60*/  HMMA.1688.F32.TF32 R200, R196, R56, R248 ;  /* 0x00000038c4c8723c */ /* 0x000fee00000810f8 */
[----:B------:R-:W-:Y:S01]  /*1ea70*/  IMAD.MOV.U32 R248, RZ, RZ, R235 ;  /* 0x000000fffff87224 */ /* 0x000fe200078e00eb */
[----:B------:R-:W-:Y:S01]  /*1ea80*/  MOV R249, R234 ;  /* 0x000000ea00f97202 */ /* 0x000fe20000000f00 */
[----:B------:R-:W2:Y:S01]  /*1ea90*/  LDL.LU R235, [R1+0x1104] ;  /* 0x0011040001eb7983 */ /* 0x000ea20000300800 */
[----:B------:R-:W-:-:S02]  /*1eaa0*/  IMAD.MOV.U32 R250, RZ, RZ, R232 ;  /* 0x000000fffffa7224 */ /* 0x000fc400078e00e8 */
[----:B------:R-:W-:Y:S01]  /*1eab0*/  IMAD.MOV.U32 R251, RZ, RZ, R233 ;  /* 0x000000fffffb7224 */ /* 0x000fe200078e00e9 */
[----:B------:R-:W3:Y:S04]  /*1eac0*/  LDL.LU R234, [R1+0x1100] ;  /* 0x0011000001ea7983 */ /* 0x000ee80000300800 */
        /* <DEDUP_REMOVED lines=13> */
[----:B------:R-:W-:Y:S08]  /*1eba0*/  HMMA.1688.F32.TF32 R192, R192, R64, R212 ;  /* 0x00000040c0c0723c */ /* 0x000ff000000810d4 */
[----:B------:R-:W-:Y:S01]  /*1ebb0*/  HMMA.1688.F32.TF32 R92, R196, R52, R244 ;  /* 0x00000034c45c723c */ /* 0x000fe200000810f4 */
[----:B--2---:R-:W-:Y:S01]  /*1ebc0*/  IMAD.MOV.U32 R207, RZ, RZ, R235 ;  /* 0x000000ffffcf7224 */ /* 0x004fe200078e00eb */
[----:B---3--:R-:W-:Y:S01]  /*1ebd0*/  MOV R206, R234 ;  /* 0x000000ea00ce7202 */ /* 0x008fe20000000f00 */
[----:B----4-:R-:W-:-:S02]  /*1ebe0*/  IMAD.MOV.U32 R204, RZ, RZ, R232 ;  /* 0x000000ffffcc7224 */ /* 0x010fc400078e00e8 */
[----:B------:R-:W2:Y:S01]  /*1ebf0*/  LDL.LU R232, [R1+0x10e4] ;  /* 0x0010e40001e87983 */ /* 0x000ea20000300800 */
[----:B------:R-:W-:-:S03]  /*1ec00*/  IMAD.MOV.U32 R205, RZ, RZ, R233 ;  /* 0x000000ffffcd7224 */ /* 0x000fc600078e00e9 */
[----:B------:R-:W2:Y:S04]  /*1ec10*/  LDL.LU R233, [R1+0x10e0] ;  /* 0x0010e00001e97983 */ /* 0x000ea80000300800 */
[----:B------:R-:W2:Y:S01]  /*1ec20*/  LDL.LU R234, [R1+0x10dc] ;  /* 0x0010dc0001ea7983 */ /* 0x000ea20000300800 */
[----:B------:R-:W-:-:S03]  /*1ec30*/  IMAD.MOV.U32 R211, RZ, RZ, R231 ;  /* 0x000000ffffd37224 */ /* 0x000fc600078e00e7 */
[----:B------:R-:W2:Y:S01]  /*1ec40*/  LDL.LU R235, [R1+0x10d8] ;  /* 0x0010d80001eb7983 */ /* 0x000ea20000300800 */
[----:B------:R-:W-:-:S03]  /*1ec50*/  IMAD.MOV.U32 R208, RZ, RZ, R228 ;  /* 0x000000ffffd07224 */ /* 0x000fc600078e00e4 */
[----:B------:R-:W3:Y:S01]  /*1ec60*/  LDL.LU R228, [R1+0x10d4] ;  /* 0x0010d40001e47983 */ /* 0x000ee20000300800 */
[----:B------:R-:W-:Y:S01]  /*1ec70*/  IMAD.MOV.U32 R210, RZ, RZ, R230 ;  /* 0x000000ffffd27224 */ /* 0x000fe200078e00e6 */
[----:B------:R-:W-:Y:S02]  /*1ec80*/  MOV R209, R229 ;  /* 0x000000e500d17202 */ /* 0x000fe40000000f00 */
        /* <DEDUP_REMOVED lines=8> */
[----:B------:R-:W4:Y:S01]  /*1ed10*/  LDL.LU R245, [R1+0x254] ;  /* 0x0002540001f57983 */ /* 0x000f220000300800 */
        /* <DEDUP_REMOVED lines=10> */
[----:B------:R-:W-:Y:S01]  /*1edc0*/  IMAD.MOV.U32 R247, RZ, RZ, R2 ;  /* 0x000000fffff77224 */ /* 0x000fe200078e0002 */
[----:B---3--:R-:W-:Y:S01]  /*1edd0*/  HMMA.1688.F32.TF32 R200, R196, R60, R228 ;  /* 0x0000003cc4c8723c */ /* 0x008fe200000810e4 */
[----:B------:R-:W-:-:S07]  /*1ede0*/  MOV R83, R84 ;  /* 0x0000005400537202 */ /* 0x000fce0000000f00 */
[----:B--2---:R-:W-:Y:S01]  /*1edf0*/  HMMA.1688.F32.TF32 R196, R196, R64, R232 ;  /* 0x00000040c4c4723c */ /* 0x004fe200000810e8 */
[----:B------:R-:W-:Y:S01]  /*1ee00*/  IMAD.MOV.U32 R66, RZ, RZ, R85 ;  /* 0x000000ffff427224 */ /* 0x000fe200078e0055 */
[----:B------:R-:W-:Y:S01]  /*1ee10*/  LDS R228, [R3+0xc300] ;  /* 0x00c3000003e47984 */ /* 0x000fe20000000800 */
[----:B------:R-:W-:Y:S02]  /*1ee20*/  IMAD.MOV.U32 R63, RZ, RZ, R91 ;  /* 0x000000ffff3f7224 */ /* 0x000fe400078e005b */
[----:B------:R-:W-:Y:S01]  /*1ee30*/  IMAD.MOV.U32 R84, RZ, RZ, R93 ;  /* 0x000000ffff547224 */ /* 0x000fe200078e005d */
[----:B------:R-:W-:Y:S04]  /*1ee40*/  LDS R230, [R3+0xd300] ;  /* 0x00d3000003e67984 */ /* 0x000fe80000000800 */
[----:B------:R-:W-:Y:S04]  /*1ee50*/  LDS R229, [R0+0xc300] ;  /* 0x00c3000000e57984 */ /* 0x000fe80000000800 */
[----:B------:R-:W-:Y:S02]  /*1ee60*/  LDS R231, [R0+0xd300] ;  /* 0x00d3000000e77984 */ /* 0x000fe40000000800 */
[----:B------:R-:W-:-:S02]  /*1ee70*/  IMAD.MOV.U32 R99, RZ, RZ, R200 ;  /* 0x000000ffff637224 */ /* 0x000fc400078e00c8 */
[----:B------:R-:W-:Y:S04]  /*1ee80*/  LDS R232, [R3+0xc380] ;  /* 0x00c3800003e87984 */ /* 0x000fe80000000800 */
[----:B------:R-:W-:Y:S02]  /*1ee90*/  LDS R234, [R3+0xd380] ;  /* 0x00d3800003ea7984 */ /* 0x000fe40000000800 */
[----:B------:R-:W-:Y:S01]  /*1eea0*/  MOV R58, R196 ;  /* 0x000000c4003a7202 */ /* 0x000fe20000000f00 */
[----:B------:R-:W-:Y:S01]  /*1eeb0*/  IMAD.MOV.U32 R59, RZ, RZ, R197 ;  /* 0x000000ffff3b7224 */ /* 0x000fe200078e00c5 */
[----:B------:R-:W-:Y:S01]  /*1eec0*/  MOV R107, R199 ;  /* 0x000000c7006b7202 */ /* 0x000fe20000000f00 */
[----:B------:R-:W-:Y:S01]  /*1eed0*/  IMAD.MOV.U32 R67, RZ, RZ, R198 ;  /* 0x000000ffff437224 */ /* 0x000fe200078e00c6 */
[----:B------:R-:W-:Y:S04]  /*1eee0*/  LDS R196, [R3+0xc200] ;  /* 0x00c2000003c47984 */ /* 0x000fe80000000800 */
[----:B------:R-:W-:Y:S04]  /*1eef0*/  LDS R198, [R3+0xd200] ;  /* 0x00d2000003c67984 */ /* 0x000fe80000000800 */
[----:B------:R-:W-:Y:S04]  /*1ef00*/  LDS R197, [R0+0xc200] ;  /* 0x00c2000000c57984 */ /* 0x000fe80000000800 */
[----:B------:R-:W4:Y:S01]  /*1ef10*/  LDS R199, [R0+0xd200] ;  /* 0x00d2000000c77984 */ /* 0x000f220000000800 */
[----:B------:R-:W-:Y:S01]  /*1ef20*/  MOV R91, R92 ;  /* 0x0000005c005b7202 */ /* 0x000fe20000000f00 */
[----:B------:R-:W-:-:S02]  /*1ef30*/  IMAD.MOV.U32 R85, RZ, RZ, R94 ;  /* 0x000000ffff557224 */ /* 0x000fc400078e005e */
[----:B------:R-:W-:Y:S01]  /*1ef40*/  IMAD.MOV.U32 R93, RZ, RZ, R202 ;  /* 0x000000ffff5d7224 */ /* 0x000fe200078e00ca */
[----:B------:R-:W-:Y:S04]  /*1ef50*/  LDS R200, [R3+0xc280] ;  /* 0x00c2800003c87984 */ /* 0x000fe80000000800 */
[----:B------:R-:W-:Y:S04]  /*1ef60*/  LDS R233, [R0+0xc380] ;  /* 0x00c3800000e97984 */ /* 0x000fe80000000800 */
[----:B------:R-:W1:Y:S01]  /*1ef70*/  LDS R235, [R0+0xd380] ;  /* 0x00d3800000eb7984 */ /* 0x000e620000000800 */
[C---:B----4-:R-:W-:Y:S08]  /*1ef80*/  HMMA.1688.F32.TF32 R212, R196.reuse, R36, R212 ;  /* 0x00000024c4d4723c */ /* 0x050ff000000810d4 */
[C---:B------:R-:W-:Y:S08]  /*1ef90*/  HMMA.1688.F32.TF32 R208, R196.reuse, R40, R208 ;  /* 0x00000028c4d0723c */ /* 0x040ff000000810d0 */
[C---:B------:R-:W-:Y:S08]  /*1efa0*/  HMMA.1688.F32.TF32 R204, R196.reuse, R44, R204 ;  /* 0x0000002cc4cc723c */ /* 0x040ff000000810cc */
[C---:B------:R-:W-:Y:S01]  /*1efb0*/  HMMA.1688.F32.TF32 R240, R196.reuse, R48, R240 ;  /* 0x00000030c4f0723c */ /* 0x040fe200000810f0 */
[----:B------:R-:W-:Y:S07]  /*1efc0*/  STL.64 [R1+0xc0], R212 ;  /* 0x0000c0d401007387 */ /* 0x000fee0000100a00 */
[C---:B------:R-:W-:Y:S01]  /*1efd0*/  HMMA.1688.F32.TF32 R244, R196.reuse, R52, R244 ;  /* 0x00000034c4f4723c */ /* 0x040fe200000810f4 */
[----:B------:R2:W-:Y:S07]  /*1efe0*/  STL.64 [R1+0xc8], R214 ;  /* 0x0000c8d601007387 */ /* 0x0005ee0000100a00 */
[----:B------:R-:W-:Y:S01]  /*1eff0*/  HMMA.1688.F32.TF32 R248, R196, R56, R248 ;  /* 0x00000038c4f8723c */ /* 0x000fe200000810f8 */
[----:B------:R-:W-:Y:S01]  /*1f000*/  MOV R92, R201 ;  /* 0x000000c9005c7202 */ /* 0x000fe20000000f00 */
[----:B------:R-:W-:Y:S01]  /*1f010*/  IMAD.MOV.U32 R94, RZ, RZ, R203 ;  /* 0x000000ffff5e7224 */ /* 0x000fe200078e00cb */
[----:B------:R-:W-:Y:S04]  /*1f020*/  LDS R202, [R3+0xd280] ;  /* 0x00d2800003ca7984 */ /* 0x000fe80000000800 */
[----:B--2---:R-:W2:Y:S04]  /*1f030*/  LDL.LU.64 R214, [R1+0x10c0] ;  /* 0x0010c00001d67983 */ /* 0x004ea80000300a00 */
[----:B------:R-:W2:Y:S04]  /*1f040*/  LDL.LU.64 R212, [R1+0x10b8] ;  /* 0x0010b80001d47983 */ /* 0x000ea80000300a00 */
[----:B------:R-:W-:Y:S04]  /*1f050*/  STL.64 [R1+0xe0], R208 ;  /* 0x0000e0d001007387 */ /* 0x000fe80000100a00 */
[----:B------:R3:W-:Y:S04]  /*1f060*/  STL.64 [R1+0xe8], R210 ;  /* 0x0000e8d201007387 */ /* 0x0007e80000100a00 */
[----:B------:R-:W-:Y:S04]  /*1f070*/  LDS R201, [R0+0xc280] ;  /* 0x00c2800000c97984 */ /* 0x000fe80000000800 */
[----:B------:R-:W4:Y:S04]  /*1f080*/  LDS R203, [R0+0xd280] ;  /* 0x00d2800000cb7984 */ /* 0x000f280000000800 */
[----:B---3--:R-:W3:Y:S04]  /*1f090*/  LDL.LU.64 R210, [R1+0x10b0] ;  /* 0x0010b00001d27983 */ /* 0x008ee80000300a00 */
        /* <DEDUP_REMOVED lines=11> */
[----:B-1----:R-:W3:Y:S04]  /*1f150*/  LDL.LU.64 R246, [R1+0x1080] ;  /* 0x0010800001f67983 */ /* 0x002ee80000300a00 */
[----:B------:R-:W3:Y:S04]  /*1f160*/  LDL.LU.64 R244, [R1+0x1078] ;  /* 0x0010780001f47983 */ /* 0x000ee80000300a00 */
[----:B------:R-:W-:Y:S04]  /*1f170*/  STL.64 [R1+0x1c0], R248 ;  /* 0x0001c0f801007387 */ /* 0x000fe80000100a00 */
[----:B------:R1:W-:Y:S04]  /*1f180*/  STL.64 [R1+0x1c8], R250 ;  /* 0x0001c8fa01007387 */ /* 0x0003e80000100a00 */
[----:B-1----:R-:W3:Y:S04]  /*1f190*/  LDL.LU.64 R250, [R1+0x1070] ;  /* 0x0010700001fa7983 */ /* 0x002ee80000300a00 */
[----:B------:R-:W3:Y:S01]  /*1f1a0*/  LDL.LU.64 R248, [R1+0x1068] ;  /* 0x0010680001f87983 */ /* 0x000ee20000300a00 */
[----:B------:R-:W-:Y:S08]  /*1f1b0*/  HMMA.1688.F32.TF32 R4, R228, R36, R4 ;  /* 0x00000024e404723c */ /* 0x000ff00000081004 */
[C---:B------:R-:W-:Y:S08]  /*1f1c0*/  HMMA.1688.F32.TF32 R144, R232.reuse, R48, R144 ;  /* 0x00000030e890723c */ /* 0x040ff00000081090 */
[C---:B------:R-:W-:Y:S08]  /*1f1d0*/  HMMA.1688.F32.TF32 R140, R232.reuse, R52, R140 ;  /* 0x00000034e88c723c */ /* 0x040ff0000008108c */
[C---:B------:R-:W-:Y:S08]  /*1f1e0*/  HMMA.1688.F32.TF32 R136, R232.reuse, R56, R136 ;  /* 0x00000038e888723c */ /* 0x040ff00000081088 */
[C---:B------:R-:W-:Y:S08]  /*1f1f0*/  HMMA.1688.F32.TF32 R132, R232.reuse, R60, R132 ;  /* 0x0000003ce884723c */ /* 0x040ff00000081084 */
[----:B------:R-:W-:Y:S08]  /*1f200*/  HMMA.1688.F32.TF32 R128, R232, R64, R128 ;  /* 0x00000040e880723c */ /* 0x000ff00000081080 */
[C---:B----4-:R-:W-:Y:S08]  /*1f210*/  HMMA.1688.F32.TF32 R204, R200.reuse, R40, R204 ;  /* 0x00000028c8cc723c */ /* 0x050ff000000810cc */
[----:B--2---:R-:W-:Y:S08]  /*1f220*/  HMMA.1688.F32.TF32 R240, R200, R36, R240 ;  /* 0x00000024c8f0723c */ /* 0x004ff000000810f0 */
[C---:B---3--:R-:W-:Y:S08]  /*1f230*/  HMMA.1688.F32.TF32 R248, R196.reuse, R60, R248 ;  /* 0x0000003cc4f8723c */ /* 0x048ff000000810f8 */
[----:B------:R-:W-:Y:S11]  /*1f240*/  HMMA.1688.F32.TF32 R196, R196, R64, R244 ;  /* 0x00000040c4c4723c */ /* 0x000ff600000810f4 */
[----:B------:R-:W-:Y:S04]  /*1f250*/  @!UPT UIADD3 URZ, URZ, URZ, URZ ;  /* 0x0000003f3f3ff290 */ /* 0x000fe8000fffe03f */
[----:B------:R-:W-:Y:S04]  /*1f260*/  STL.64 [R1+0x1b0], R248 ;  /* 0x0001b0f801007387 */ /* 0x000fe80000100a00 */
[----:B------:R-:W-:Y:S04]  /*1f270*/  STL.64 [R1+0x1b8], R250 ;  /* 0x0001b8fa01007387 */ /* 0x000fe80000100a00 */
[----:B------:R-:W-:Y:S04]  /*1f280*/  STL.64 [R1+0x190], R196 ;  /* 0x000190c401007387 */ /* 0x000fe80000100a00 */
[----:B------:R1:W-:Y:S02]  /*1f290*/  STL.64 [R1+0x198], R198 ;  /* 0x000198c601007387 */ /* 0x0003e40000100a00 */
[----:B-1----:R-:W-:Y:S02]  /*1f2a0*/  HMMA.1688.F32.TF32 R196, R200, R44, R208 ;  /* 0x0000002cc8c4723c */ /* 0x002fe400000810d0 */
[----:B------:R-:W-:Y:S04]  /*1f2b0*/  STL.64 [R1+0x180], R240 ;  /* 0x000180f001007387 */ /* 0x000fe80000100a00 */
[----:B------:R-:W-:Y:S04]  /*1f2c0*/  STL.64 [R1+0x188], R242 ;  /* 0x000188f201007387 */ /* 0x000fe80000100a00 */
[----:B------:R-:W-:Y:S04]  /*1f2d0*/  STL.64 [R1+0x170], R204 ;  /* 0x000170cc01007387 */ /* 0x000fe80000100a00 */
[----:B------:R1:W-:Y:S09]  /*1f2e0*/  STL.64 [R1+0x178], R206 ;  /* 0x000178ce01007387 */ /* 0x0003f20000100a00 */
[----:B------:R2:W-:Y:S01]  /*1f2f0*/  STL.64 [R1+0x160], R196 ;  /* 0x000160c401007387 */ /* 0x0005e20000100a00 */
[----:B------:R-:W-:-:S02]  /*1f300*/  IMAD.MOV.U32 R2, RZ, RZ, R198 ;  /* 0x000000ffff027224 */ /* 0x000fc400078e00c6 */
[----:B------:R-:W-:Y:S01]  /*1f310*/  IMAD.MOV.U32 R252, RZ, RZ, R199 ;  /* 0x000000fffffc7224 */ /* 0x000fe200078e00c7 */
[C---:B-1----:R-:W-:Y:S08]  /*1f320*/  HMMA.1688.F32.TF32 R204, R200.reuse, R52, R216 ;  /* 0x00000034c8cc723c */ /* 0x042ff000000810d8 */
[C---:B--2---:R-:W-:Y:S01]  /*1f330*/  HMMA.1688.F32.TF32 R196, R200.reuse, R48, R212 ;  /* 0x00000030c8c4723c */ /* 0x044fe200000810d4 */
[----:B------:R-:W-:Y:S04]  /*1f340*/  STL [R1+0xfd8], R252 ;  /* 0x000fd8fc01007387 */ /* 0x000fe80000100800 */
[----:B------:R-:W-:Y:S03]  /*1f350*/  STL [R1+0xfd4], R2 ;  /* 0x000fd40201007387 */ /* 0x000fe60000100800 */
[C---:B------:R-:W-:Y:S08]  /*1f360*/  HMMA.1688.F32.TF32 R208, R200.reuse, R60, R224 ;  /* 0x0000003cc8d0723c */ /* 0x040ff000000810e0 */
[----:B------:R-:W-:Y:S07]  /*1f370*/  HMMA.1688.F32.TF32 R212, R200, R64, R236 ;  /* 0x00000040c8d4723c */ /* 0x000fee00000810ec */
[----:B------:R1:W-:Y:S04]  /*1f380*/  STL.64 [R1+0xfc8], R198 ;  /* 0x000fc8c601007387 */ /* 0x0003e80000100a00 */
[----:B------:R2:W-:Y:S01]  /*1f390*/  STL.64 [R1+0xfc0], R196 ;  /* 0x000fc0c401007387 */ /* 0x0005e20000100a00 */
[----:B-1----:R-:W-:Y:S01]  /*1f3a0*/  MOV R199, R204 ;  /* 0x000000cc00c77202 */ /* 0x002fe20000000f00 */
[----:B------:R-:W-:-:S02]  /*1f3b0*/  IMAD.MOV.U32 R198, RZ, RZ, R205 ;  /* 0x000000ffffc67224 */ /* 0x000fc400078e00cd */
[----:B--2---:R-:W-:Y:S01]  /*1f3c0*/  IMAD.MOV.U32 R197, RZ, RZ, R206 ;  /* 0x000000ffffc57224 */ /* 0x004fe200078e00ce */
[----:B------:R-:W-:Y:S02]  /*1f3d0*/  MOV R196, R207 ;  /* 0x000000cf00c47202 */ /* 0x000fe40000000f00 */
[----:B------:R-:W-:Y:S07]  /*1f3e0*/  HMMA.1688.F32.TF32 R204, R200, R56, R220 ;  /* 0x00000038c8cc723c */ /* 0x000fee00000810dc */
[----:B------:R-:W-:Y:S01]  /*1f3f0*/  IMAD.MOV.U32 R203, RZ, RZ, R4 ;  /* 0x000000ffffcb7224 */ /* 0x000fe200078e0004 */
[----:B------:R-:W-:Y:S01]  /*1f400*/  MOV R202, R5 ;  /* 0x0000000500ca7202 */ /* 0x000fe20000000f00 */
[----:B------:R-:W-:-:S02]  /*1f410*/  IMAD.MOV.U32 R201, RZ, RZ, R6 ;  /* 0x000000ffffc97224 */ /* 0x000fc400078e0006 */
[----:B------:R-:W-:Y:S02]  /*1f420*/  IMAD.MOV.U32 R200, RZ, RZ, R7 ;  /* 0x000000ffffc87224 */ /* 0x000fe400078e0007 */
[----:B------:R-:W-:Y:S01]  /*1f430*/  HMMA.1688.F32.TF32 R4, R228, R40, R8 ;  /* 0x00000028e404723c */ /* 0x000fe20000081008 */
[----:B------:R-:W-:Y:S01]  /*1f440*/  IMAD.MOV.U32 R219, RZ, RZ, R212 ;  /* 0x000000ffffdb7224 */ /* 0x000fe200078e00d4 */
[----:B------:R-:W-:Y:S01]  /*1f450*/  MOV R217, R214 ;  /* 0x000000d600d97202 */ /* 0x000fe20000000f00 */
[----:B------:R-:W-:Y:S02]  /*1f460*/  IMAD.MOV.U32 R218, RZ, RZ, R213 ;  /* 0x000000ffffda7224 */ /* 0x000fe400078e00d5 */
[----:B------:R-:W-:-:S03]  /*1f470*/  IMAD.MOV.U32 R216, RZ, RZ, R215 ;  /* 0x000000ffffd87224 */ /* 0x000fc600078e00d7 */
[C---:B------:R-:W-:Y:S08]  /*1f480*/  HMMA.1688.F32.TF32 R248, R232.reuse, R36, R156 ;  /* 0x00000024e8f8723c */ /* 0x040ff0000008109c */
[C---:B------:R-:W-:Y:S01]  /*1f490*/  HMMA.1688.F32.TF32 R244, R232.reuse, R40, R152 ;  /* 0x00000028e8f4723c */ /* 0x040fe20000081098 */
[----:B------:R-:W-:Y:S04]  /*1f4a0*/  STL [R1+0xfe8], R196 ;  /* 0x000fe8c401007387 */ /* 0x000fe80000100800 */
[----:B------:R-:W-:Y:S03]  /*1f4b0*/  LDS R8, [R3+0xe100] ;  /* 0x00e1000003087984 */ /* 0x000fe60000000800 */
[----:B------:R-:W-:Y:S01]  /*1f4c0*/  MOV R215, R4 ;  /* 0x0000000400d77202 */ /* 0x000fe20000000f00 */
[----:B------:R-:W-:Y:S01]  /*1f4d0*/  IMAD.MOV.U32 R214, RZ, RZ, R5 ;  /* 0x000000ffffd67224 */ /* 0x000fe200078e0005 */
[----:B------:R-:W-:Y:S01]  /*1f4e0*/  MOV R212, R7 ;  /* 0x0000000700d47202 */ /* 0x000fe20000000f00 */
[----:B------:R-:W-:Y:S01]  /*1f4f0*/  IMAD.MOV.U32 R213, RZ, RZ, R6 ;  /* 0x000000ffffd57224 */ /* 0x000fe200078e0006 */
[-C--:B------:R-:W-:Y:S01]  /*1f500*/  HMMA.1688.F32.TF32 R240, R232, R44.reuse, R148 ;  /* 0x0000002ce8f0723c */ /* 0x080fe20000081094 */
[----:B------:R-:W-:Y:S04]  /*1f510*/  STL [R1+0xfe4], R197 ;  /* 0x000fe4c501007387 */ /* 0x000fe80000100800 */
[----:B------:R-:W-:Y:S03]  /*1f520*/  LDS R10, [R3+0xf100] ;  /* 0x00f10000030a7984 */ /* 0x000fe60000000800 */
[----:B------:R-:W-:Y:S01]  /*1f530*/  HMMA.1688.F32.TF32 R4, R228, R44, R12 ;  /* 0x0000002ce404723c */ /* 0x000fe2000008100c */
[----:B------:R-:W-:Y:S01]  /*1f540*/  STL [R1+0xfe0], R198 ;  /* 0x000fe0c601007387 */ /* 0x000fe20000100800 */
[----:B------:R-:W-:Y:S01]  /*1f550*/  IMAD.MOV.U32 R152, RZ, RZ, R83 ;  /* 0x000000ffff987224 */ /* 0x000fe200078e0053 */
[----:B------:R-:W-:Y:S01]  /*1f560*/  MOV R153, R66 ;  /* 0x0000004200997202 */ /* 0x000fe20000000f00 */
[----:B------:R-:W-:Y:S01]  /*1f570*/  IMAD.MOV.U32 R154, RZ, RZ, R62 ;  /* 0x000000ffff9a7224 */ /* 0x000fe200078e003e */
[----:B------:R-:W-:Y:S01]  /*1f580*/  LDS R9, [R0+0xe100] ;  /* 0x00e1000000097984 */ /* 0x000fe20000000800 */
[----:B------:R-:W-:-:S02]  /*1f590*/  IMAD.MOV.U32 R155, RZ, RZ, R54 ;  /* 0x000000ffff9b7224 */ /* 0x000fc400078e0036 */
[----:B------:R-:W-:Y:S01]  /*1f5a0*/  IMAD.MOV.U32 R156, RZ, RZ, R58 ;  /* 0x000000ffff9c7224 */ /* 0x000fe200078e003a */
[----:B------:R-:W-:Y:S01]  /*1f5b0*/  MOV R158, R67 ;  /* 0x00000043009e7202 */ /* 0x000fe20000000f00 */
[----:B------:R-:W-:Y:S01]  /*1f5c0*/  IMAD.MOV.U32 R157, RZ, RZ, R59 ;  /* 0x000000ffff9d7224 */ /* 0x000fe200078e003b */
[----:B------:R-:W-:Y:S01]  /*1f5d0*/  LDS R11, [R0+0xf100] ;  /* 0x00f10000000b7984 */ /* 0x000fe20000000800 */
[----:B------:R-:W-:-:S03]  /*1f5e0*/  IMAD.MOV.U32 R159, RZ, RZ, R107 ;  /* 0x000000ffff9f7224 */ /* 0x000fc600078e006b */
[----:B------:R-:W-:Y:S04]  /*1f5f0*/  LDS R12, [R3+0xe080] ;  /* 0x00e08000030c7984 */ /* 0x000fe80000000800 */
[----:B------:R-:W-:Y:S04]  /*1f600*/  LDS R14, [R3+0xf080] ;  /* 0x00f08000030e7984 */ /* 0x000fe80000000800 */
[----:B------:R-:W-:Y:S01]  /*1f610*/  LDS R13, [R0+0xe080] ;  /* 0x00e08000000d7984 */ /* 0x000fe20000000800 */
[----:B------:R-:W-:Y:S01]  /*1f620*/  IMAD.MOV.U32 R223, RZ, RZ, R4 ;  /* 0x000000ffffdf7224 */ /* 0x000fe200078e0004 */
[----:B------:R-:W-:Y:S01]  /*1f630*/  MOV R221, R6 ;  /* 0x0000000600dd7202 */ /* 0x000fe20000000f00 */
[----:B------:R-:W-:Y:S01]  /*1f640*/  IMAD.MOV.U32 R222, RZ, RZ, R5 ;  /* 0x000000ffffde7224 */ /* 0x000fe200078e0005 */
[----:B------:R-:W-:Y:S01]  /*1f650*/  LDS R15, [R0+0xf080] ;  /* 0x00f08000000f7984 */ /* 0x000fe20000000800 */
[----:B------:R-:W-:-:S02]  /*1f660*/  IMAD.MOV.U32 R220, RZ, RZ, R7 ;  /* 0x000000ffffdc7224 */ /* 0x000fc400078e0007 */
[----:B------:R-:W-:Y:S01]  /*1f670*/  HMMA.1688.F32.TF32 R4, R228, R48, R16 ;  /* 0x00000030e404723c */ /* 0x000fe20000081010 */
[----:B------:R-:W-:Y:S04]  /*1f680*/  LDS R16, [R3+0xe000] ;  /* 0x00e0000003107984 */ /* 0x000fe80000000800 */
[----:B------:R-:W-:Y:S04]  /*1f690*/  LDS R18, [R3+0xf000] ;  /* 0x00f0000003127984 */ /* 0x000fe80000000800 */
[----:B------:R-:W-:Y:S04]  /*1f6a0*/  LDS R17, [R0+0xe000] ;  /* 0x00e0000000117984 */ /* 0x000fe80000000800 */
[----:B------:R-:W1:Y:S04]  /*1f6b0*/  LDS R19, [R0+0xf000] ;  /* 0x00f0000000137984 */ /* 0x000e680000000800 */
[----:B------:R-:W-:Y:S04]  /*1f6c0*/  LDS R234, [R3+0xf380] ;  /* 0x00f3800003ea7984 */ /* 0x000fe80000000800 */
[----:B------:R-:W-:Y:S03]  /*1f6d0*/  LDS R232, [R3+0xe380] ;  /* 0x00e3800003e87984 */ /* 0x000fe60000000800 */
[----:B------:R-:W-:Y:S01]  /*1f6e0*/  IMAD.MOV.U32 R227, RZ, RZ, R4 ;  /* 0x000000ffffe37224 */ /* 0x000fe200078e0004 */
[----:B------:R-:W-:Y:S01]  /*1f6f0*/  MOV R226, R5 ;  /* 0x0000000500e27202 */ /* 0x000fe20000000f00 */
[----:B------:R-:W-:Y:S01]  /*1f700*/  IMAD.MOV.U32 R225, RZ, RZ, R6 ;  /* 0x000000ffffe17224 */ /* 0x000fe200078e0006 */
[----:B------:R-:W-:Y:S01]  /*1f710*/  LDS R235, [R0+0xf380] ;  /* 0x00f3800000eb7984 */ /* 0x000fe20000000800 */
[----:B------:R-:W-:-:S02]  /*1f720*/  IMAD.MOV.U32 R224, RZ, RZ, R7 ;  /* 0x000000ffffe07224 */ /* 0x000fc400078e0007 */
[C---:B------:R-:W-:Y:S01]  /*1f730*/  HMMA.1688.F32.TF32 R4, R228.reuse, R52, R20 ;  /* 0x00000034e404723c */ /* 0x040fe20000081014 */
[----:B------:R-:W-:Y:S11]  /*1f740*/  LDS R233, [R0+0xe380] ;  /* 0x00e3800000e97984 */ /* 0x000ff60000000800 */
[----:B------:R-:W-:Y:S11]  /*1f750*/  @!UPT UIADD3 URZ, URZ, URZ, URZ ;  /* 0x0000003f3f3ff290 */ /* 0x000ff6000fffe03f */
[----:B------:R-:W-:Y:S01]  /*1f760*/  @!UPT UIADD3 URZ, URZ, URZ, URZ ;  /* 0x0000003f3f3ff290 */ /* 0x000fe2000fffe03f */
[----:B------:R-:W-:Y:S01]  /*1f770*/  MOV R239, R4 ;  /* 0x0000000400ef7202 */ /* 0x000fe20000000f00 */
[----:B------:R-:W-:Y:S01]  /*1f780*/  IMAD.MOV.U32 R238, RZ, RZ, R5 ;  /* 0x000000ffffee7224 */ /* 0x000fe200078e0005 */
[----:B------:R-:W-:Y:S01]  /*1f790*/  MOV R236, R7 ;  /* 0x0000000700ec7202 */ /* 0x000fe20000000f00 */
[----:B------:R-:W-:Y:S02]  /*1f7a0*/  IMAD.MOV.U32 R237, RZ, RZ, R6 ;  /* 0x000000ffffed7224 */ /* 0x000fe400078e0006 */
[----:B------:R-:W-:Y:S01]  /*1f7b0*/  HMMA.1688.F32.TF32 R4, R228, R56, R24 ;  /* 0x00000038e404723c */ /* 0x000fe20000081018 */
[----:B------:R2:W-:Y:S04]  /*1f7c0*/  STL [R1+0xfdc], R199 ;  /* 0x000fdcc701007387 */ /* 0x0005e80000100800 */
[----:B------:R3:W-:Y:S03]  /*1f7d0*/  STL [R1+0xff0], R206 ;  /* 0x000ff0ce01007387 */ /* 0x0007e60000100800 */
[C---:B-1----:R-:W-:Y:S01]  /*1f7e0*/  HMMA.1688.F32.TF32 R24, R16.reuse, R42, R72 ;  /* 0x0000002a1018723c */ /* 0x042fe20000081048 */
[----:B------:R1:W-:Y:S04]  /*1f7f0*/  STL [R1+0xfec], R207 ;  /* 0x000feccf01007387 */ /* 0x0003e80000100800 */
[----:B------:R-:W-:Y:S03]  /*1f800*/  STL.64 [R1+0xf38], R250 ;  /* 0x000f38fa01007387 */ /* 0x000fe60000100a00 */
[----:B------:R-:W-:Y:S08]  /*1f810*/  HMMA.1688.F32.TF32 R20, R16, R46, R76 ;  /* 0x0000002e1014723c */ /* 0x000ff0000008104c */
[----:B------:R-:W-:Y:S01]  /*1f820*/  IMAD.MOV.U32 R198, RZ, RZ, R4 ;  /* 0x000000ffffc67224 */ /* 0x000fe200078e0004 */
[----:B------:R-:W-:Y:S01]  /*1f830*/  MOV R252, R6 ;  /* 0x0000000600fc7202 */ /* 0x000fe20000000f00 */
[----:B--2---:R-:W-:-:S02]  /*1f840*/  IMAD.MOV.U32 R199, RZ, RZ, R5 ;  /* 0x000000ffffc77224 */ /* 0x004fc400078e0005 */
[----:B------:R-:W-:Y:S02]  /*1f850*/  IMAD.MOV.U32 R2, RZ, RZ, R7 ;  /* 0x000000ffff027224 */ /* 0x000fe400078e0007 */
[----:B------:R-:W-:Y:S08]  /*1f860*/  HMMA.1688.F32.TF32 R4, R228, R60, R28 ;  /* 0x0000003ce404723c */ /* 0x000ff0000008101c */
[----:B------:R-:W-:Y:S01]  /*1f870*/  HMMA.1688.F32.TF32 R28, R16, R38, R68 ;  /* 0x00000026101c723c */ /* 0x000fe20000081044 */
        /* <DEDUP_REMOVED lines=13> */
[----:B---3--:R-:W-:-:S03]  /*1f950*/  IMAD.MOV.U32 R206, RZ, RZ, R4 ;  /* 0x000000ffffce7224 */ /* 0x008fc600078e0004 */
[----:B------:R-:W-:Y:S01]  /*1f960*/  STL.64 [R1+0xfa8], R130 ;  /* 0x000fa88201007387 */ /* 0x000fe20000100a00 */
[----:B-1----:R-:W-:Y:S01]  /*1f970*/  MOV R207, R5 ;  /* 0x0000000500cf7202 */ /* 0x002fe20000000f00 */
[----:B------:R-:W-:Y:S02]  /*1f980*/  IMAD.MOV.U32 R196, RZ, RZ, R6 ;  /* 0x000000ffffc47224 */ /* 0x000fe400078e0006 */
[----:B------:R-:W-:Y:S01]  /*1f990*/  STL.64 [R1+0xfa0], R128 ;  /* 0x000fa08001007387 */ /* 0x000fe20000100a00 */
[----:B------:R-:W-:-:S03]  /*1f9a0*/  IMAD.MOV.U32 R197, RZ, RZ, R7 ;  /* 0x000000ffffc57224 */ /* 0x000fc600078e0007 */
[----:B------:R1:W-:Y:S01]  /*1f9b0*/  STL.64 [R1+0x200], R28 ;  /* 0x0002001c01007387 */ /* 0x0003e20000100a00 */
[----:B------:R-:W-:Y:S03]  /*1f9c0*/  HMMA.1688.F32.TF32 R4, R228, R64, R32 ;  /* 0x00000040e404723c */ /* 0x000fe60000081020 */
[----:B------:R2:W-:Y:S04]  /*1f9d0*/  STL.64 [R1+0x208], R30 ;  /* 0x0002081e01007387 */ /* 0x0005e80000100a00 */
[----:B------:R3:W-:Y:S01]  /*1f9e0*/  STL.64 [R1+0x1f0], R24 ;  /* 0x0001f01801007387 */ /* 0x0007e20000100a00 */
[----:B------:R-:W-:-:S03]  /*1f9f0*/  IMAD.MOV.U32 R32, RZ, RZ, R99 ;  /* 0x000000ffff207224 */ /* 0x000fc600078e0063 */
[----:B------:R2:W-:Y:S01]  /*1fa00*/  STL.64 [R1+0x1f8], R26 ;  /* 0x0001f81a01007387 */ /* 0x0005e20000100a00 */
[----:B------:R-:W-:-:S03]  /*1fa10*/  IMAD.MOV.U32 R33, RZ, RZ, R92 ;  /* 0x000000ffff217224 */ /* 0x000fc600078e005c */
[----:B------:R-:W4:Y:S01]  /*1fa20*/  LDL.LU R99, [R1+0x1060] ;  /* 0x0010600001637983 */ /* 0x000f220000300800 */
[----:B------:R-:W-:-:S03]  /*1fa30*/  MOV R34, R93 ;  /* 0x0000005d00227202 */ /* 0x000fc60000000f00 */
[----:B------:R2:W-:Y:S01]  /*1fa40*/  STL.64 [R1+0x1e0], R20 ;  /* 0x0001e01401007387 */ /* 0x0005e20000100a00 */
[----:B------:R-:W-:-:S03]  /*1fa50*/  IMAD.MOV.U32 R35, RZ, RZ, R94 ;  /* 0x000000ffff237224 */ /* 0x000fc600078e005e */
[----:B------:R3:W-:Y:S01]  /*1fa60*/  STL.64 [R1+0x1e8], R22 ;  /* 0x0001e81601007387 */ /* 0x0007e20000100a00 */
[----:B-1----:R-:W-:-:S03]  /*1fa70*/  IMAD.MOV.U32 R28, RZ, RZ, R95 ;  /* 0x000000ffff1c7224 */ /* 0x002fc600078e005f */
[----:B------:R-:W4:Y:S01]  /*1fa80*/  LDL.LU R92, [R1+0x105c] ;  /* 0x00105c00015c7983 */ /* 0x000f220000300800 */
[----:B------:R-:W-:-:S03]  /*1fa90*/  MOV R29, R88 ;  /* 0x00000058001d7202 */ /* 0x000fc60000000f00 */
[----:B------:R-:W4:Y:S01]  /*1faa0*/  LDL.LU R93, [R1+0x1058] ;  /* 0x00105800015d7983 */ /* 0x000f220000300800 */
[----:B--2---:R-:W-:-:S03]  /*1fab0*/  IMAD.MOV.U32 R30, RZ, RZ, R89 ;  /* 0x000000ffff1e7224 */ /* 0x004fc600078e0059 */
[----:B------:R-:W4:Y:S01]  /*1fac0*/  LDL.LU R94, [R1+0x1054] ;  /* 0x00105400015e7983 */ /* 0x000f220000300800 */
[----:B------:R-:W-:-:S03]  /*1fad0*/  IMAD.MOV.U32 R31, RZ, RZ, R90 ;  /* 0x000000ffff1f7224 */ /* 0x000fc600078e005a */
[----:B------:R-:W4:Y:S01]  /*1fae0*/  LDL.LU R95, [R1+0x1050] ;  /* 0x00105000015f7983 */ /* 0x000f220000300800 */
[----:B---3--:R-:W-:-:S03]  /*1faf0*/  MOV R24, R91 ;  /* 0x0000005b00187202 */ /* 0x008fc60000000f00 */
[----:B------:R-:W2:Y:S01]  /*1fb00*/  LDL.LU R88, [R1+0x104c] ;  /* 0x00104c0001587983 */ /* 0x000ea20000300800 */
[----:B------:R-:W-:-:S03]  /*1fb10*/  IMAD.MOV.U32 R25, RZ, RZ, R84 ;  /* 0x000000ffff197224 */ /* 0x000fc600078e0054 */
[----:B------:R-:W2:Y:S01]  /*1fb20*/  LDL.LU R89, [R1+0x1048] ;  /* 0x0010480001597983 */ /* 0x000ea20000300800 */
[----:B------:R-:W-:-:S03]  /*1fb30*/  IMAD.MOV.U32 R26, RZ, RZ, R85 ;  /* 0x000000ffff1a7224 */ /* 0x000fc600078e0055 */
[----:B------:R-:W2:Y:S01]  /*1fb40*/  LDL.LU R90, [R1+0x1044] ;  /* 0x00104400015a7983 */ /* 0x000ea20000300800 */
[----:B------:R-:W-:-:S03]  /*1fb50*/  MOV R27, R86 ;  /* 0x00000056001b7202 */ /* 0x000fc60000000f00 */
[----:B------:R-:W2:Y:S01]  /*1fb60*/  LDL.LU R91, [R1+0x1040] ;  /* 0x00104000015b7983 */ /* 0x000ea20000300800 */
[----:B------:R-:W-:-:S03]  /*1fb70*/  IMAD.MOV.U32 R248, RZ, RZ, R87 ;  /* 0x000000fffff87224 */ /* 0x000fc600078e0057 */
[----:B------:R-:W3:Y:S01]  /*1fb80*/  LDL.LU R84, [R1+0x103c] ;  /* 0x00103c0001547983 */ /* 0x000ee20000300800 */
[----:B------:R-:W-:-:S03]  /*1fb90*/  IMAD.MOV.U32 R249, RZ, RZ, R80 ;  /* 0x000000fffff97224 */ /* 0x000fc600078e0050 */
[----:B------:R-:W3:Y:S01]  /*1fba0*/  LDL.LU R85, [R1+0x1038] ;  /* 0x0010380001557983 */ /* 0x000ee20000300800 */
[----:B------:R-:W-:-:S03]  /*1fbb0*/  MOV R250, R81 ;  /* 0x0000005100fa7202 */ /* 0x000fc60000000f00 */
[----:B------:R-:W3:Y:S01]  /*1fbc0*/  LDL.LU R86, [R1+0x1034] ;  /* 0x0010340001567983 */ /* 0x000ee20000300800 */
[----:B------:R-:W-:-:S03]  /*1fbd0*/  IMAD.MOV.U32 R251, RZ, RZ, R82 ;  /* 0x000000fffffb7224 */ /* 0x000fc600078e0052 */
[----:B------:R-:W3:Y:S04]  /*1fbe0*/  LDL.LU R87, [R1+0x1030] ;  /* 0x0010300001577983 */ /* 0x000ee80000300800 */
[----:B------:R-:W2:Y:S04]  /*1fbf0*/  LDL.LU R80, [R1+0x102c] ;  /* 0x00102c0001507983 */ /* 0x000ea80000300800 */
[----:B------:R-:W2:Y:S04]  /*1fc00*/  LDL.LU R81, [R1+0x1028] ;  /* 0x0010280001517983 */ /* 0x000ea80000300800 */
[----:B------:R-:W2:Y:S04]  /*1fc10*/  LDL.LU R82, [R1+0x1024] ;  /* 0x0010240001527983 */ /* 0x000ea80000300800 */
[----:B------:R-:W2:Y:S04]  /*1fc20*/  LDL.LU R83, [R1+0x1020] ;  /* 0x0010200001537983 */ /* 0x000ea80000300800 */
[----:B------:R-:W2:Y:S04]  /*1fc30*/  LDL.LU R66, [R1+0x101c] ;  /* 0x00101c0001427983 */ /* 0x000ea80000300800 */
[----:B------:R-:W2:Y:S04]  /*1fc40*/  LDL.LU R62, [R1+0x1018] ;  /* 0x00101800013e7983 */ /* 0x000ea80000300800 */
[----:B------:R-:W3:Y:S01]  /*1fc50*/  LDL.LU R54, [R1+0x1014] ;  /* 0x0010140001367983 */ /* 0x000ee20000300800 */
[----:B------:R-:W-:-:S03]  /*1fc60*/  MOV R20, R55 ;  /* 0x0000003700147202 */ /* 0x000fc60000000f00 */
[----:B------:R-:W2:Y:S01]  /*1fc70*/  LDL.LU R244, [R1] ;  /* 0x0000000001f47983 */ /* 0x000ea20000300800 */
[----:B------:R-:W-:-:S03]  /*1fc80*/  IMAD.MOV.U32 R21, RZ, RZ, R50 ;  /* 0x000000ffff157224 */ /* 0x000fc600078e0032 */
[----:B------:R-:W2:Y:S01]  /*1fc90*/  LDL.LU R245, [R1+0x4] ;  /* 0x0000040001f57983 */ /* 0x000ea20000300800 */
[----:B------:R-:W-:-:S03]  /*1fca0*/  IMAD.MOV.U32 R22, RZ, RZ, R51 ;  /* 0x000000ffff167224 */ /* 0x000fc600078e0033 */
[----:B------:R-:W2:Y:S04]  /*1fcb0*/  LDL.LU R246, [R1+0x8] ;  /* 0x0000080001f67983 */ /* 0x000ea80000300800 */
[----:B------:R-:W2:Y:S04]  /*1fcc0*/  LDL.LU R247, [R1+0xc] ;  /* 0x00000c0001f77983 */ /* 0x000ea80000300800 */
[----:B------:R-:W3:Y:S04]  /*1fcd0*/  LDL.LU R55, [R1+0x1010] ;  /* 0x0010100001377983 */ /* 0x000ee80000300800 */
[----:B------:R-:W2:Y:S04]  /*1fce0*/  LDL.LU R50, [R1+0x100c] ;  /* 0x00100c0001327983 */ /* 0x000ea80000300800 */
[----:B------:R-:W2:Y:S01]  /*1fcf0*/  LDL.LU R51, [R1+0x1008] ;  /* 0x0010080001337983 */ /* 0x000ea20000300800 */
[----:B------:R-:W-:-:S03]  /*1fd00*/  MOV R23, R63 ;  /* 0x0000003f00177202 */ /* 0x000fc60000000f00 */
        /* <DEDUP_REMOVED lines=8> */
[----:B------:R-:W-:Y:S04]  /*1fd90*/  LDS R4, [R3+0xe180] ;  /* 0x00e1800003047984 */ /* 0x000fe80000000800 */
[----:B------:R-:W-:Y:S04]  /*1fda0*/  LDS R6, [R3+0xf180] ;  /* 0x00f1800003067984 */ /* 0x000fe80000000800 */
[----:B------:R-:W-:Y:S04]  /*1fdb0*/  LDS R5, [R0+0xe180] ;  /* 0x00e1800000057984 */ /* 0x000fe80000000800 */
[----:B------:R-:W1:Y:S04]  /*1fdc0*/  LDS R7, [R0+0xf180] ;  /* 0x00f1800000077984 */ /* 0x000e680000000800 */
[----:B------:R-:W4:Y:S01]  /*1fdd0*/  LDL.LU R107, [R1+0xff4] ;  /* 0x000ff400016b7983 */ /* 0x000f220000300800 */
[----:B------:R-:W-:Y:S01]  /*1fde0*/  HMMA.1688.F32.TF32 R164, R8, R38, R164 ;  /* 0x0000002608a4723c */ /* 0x000fe200000810a4 */
[----:B------:R-:W-:-:S07]  /*1fdf0*/  IMAD.MOV.U32 R240, RZ, RZ, R198 ;  /* 0x000000fffff07224 */ /* 0x000fce00078e00c6 */
[----:B------:R-:W-:Y:S01]  /*1fe00*/  HMMA.1688.F32.TF32 R168, R8, R42, R168 ;  /* 0x0000002a08a8723c */ /* 0x000fe200000810a8 */
[----:B------:R-:W-:-:S07]  /*1fe10*/  IMAD.MOV.U32 R241, RZ, RZ, R199 ;  /* 0x000000fffff17224 */ /* 0x000fce00078e00c7 */
[----:B------:R-:W-:Y:S08]  /*1fe20*/  HMMA.1688.F32.TF32 R172, R8, R46, R172 ;  /* 0x0000002e08ac723c */ /* 0x000ff000000810ac */
[C---:B---3--:R-:W-:Y:S08]  /*1fe30*/  HMMA.1688.F32.TF32 R84, R16.reuse, R54, R84 ;  /* 0x000000361054723c */ /* 0x048ff00000081054 */
[-C--:B--2---:R-:W-:Y:S08]  /*1fe40*/  HMMA.1688.F32.TF32 R68, R16, R50.reuse, R80 ;  /* 0x000000321044723c */ /* 0x084ff00000081050 */
[C---:B------:R-:W-:Y:S07]  /*1fe50*/  HMMA.1688.F32.TF32 R176, R8.reuse, R50, R176 ;  /* 0x0000003208b0723c */ /* 0x040fee00000810b0 */
[----:B------:R-:W-:Y:S01]  /*1fe60*/  STL.64 [R1+0xfb8], R86 ;  /* 0x000fb85601007387 */ /* 0x000fe20000100a00 */
[C---:B------:R-:W-:Y:S07]  /*1fe70*/  HMMA.1688.F32.TF32 R180, R8.reuse, R54, R180 ;  /* 0x0000003608b4723c */ /* 0x040fee00000810b4 */
[----:B------:R2:W-:Y:S01]  /*1fe80*/  STL.64 [R1+0x1d0], R68 ;  /* 0x0001d04401007387 */ /* 0x0005e20000100a00 */
[C---:B----4-:R-:W-:Y:S03]  /*1fe90*/  HMMA.1688.F32.TF32 R184, R8.reuse, R58, R184 ;  /* 0x0000003a08b8723c */ /* 0x050fe600000810b8 */
[----:B------:R3:W-:Y:S05]  /*1fea0*/  STL.64 [R1+0x1d8], R70 ;  /* 0x0001d84601007387 */ /* 0x0007ea0000100a00 */
[C---:B------:R-:W-:Y:S01]  /*1feb0*/  HMMA.1688.F32.TF32 R188, R8.reuse, R62, R188 ;  /* 0x0000003e08bc723c */ /* 0x040fe200000810bc */
[----:B------:R4:W-:Y:S07]  /*1fec0*/  STL.64 [R1+0xfb0], R84 ;  /* 0x000fb05401007387 */ /* 0x0009ee0000100a00 */
[----:B------:R-:W-:Y:S08]  /*1fed0*/  HMMA.1688.F32.TF32 R192, R8, R66, R192 ;  /* 0x0000004208c0723c */ /* 0x000ff000000810c0 */
[----:B-1----:R-:W-:Y:S07]  /*1fee0*/  HMMA.1688.F32.TF32 R8, R4, R38, R244 ;  /* 0x000000260408723c */ /* 0x002fee00000810f4 */
[----:B------:R-:W-:Y:S01]  /*1fef0*/  MOV R244, R206 ;  /* 0x000000ce00f47202 */ /* 0x000fe20000000f00 */
[----:B------:R-:W-:Y:S01]  /*1ff00*/  IMAD.MOV.U32 R245, RZ, RZ, R207 ;  /* 0x000000fffff57224 */ /* 0x000fe200078e00cf */
[----:B------:R-:W2:Y:S01]  /*1ff10*/  LDL.LU R206, [R1+0xff0] ;  /* 0x000ff00001ce7983 */ /* 0x000ea20000300800 */
[----:B------:R-:W-:Y:S01]  /*1ff20*/  IMAD.MOV.U32 R246, RZ, RZ, R196 ;  /* 0x000000fffff67224 */ /* 0x000fe200078e00c4 */
[----:B------:R-:W-:-:S02]  /*1ff30*/  MOV R247, R197 ;  /* 0x000000c500f77202 */ /* 0x000fc40000000f00 */
[----:B------:R-:W2:Y:S04]  /*1ff40*/  LDL.LU R207, [R1+0xfec] ;  /* 0x000fec0001cf7983 */ /* 0x000ea80000300800 */
[----:B------:R-:W2:Y:S04]  /*1ff50*/  LDL.LU R196, [R1+0xfe8] ;  /* 0x000fe80001c47983 */ /* 0x000ea80000300800 */
[----:B------:R-:W3:Y:S04]  /*1ff60*/  LDL.LU R197, [R1+0xfe4] ;  /* 0x000fe40001c57983 */ /* 0x000ee80000300800 */
[----:B------:R-:W4:Y:S04]  /*1ff70*/  LDL.LU R198, [R1+0xfe0] ;  /* 0x000fe00001c67983 */ /* 0x000f280000300800 */
[----:B------:R-:W4:Y:S01]  /*1ff80*/  LDL.LU R199, [R1+0xfdc] ;  /* 0x000fdc0001c77983 */ /* 0x000f220000300800 */
[----:B------:R-:W-:Y:S01]  /*1ff90*/  MOV R242, R252 ;  /* 0x000000fc00f27202 */ /* 0x000fe20000000f00 */
[C---:B------:R-:W-:Y:S01]  /*1ffa0*/  HMMA.1688.F32.TF32 R100, R12.reuse, R38, R100 ;  /* 0x000000260c64723c */ /* 0x040fe20000081064 */
[----:B------:R-:W-:Y:S01]  /*1ffb0*/  IMAD.MOV.U32 R243, RZ, RZ, R2 ;  /* 0x000000fffff37224 */ /* 0x000fe200078e0002 */
[----:B------:R-:W4:Y:S04]  /*1ffc0*/  LDL.LU R252, [R1+0xfd8] ;  /* 0x000fd80001fc7983 */ /* 0x000f280000300800 */
[----:B------:R-:W4:Y:S02]  /*1ffd0*/  LDL.LU R2, [R1+0xfd4] ;  /* 0x000fd40001027983 */ /* 0x000f240000300800 */
[C---:B------:R-:W-:Y:S08]  /*1ffe0*/  HMMA.1688.F32.TF32 R104, R12.reuse, R42, R104 ;  /* 0x0000002a0c68723c */ /* 0x040ff00000081068 */
[C---:B------:R-:W-:Y:S08]  /*1fff0*/  HMMA.1688.F32.TF32 R108, R12.reuse, R46, R108 ;  /* 0x0000002e0c6c723c */ /* 0x040ff0000008106c */
[C---:B------:R-:W-:Y:S08]  /*20000*/  HMMA.1688.F32.TF32 R112, R12.reuse, R50, R112 ;  /* 0x000000320c70723c */ /* 0x040ff00000081070 */
[C---:B------:R-:W-:Y:S08]  /*20010*/  HMMA.1688.F32.TF32 R116, R12.reuse, R54, R116 ;  /* 0x000000360c74723c */ /* 0x040ff00000081074 */
[C---:B------:R-:W-:Y:S08]  /*20020*/  HMMA.1688.F32.TF32 R120, R12.reuse, R58, R120 ;  /* 0x0000003a0c78723c */ /* 0x040ff00000081078 */
[C---:B------:R-:W-:Y:S08]  /*20030*/  HMMA.1688.F32.TF32 R124, R12.reuse, R62, R124 ;  /* 0x0000003e0c7c723c */ /* 0x040ff0000008107c */
[----:B------:R-:W-:Y:S01]  /*20040*/  HMMA.1688.F32.TF32 R160, R12, R66, R160 ;  /* 0x000000420ca0723c */ /* 0x000fe200000810a0 */
[----:B------:R-:W-:-:S07]  /*20050*/  MOV R128, R203 ;  /* 0x000000cb00807202 */ /* 0x000fce0000000f00 */
[----:B------:R-:W-:Y:S01]  /*20060*/  HMMA.1688.F32.TF32 R12, R4, R42, R152 ;  /* 0x0000002a040c723c */ /* 0x000fe20000081098 */
        /* <DEDUP_REMOVED lines=8> */
[----:B------:R-:W-:-:S03]  /*200f0*/  MOV R131, R200 ;  /* 0x000000c800837202 */ /* 0x000fc60000000f00 */
[----:B------:R-:W4:Y:S04]  /*20100*/  LDL.LU R150, [R1+0x188] ;  /* 0x0001880001967983 */ /* 0x000f280000300800 */
[----:B------:R-:W4:Y:S01]  /*20110*/  LDL.LU R151, [R1+0x18c] ;  /* 0x00018c0001977983 */ /* 0x000f220000300800 */
        /* <DEDUP_REMOVED lines=12> */
[----:B--2---:R-:W-:Y:S02]  /*201e0*/  IMAD.MOV.U32 R203, RZ, RZ, R196 ;  /* 0x000000ffffcb7224 */ /* 0x004fe400078e00c4 */
[----:B------:R-:W2:Y:S01]  /*201f0*/  LDL.LU R196, [R1+0x190] ;  /* 0x0001900001c47983 */ /* 0x000ea20000300800 */
[----:B---3--:R-:W-:-:S03]  /*20200*/  MOV R202, R197 ;  /* 0x000000c500ca7202 */ /* 0x008fc60000000f00 */
[----:B------:R-:W2:Y:S01]  /*20210*/  LDL.LU R197, [R1+0x194] ;  /* 0x0001940001c57983 */ /* 0x000ea20000300800 */
[----:B----4-:R-:W-:-:S03]  /*20220*/  IMAD.MOV.U32 R201, RZ, RZ, R198 ;  /* 0x000000ffffc97224 */ /* 0x010fc600078e00c6 */
[----:B------:R-:W2:Y:S01]  /*20230*/  LDL.LU R198, [R1+0x198] ;  /* 0x0001980001c67983 */ /* 0x000ea20000300800 */
[----:B------:R-:W-:-:S03]  /*20240*/  IMAD.MOV.U32 R200, RZ, RZ, R199 ;  /* 0x000000ffffc87224 */ /* 0x000fc600078e00c7 */
        /* <DEDUP_REMOVED lines=31> */
[----:B------:R-:W-:Y:S01]  /*20440*/  IMAD.MOV.U32 R85, RZ, RZ, R218 ;  /* 0x000000ffff557224 */ /* 0x000fe200078e00da */
[----:B------:R-:W-:Y:S01]  /*20450*/  LDS R217, [R0+0xe200] ;  /* 0x00e2000000d97984 */ /* 0x000fe20000000800 */
[----:B------:R-:W-:-:S03]  /*20460*/  IMAD.MOV.U32 R87, RZ, RZ, R216 ;  /* 0x000000ffff577224 */ /* 0x000fc600078e00d8 */
[----:B------:R-:W-:Y:S04]  /*20470*/  LDS R216, [R3+0xe200] ;  /* 0x00e2000003d87984 */ /* 0x000fe80000000800 */
[----:B------:R-:W-:Y:S04]  /*20480*/  LDS R218, [R3+0xf200] ;  /* 0x00f2000003da7984 */ /* 0x000fe80000000800 */
[----:B------:R-:W3:Y:S01]  /*20490*/  LDS R219, [R0+0xf200] ;  /* 0x00f2000000db7984 */ /* 0x000ee20000000800 */
[C---:B------:R-:W-:Y:S08]  /*204a0*/  HMMA.1688.F32.TF32 R88, R16.reuse, R58, R88 ;  /* 0x0000003a1058723c */ /* 0x040ff00000081058 */
[C---:B------:R-:W-:Y:S08]  /*204b0*/  HMMA.1688.F32.TF32 R92, R16.reuse, R62, R92 ;  /* 0x0000003e105c723c */ /* 0x040ff0000008105c */
[----:B------:R-:W-:Y:S08]  /*204c0*/  HMMA.1688.F32.TF32 R96, R16, R66, R96 ;  /* 0x000000421060723c */ /* 0x000ff00000081060 */
[C---:B------:R-:W-:Y:S08]  /*204d0*/  HMMA.1688.F32.TF32 R16, R4.reuse, R46, R248 ;  /* 0x0000002e0410723c */ /* 0x040ff000000810f8 */
[C---:B------:R-:W-:Y:S08]  /*204e0*/  HMMA.1688.F32.TF32 R20, R4.reuse, R50, R20 ;  /* 0x000000320414723c */ /* 0x040ff00000081014 */
[C---:B------:R-:W-:Y:S08]  /*204f0*/  HMMA.1688.F32.TF32 R24, R4.reuse, R54, R24 ;  /* 0x000000360418723c */ /* 0x040ff00000081018 */
[C---:B------:R-:W-:Y:S08]  /*20500*/  HMMA.1688.F32.TF32 R28, R4.reuse, R58, R28 ;  /* 0x0000003a041c723c */ /* 0x040ff0000008101c */
[C---:B------:R-:W-:Y:S08]  /*20510*/  HMMA.1688.F32.TF32 R32, R4.reuse, R62, R32 ;  /* 0x0000003e0420723c */ /* 0x040ff00000081020 */
[----:B------:R-:W-:Y:S01]  /*20520*/  HMMA.1688.F32.TF32 R4, R4, R66, R156 ;  /* 0x000000420404723c */ /* 0x000fe2000008109c */
[----:B------:R-:W2:Y:S04]  /*20530*/  LDL.LU R156, [R1+0x160] ;  /* 0x00016000019c7983 */ /* 0x000ea80000300800 */
[----:B------:R-:W2:Y:S02]  /*20540*/  LDL.LU R157, [R1+0x164] ;  /* 0x00016400019d7983 */ /* 0x000ea40000300800 */
[----:B------:R-:W-:-:S02]  /*20550*/  IMAD.MOV.U32 R158, RZ, RZ, R2 ;  /* 0x000000ffff9e7224 */ /* 0x000fc400078e0002 */
[----:B------:R-:W2:Y:S01]  /*20560*/  LDL.LU R2, [R1+0xfd0] ;  /* 0x000fd00001027983 */ /* 0x000ea20000300800 */
[C---:B---3--:R-:W-:Y:S08]  /*20570*/  HMMA.1688.F32.TF32 R212, R216.reuse, R58, R212 ;  /* 0x0000003ad8d4723c */ /* 0x048ff000000810d4 */
[C---:B----4-:R-:W-:Y:S08]  /*20580*/  HMMA.1688.F32.TF32 R72, R216.reuse, R54, R72 ;  /* 0x00000036d848723c */ /* 0x050ff00000081048 */
[C---:B--2---:R-:W-:Y:S08]  /*20590*/  HMMA.1688.F32.TF32 R76, R216.reuse, R50, R76 ;  /* 0x00000032d84c723c */ /* 0x044ff0000008104c */
[C---:B------:R-:W-:Y:S08]  /*205a0*/  HMMA.1688.F32.TF32 R220, R216.reuse, R42, R220 ;  /* 0x0000002ad8dc723c */ /* 0x040ff000000810dc */
[C---:B------:R-:W-:Y:S08]  /*205b0*/  HMMA.1688.F32.TF32 R224, R216.reuse, R38, R224 ;  /* 0x00000026d8e0723c */ /* 0x040ff000000810e0 */
[C---:B------:R-:W-:Y:S08]  /*205c0*/  HMMA.1688.F32.TF32 R68, R216.reuse, R46, R68 ;  /* 0x0000002ed844723c */ /* 0x040ff00000081044 */
[C---:B------:R-:W-:Y:S08]  /*205d0*/  HMMA.1688.F32.TF32 R80, R216.reuse, R62, R80 ;  /* 0x0000003ed850723c */ /* 0x040ff00000081050 */
[----:B------:R-:W-:Y:S01]  /*205e0*/  HMMA.1688.F32.TF32 R216, R216, R66, R196 ;  /* 0x00000042d8d8723c */ /* 0x000fe200000810c4 */
[----:B------:R-:W2:Y:S04]  /*205f0*/  LDL.LU.64 R198, [R1+0xfc8] ;  /* 0x000fc80001c67983 */ /* 0x000ea80000300a00 */
[----:B------:R-:W2:Y:S01]  /*20600*/  LDL.LU.64 R196, [R1+0xfc0] ;  /* 0x000fc00001c47983 */ /* 0x000ea20000300a00 */
        /* <DEDUP_REMOVED lines=16> */
[----:B------:R-:W-:Y:S01]  /*20710*/  MOV R159, R252 ;  /* 0x000000fc009f7202 */ /* 0x000fe20000000f00 */
[C---:B-1----:R-:W-:Y:S08]  /*20720*/  HMMA.1688.F32.TF32 R128, R228.reuse, R38, R128 ;  /* 0x00000026e480723c */ /* 0x042ff00000081080 */
[C---:B------:R-:W-:Y:S08]  /*20730*/  HMMA.1688.F32.TF32 R132, R228.reuse, R42, R132 ;  /* 0x0000002ae484723c */ /* 0x040ff00000081084 */
[C---:B------:R-:W-:Y:S08]  /*20740*/  HMMA.1688.F32.TF32 R136, R228.reuse, R46, R136 ;  /* 0x0000002ee488723c */ /* 0x040ff00000081088 */
[C---:B------:R-:W-:Y:S08]  /*20750*/  HMMA.1688.F32.TF32 R140, R228.reuse, R50, R140 ;  /* 0x00000032e48c723c */ /* 0x040ff0000008108c */
[----:B------:R-:W-:Y:S08]  /*20760*/  HMMA.1688.F32.TF32 R144, R228, R54, R144 ;  /* 0x00000036e490723c */ /* 0x000ff00000081090 */
[C---:B---3--:R-:W-:Y:S08]  /*20770*/  HMMA.1688.F32.TF32 R148, R236.reuse, R38, R148 ;  /* 0x00000026ec94723c */ /* 0x048ff00000081094 */
[C---:B------:R-:W-:Y:S08]  /*20780*/  HMMA.1688.F32.TF32 R152, R236.reuse, R42, R152 ;  /* 0x0000002aec98723c */ /* 0x040ff00000081098 */
[C---:B------:R-:W-:Y:S08]  /*20790*/  HMMA.1688.F32.TF32 R156, R236.reuse, R46, R156 ;  /* 0x0000002eec9c723c */ /* 0x040ff0000008109c */
[C---:B------:R-:W-:Y:S08]  /*207a0*/  HMMA.1688.F32.TF32 R200, R236.reuse, R54, R200 ;  /* 0x00000036ecc8723c */ /* 0x040ff000000810c8 */
[C---:B------:R-:W-:Y:S08]  /*207b0*/  HMMA.1688.F32.TF32 R204, R236.reuse, R58, R204 ;  /* 0x0000003aeccc723c */ /* 0x040ff000000810cc */
[----:B------:R-:W-:Y:S08]  /*207c0*/  HMMA.1688.F32.TF32 R208, R236, R62, R208 ;  /* 0x0000003eecd0723c */ /* 0x000ff000000810d0 */
[C---:B------:R-:W-:Y:S08]  /*207d0*/  HMMA.1688.F32.TF32 R240, R228.reuse, R58, R240 ;  /* 0x0000003ae4f0723c */ /* 0x040ff000000810f0 */
[C---:B------:R-:W-:Y:S08]  /*207e0*/  HMMA.1688.F32.TF32 R244, R228.reuse, R62, R244 ;  /* 0x0000003ee4f4723c */ /* 0x040ff000000810f4 */
[----:B------:R-:W-:Y:S08]  /*207f0*/  HMMA.1688.F32.TF32 R228, R228, R66, R248 ;  /* 0x00000042e4e4723c */ /* 0x000ff000000810f8 */
[C---:B--2---:R-:W-:Y:S08]  /*20800*/  HMMA.1688.F32.TF32 R196, R236.reuse, R50, R196 ;  /* 0x00000032ecc4723c */ /* 0x044ff000000810c4 */
[----:B------:R-:W-:Y:S01]  /*20810*/  HMMA.1688.F32.TF32 R236, R236, R66, R84 ;  /* 0x00000042ecec723c */ /* 0x000fe20000081054 */
[----:B------:R1:W5:Y:S04]  /*20820*/  LDL.LU.64 R86, [R1+0xfb8] ;  /* 0x000fb80001567983 */ /* 0x0003680000300a00 */
[----:B------:R1:W5:Y:S04]  /*20830*/  LDL.LU.64 R84, [R1+0xfb0] ;  /* 0x000fb00001547983 */ /* 0x0003680000300a00 */
[----:B------:R-:W-:Y:S04]  /*20840*/  STL.64 [R1+0x90], R128 ;  /* 0x0000908001007387 */ /* 0x000fe80000100a00 */
[----:B------:R2:W-:Y:S04]  /*20850*/  STL.64 [R1+0x98], R130 ;  /* 0x0000988201007387 */ /* 0x0005e80000100a00 */
[----:B--2---:R-:W2:Y:S04]  /*20860*/  LDL.LU.64 R130, [R1+0xfa8] ;  /* 0x000fa80001827983 */ /* 0x004ea80000300a00 */
[----:B------:R-:W2:Y:S04]  /*20870*/  LDL.LU.64 R128, [R1+0xfa0] ;  /* 0x000fa00001807983 */ /* 0x000ea80000300a00 */
[----:B------:R-:W3:Y:S04]  /*20880*/  LDL.LU R40, [R1+0x3bc] ;  /* 0x0003bc0001287983 */ /* 0x000ee80000300800 */
[----:B------:R-:W-:Y:S04]  /*20890*/  STL.64 [R1+0x120], R132 ;  /* 0x0001208401007387 */ /* 0x000fe80000100a00 */
[----:B------:R4:W-:Y:S04]  /*208a0*/  STL.64 [R1+0x128], R134 ;  /* 0x0001288601007387 */ /* 0x0009e80000100a00 */
[----:B----4-:R-:W4:Y:S04]  /*208b0*/  LDL.LU.64 R134, [R1+0xf98] ;  /* 0x000f980001867983 */ /* 0x010f280000300a00 */
        /* <DEDUP_REMOVED lines=21> */
[----:B------:R-:W4:Y:S04]  /*20a10*/  LDL.LU.64 R250, [R1+0xf38] ;  /* 0x000f380001fa7983 */ /* 0x000f280000300a00 */
[----:B------:R-:W4:Y:S04]  /*20a20*/  LDL.LU.64 R248, [R1+0xf30] ;  /* 0x000f300001f87983 */ /* 0x000f280000300a00 */
[----:B------:R-:W-:Y:S04]  /*20a30*/  STL.64 [R1+0xc0], R228 ;  /* 0x0000c0e401007387 */ /* 0x000fe80000100a00 */
[----:B------:R3:W-:Y:S01]  /*20a40*/  STL.64 [R1+0xc8], R230 ;  /* 0x0000c8e601007387 */ /* 0x0007e20000100a00 */
[----:B------:R-:W-:-:S02]  /*20a50*/  IMAD.MOV.U32 R0, RZ, RZ, c[0x0][0x180] ;  /* 0x00006000ff007624 */ /* 0x000fc400078e00ff */
[----:B------:R-:W-:Y:S01]  /*20a60*/  IMAD.MOV.U32 R57, RZ, RZ, c[0x0][0x188] ;  /* 0x00006200ff397624 */ /* 0x000fe200078e00ff */
[----:B------:R-:W-:Y:S01]  /*20a70*/  UIADD3 UR5, UR5, 0x1, URZ ;  /* 0x0000000105057890 */ /* 0x000fe2000fffe03f */
[----:B------:R-:W-:Y:S01]  /*20a80*/  BAR.SYNC.DEFER_BLOCKING 0x0 ;  /* 0x0000000000007b1d */ /* 0x000fe20000010000 */
[C---:B--2---:R-:W-:Y:S08]  /*20a90*/  HMMA.1688.F32.TF32 R44, R232.reuse, R46, R240 ;  /* 0x0000002ee82c723c */ /* 0x044ff000000810f0 */
[C---:B---3--:R-:W-:Y:S08]  /*20aa0*/  HMMA.1688.F32.TF32 R228, R232.reuse, R42, R244 ;  /* 0x0000002ae8e4723c */ /* 0x048ff000000810f4 */
[C---:B----4-:R-:W-:Y:S11]  /*20ab0*/  HMMA.1688.F32.TF32 R36, R232.reuse, R38, R248 ;  /* 0x00000026e824723c */ /* 0x050ff600000810f8 */
[----:B------:R-:W-:Y:S11]  /*20ac0*/  @!UPT UIADD3 URZ, URZ, URZ, URZ ;  /* 0x0000003f3f3ff290 */ /* 0x000ff6000fffe03f */
[----:B------:R-:W-:Y:S01]  /*20ad0*/  @!UPT UIADD3 URZ, URZ, URZ, URZ ;  /* 0x0000003f3f3ff290 */ /* 0x000fe2000fffe03f */
[----:B------:R-:W-:Y:S04]  /*20ae0*/  STL.64 [R1+0xa0], R36 ;  /* 0x0000a02401007387 */ /* 0x000fe80000100a00 */
[----:B------:R1:W-:Y:S04]  /*20af0*/  STL.64 [R1+0xa8], R38 ;  /* 0x0000a82601007387 */ /* 0x0003e80000100a00 */
[----:B------:R-:W-:Y:S04]  /*20b00*/  STL.64 [R1+0x70], R228 ;  /* 0x000070e401007387 */ /* 0x000fe80000100a00 */
[----:B------:R-:W-:Y:S01]  /*20b10*/  STL.64 [R1+0x78], R230 ;  /* 0x000078e601007387 */ /* 0x000fe20000100a00 */
[C---:B-1----:R-:W-:Y:S03]  /*20b20*/  HMMA.1688.F32.TF32 R36, R232.reuse, R50, R144 ;  /* 0x00000032e824723c */ /* 0x042fe60000081090 */
[----:B------:R-:W-:Y:S04]  /*20b30*/  STL.64 [R1+0x60], R44 ;  /* 0x0000602c01007387 */ /* 0x000fe80000100a00 */
[----:B------:R1:W-:Y:S01]  /*20b40*/  STL.64 [R1+0x68], R46 ;  /* 0x0000682e01007387 */ /* 0x0003e20000100a00 */
[C---:B------:R-:W-:Y:S08]  /*20b50*/  HMMA.1688.F32.TF32 R48, R232.reuse, R54, R140 ;  /* 0x00000036e830723c */ /* 0x040ff0000008108c */
[----:B-1----:R-:W-:Y:S07]  /*20b60*/  HMMA.1688.F32.TF32 R44, R232, R58, R136 ;  /* 0x0000003ae82c723c */ /* 0x002fee0000081088 */
[----:B------:R1:W-:Y:S04]  /*20b70*/  STL.64 [R1+0x40], R36 ;  /* 0x0000402401007387 */ /* 0x0003e80000100a00 */
[----:B------:R-:W-:Y:S04]  /*20b80*/  STL.64 [R1+0x48], R38 ;  /* 0x0000482601007387 */ /* 0x000fe80000100a00 */
[----:B-1----:R-:W2:Y:S04]  /*20b90*/  LDL.LU R37, [R1+0xd94] ;  /* 0x000d940001257983 */ /* 0x002ea80000300800 */
[----:B------:R-:W-:Y:S04]  /*20ba0*/  STL.64 [R1+0x20], R48 ;  /* 0x0000203001007387 */ /* 0x000fe80000100a00 */
[----:B------:R-:W-:Y:S04]  /*20bb0*/  STL.64 [R1+0x28], R50 ;  /* 0x0000283201007387 */ /* 0x000fe80000100a00 */
[----:B------:R1:W-:Y:S04]  /*20bc0*/  STL.64 [R1], R44 ;  /* 0x0000002c01007387 */ /* 0x0003e80000100a00 */
[----:B------:R3:W-:Y:S04]  /*20bd0*/  STL.64 [R1+0x8], R46 ;  /* 0x0000082e01007387 */ /* 0x0007e80000100a00 */
[----:B-1----:R-:W4:Y:S04]  /*20be0*/  LDL.LU R44, [R1+0xd90] ;  /* 0x000d9000012c7983 */ /* 0x002f280000300800 */
        /* <DEDUP_REMOVED lines=8> */
[----:B---3--:R-:W3:Y:S04]  /*20c70*/  LDL.LU R46, [R1+0xd20] ;  /* 0x000d2000012e7983 */ /* 0x008ee80000300800 */
[----:B------:R-:W3:Y:S04]  /*20c80*/  LDL.LU R38, [R1+0xd28] ;  /* 0x000d280001267983 */ /* 0x000ee80000300800 */
[----:B------:R-:W3:Y:S04]  /*20c90*/  LDL.LU R47, [R1+0xd1c] ;  /* 0x000d1c00012f7983 */ /* 0x000ee80000300800 */
[----:B------:R-:W3:Y:S04]  /*20ca0*/  LDL.LU R43, [R1+0xd24] ;  /* 0x000d2400012b7983 */ /* 0x000ee80000300800 */
[----:B------:R-:W3:Y:S01]  /*20cb0*/  LDL.LU R42, [R1+0xd30] ;  /* 0x000d3000012a7983 */ /* 0x000ee20000300800 */
[----:B------:R-:W-:-:S04]  /*20cc0*/  MOV R252, 0x3f ;  /* 0x0000003f00fc7802 */ /* 0x000fc80000000f00 */
[----:B------:R-:W-:-:S04]  /*20cd0*/  IADD3 R252, R252, c[0x0][0x180], RZ ;  /* 0x00006000fcfc7a10 */ /* 0x000fc80007ffe0ff */
[----:B------:R-:W-:-:S04]  /*20ce0*/  SHF.R.S32.HI R3, RZ, 0x1f, R252 ;  /* 0x0000001fff037819 */ /* 0x000fc800000114fc */
[----:B------:R-:W-:Y:S02]  /*20cf0*/  LEA.HI R3, R3, R252, RZ, 0x6 ;  /* 0x000000fc03037211 */ /* 0x000fe400078f30ff */
[----:B------:R-:W1:Y:S01]  /*20d00*/  S2R R252, SR_TID.X ;  /* 0x0000000000fc7919 */ /* 0x000e620000002100 */
[----:B------:R-:W-:Y:S02]  /*20d10*/  IADD3 R0, R0, -0x80, RZ ;  /* 0xffffff8000007810 */ /* 0x000fe40007ffe0ff */
[----:B------:R-:W-:-:S03]  /*20d20*/  SHF.R.S32.HI R3, RZ, 0x6, R3 ;  /* 0x00000006ff037819 */ /* 0x000fc60000011403 */
[----:B------:R-:W-:Y:S01]  /*20d30*/  IMAD R0, R40, -0x40, R0 ;  /* 0xffffffc028007824 */ /* 0x000fe200078e0200 */
[----:B------:R-:W-:Y:S01]  /*20d40*/  IADD3 R3, R3, -0x2, RZ ;  /* 0xfffffffe03037810 */ /* 0x000fe20007ffe0ff */
[----:B------:R-:W-:-:S03]  /*20d50*/  IMAD.SHL.U32 R57, R57, 0x40, RZ ;  /* 0x0000004039397824 */ /* 0x000fc600078e00ff */
[----:B------:R-:W-:Y:S02]  /*20d60*/  ISETP.GT.AND P0, PT, R0, RZ, PT ;  /* 0x000000ff0000720c */ /* 0x000fe40003f04270 */
[----:B------:R-:W-:Y:S02]  /*20d70*/  ISETP.GE.AND P5, PT, R40, R3, PT ;  /* 0x000000032800720c */ /* 0x000fe40003fa6270 */
[----:B------:R-:W-:Y:S01]  /*20d80*/  SEL R3, RZ, 0x4, !P0 ;  /* 0x00000004ff037807 */ /* 0x000fe20004000000 */
[----:B------:R-:W-:Y:S01]  /*20d90*/  UISETP.GT.AND UP0, UPT, UR5, 0x1, UPT ;  /* 0x000000010500788c */ /* 0x000fe2000bf04270 */
[----:B------:R-:W-:Y:S02]  /*20da0*/  ISETP.GT.AND P0, PT, R0, 0x4, PT ;  /* 0x000000040000780c */ /* 0x000fe40003f04270 */
[----:B------:R-:W-:Y:S02]  /*20db0*/  SHF.L.U32 R57, R57, 0x2, RZ ;  /* 0x0000000239397819 */ /* 0x000fe400000006ff */
[----:B------:R-:W-:Y:S01]  /*20dc0*/  SEL R3, R3, RZ, !P5 ;  /* 0x000000ff03037207 */ /* 0x000fe20006800000 */
[----:B------:R-:W-:Y:S01]  /*20dd0*/  USEL UR5, UR5, URZ, !UP0 ;  /* 0x0000003f05057287 */ /* 0x000fe2000c000000 */
[----:B------:R-:W-:-:S02]  /*20de0*/  SEL R36, RZ, 0x4, !P0 ;  /* 0x00000004ff247807 */ /* 0x000fc40004000000 */
[----:B-1----:R-:W-:Y:S02]  /*20df0*/  LOP3.LUT R252, R252, 0x3f, RZ, 0xc0, !PT ;  /* 0x0000003ffcfc7812 */ /* 0x002fe400078ec0ff */
[----:B------:R-:W-:Y:S02]  /*20e00*/  ISETP.NE.U32.AND P1, PT, R3, RZ, PT ;  /* 0x000000ff0300720c */ /* 0x000fe40003f25070 */
[----:B------:R-:W-:Y:S01]  /*20e10*/  SEL R36, R36, RZ, !P5 ;  /* 0x000000ff24247207 */ /* 0x000fe20006800000 */
[----:B------:R-:W-:Y:S02]  /*20e20*/  IMAD.U32 R3, RZ, RZ, UR5 ;  /* 0x00000005ff037e24 */ /* 0x000fe4000f8e00ff */
[----:B------:R-:W-:-:S04]  /*20e30*/  IMAD.SHL.U32 R55, R252, 0x4, RZ ;  /* 0x00000004fc377824 */ /* 0x000fc800078e00ff */
[----:B------:R-:W-:Y:S01]  /*20e40*/  IMAD R3, R3, 0x10000, R55 ;  /* 0x0001000003037824 */ /* 0x000fe200078e0237 */
[----:B--2---:R-:W-:-:S05]  /*20e50*/  IADD3 R37, P0, R37, R57, RZ ;  /* 0x0000003925257210 */ /* 0x004fca0007f1e0ff */
[----:B------:R1:W-:Y:S01]  /*20e60*/  STL [R1+0xd94], R37 ;  /* 0x000d942501007387 */ /* 0x0003e20000100800 */
[----:B----4-:R-:W-:Y:S02]  /*20e70*/  IADD3.X R44, R44, R2, RZ, P0, !PT ;  /* 0x000000022c2c7210 */ /* 0x010fe400007fe4ff */
[----:B------:R-:W-:Y:S02]  /*20e80*/  ISETP.NE.U32.AND P0, PT, R36, RZ, PT ;  /* 0x000000ff2400720c */ /* 0x000fe40003f05070 */
[----:B------:R-:W-:Y:S02]  /*20e90*/  IADD3 R51, P2, R51, R57, RZ ;  /* 0x0000003933337210 */ /* 0x000fe40007f5e0ff */
[----:B------:R-:W-:Y:S01]  /*20ea0*/  MOV R36, R37 ;  /* 0x0000002500247202 */ /* 0x000fe20000000f00 */
[----:B-1----:R-:W-:Y:S01]  /*20eb0*/  IMAD.MOV.U32 R37, RZ, RZ, R44 ;  /* 0x000000ffff257224 */ /* 0x002fe200078e002c */
[----:B------:R-:W-:Y:S01]  /*20ec0*/  IADD3 R49, P3, R49, R57, RZ ;  /* 0x0000003931317210 */ /* 0x000fe20007f7e0ff */
[----:B------:R-:W-:-:S03]  /*20ed0*/  IMAD.X R52, R52, 0x1, R2, P2 ;  /* 0x0000000134347824 */ /* 0x000fc600010e0602 */
[----:B------:R-:W-:Y:S01]  /*20ee0*/  @!PT LDS RZ, [RZ] ;  /* 0x00000000fffff984 */ /* 0x000fe20000000800 */
[----:B------:R-:W-:Y:S01]  /*20ef0*/  @!PT LDS RZ, [RZ] ;  /* 0x00000000fffff984 */ /* 0x000fe20000000800 */
[----:B------:R-:W-:Y:S01]  /*20f00*/  @!PT LDS RZ, [RZ] ;  /* 0x00000000fffff984 */ /* 0x000fe20000000800 */
[----:B------:R1:W-:Y:S01]  /*20f10*/  LDGSTS.E [R3], [R36.64], P1 ;  /* 0x0000000024037fae */ /* 0x0003e20008921848 */
[----:B------:R-:W-:Y:S01]  /*20f20*/  IMAD.X R50, R50, 0x1, R2, P3 ;  /* 0x0000000132327824 */ /* 0x000fe200018e0602 */
[----:B-1----:R-:W-:Y:S01]  /*20f30*/  MOV R36, R51 ;  /* 0x0000003300247202 */ /* 0x002fe20000000f00 */
[----:B------:R-:W-:Y:S01]  /*20f40*/  IMAD.MOV.U32 R37, RZ, RZ, R52 ;  /* 0x000000ffff257224 */ /* 0x000fe200078e0034 */
[----:B------:R-:W-:-:S04]  /*20f50*/  IADD3 R45, P2, R45, R57, RZ ;  /* 0x000000392d2d7210 */ /* 0x000fc80007f5e0ff */
[----:B------:R1:W-:Y:S01]  /*20f60*/  LDGSTS.E [R3+0x100], [R36.64], P1 ;  /* 0x0010000024037fae */ /* 0x0003e20008921848 */
[----:B------:R-:W-:Y:S01]  /*20f70*/  IMAD.X R48, R48, 0x1, R2, P2 ;  /* 0x0000000130307824 */ /* 0x000fe200010e0602 */
[----:B------:R-:W-:Y:S02]  /*20f80*/  IADD3 R39, P3, R39, R57, RZ ;  /* 0x0000003927277210 */ /* 0x000fe40007f7e0ff */
[----:B------:R-:W-:Y:S01]  /*20f90*/  STL [R1+0xd9c], R51 ;  /* 0x000d9c3301007387 */ /* 0x000fe20000100800 */
[----:B-1----:R-:W-:Y:S01]  /*20fa0*/  MOV R36, R49 ;  /* 0x0000003100247202 */ /* 0x002fe20000000f00 */
[----:B------:R-:W-:Y:S02]  /*20fb0*/  IMAD.MOV.U32 R37, RZ, RZ, R50 ;  /* 0x000000ffff257224 */ /* 0x000fe400078e0032 */
[----:B------:R1:W-:Y:S01]  /*20fc0*/  STL [R1+0xd90], R44 ;  /* 0x000d902c01007387 */ /* 0x0003e20000100800 */
[----:B---3--:R-:W-:-:S03]  /*20fd0*/  IADD3 R46, P2, R46, R57, RZ ;  /* 0x000000392e2e7210 */ /* 0x008fc60007f5e0ff */
[----:B------:R2:W-:Y:S01]  /*20fe0*/  LDGSTS.E [R3+0x200], [R36.64], P1 ;  /* 0x0020000024037fae */ /* 0x0005e20008921848 */
[----:B------:R-:W-:-:S03]  /*20ff0*/  IMAD.X R41, R41, 0x1, R2, P3 ;  /* 0x0000000129297824 */ /* 0x000fc600018e0602 */
[----:B-1----:R-:W3:Y:S04]  /*21000*/  LDL.LU R44, [R1+0xd2c] ;  /* 0x000d2c00012c7983 */ /* 0x002ee80000300800 */
[----:B------:R-:W-:Y:S01]  /*21010*/  STL [R1+0xda4], R49 ;  /* 0x000da43101007387 */ /* 0x000fe20000100800 */
[----:B--2---:R-:W-:Y:S01]  /*21020*/  MOV R36, R45 ;  /* 0x0000002d00247202 */ /* 0x004fe20000000f00 */
[----:B------:R-:W-:Y:S02]  /*21030*/  IMAD.MOV.U32 R37, RZ, RZ, R48 ;  /* 0x000000ffff257224 */ /* 0x000fe400078e0030 */
[----:B------:R-:W-:Y:S01]  /*21040*/  STL [R1+0xd98], R52 ;  /* 0x000d983401007387 */ /* 0x000fe20000100800 */
[----:B------:R-:W-:-:S03]  /*21050*/  IMAD.X R47, R47, 0x1, R2, P2 ;  /* 0x000000012f2f7824 */ /* 0x000fc600010e0602 */
[----:B------:R-:W-:Y:S04]  /*21060*/  STL [R1+0xdac], R45 ;  /* 0x000dac2d01007387 */ /* 0x000fe80000100800 */
[----:B------:R1:W-:Y:S04]  /*21070*/  STL [R1+0xda0], R50 ;  /* 0x000da03201007387 */ /* 0x0003e80000100800 */
[----:B------:R2:W-:Y:S01]  /*21080*/  LDGSTS.E [R3+0x300], [R36.64], P1 ;  /* 0x0030000024037fae */ /* 0x0005e20008921848 */
[----:B------:R-:W-:-:S03]  /*21090*/  IADD3 R38, P1, R38, R57, RZ ;  /* 0x0000003926267210 */ /* 0x000fc60007f3e0ff */
[----:B------:R4:W-:Y:S04]  /*210a0*/  STL [R1+0xd18], R39 ;  /* 0x000d182701007387 */ /* 0x0009e80000100800 */
[----:B------:R-:W-:Y:S04]  /*210b0*/  STL [R1+0xda8], R48 ;  /* 0x000da83001007387 */ /* 0x000fe80000100800 */
[----:B------:R-:W-:Y:S04]  /*210c0*/  STL [R1+0xd20], R46 ;  /* 0x000d202e01007387 */ /* 0x000fe80000100800 */
[----:B------:R1:W-:Y:S04]  /*210d0*/  STL [R1+0xd14], R41 ;  /* 0x000d142901007387 */ /* 0x0003e80000100800 */
[----:B------:R-:W3:Y:S01]  /*210e0*/  LDL.LU R51, [R1+0xc74] ;  /* 0x000c740001337983 */ /* 0x000ee20000300800 */
[----:B--2---:R-:W-:-:S03]  /*210f0*/  MOV R36, R39 ;  /* 0x0000002700247202 */ /* 0x004fc60000000f00 */
[----:B------:R-:W-:Y:S04]  /*21100*/  STL [R1+0xd28], R38 ;  /* 0x000d282601007387 */ /* 0x000fe80000100800 */
[----:B------:R-:W-:Y:S04]  /*21110*/  STL [R1+0xd1c], R47 ;  /* 0x000d1c2f01007387 */ /* 0x000fe80000100800 */
[----:B-1----:R-:W2:Y:S01]  /*21120*/  LDL.LU R50, [R1+0xc78] ;  /* 0x000c780001327983 */ /* 0x002ea20000300800 */
[----:B------:R-:W-:-:S03]  /*21130*/  IMAD.MOV.U32 R37, RZ, RZ, R41 ;  /* 0x000000ffff257224 */ /* 0x000fc600078e0029 */
[----:B----4-:R-:W2:Y:S04]  /*21140*/  LDL.LU R39, [R1+0xc80] ;  /* 0x000c800001277983 */ /* 0x010ea80000300800 */
[----:B------:R-:W2:Y:S04]  /*21150*/  LDL.LU R45, [R1+0xc88] ;  /* 0x000c8800012d7983 */ /* 0x000ea80000300800 */
[----:B------:R-:W2:Y:S04]  /*21160*/  LDL.LU R41, [R1+0xc90] ;  /* 0x000c900001297983 */ /* 0x000ea80000300800 */
[----:B------:R-:W2:Y:S01]  /*21170*/  LDL.LU R48, [R1+0xc7c] ;  /* 0x000c7c0001307983 */ /* 0x000ea20000300800 */
[----:B------:R-:W-:Y:S01]  /*21180*/  IADD3 R42, P2, R42, R57, RZ ;  /* 0x000000392a2a7210 */ /* 0x000fe20007f5e0ff */
[----:B------:R-:W-:-:S02]  /*21190*/  IMAD.X R43, R43, 0x1, R2, P1 ;  /* 0x000000012b2b7824 */ /* 0x000fc400008e0602 */
[----:B------:R1:W-:Y:S04]  /*211a0*/  LDGSTS.E [R3+0x1000], [R36.64], P0 ;  /* 0x0100000024037fae */ /* 0x0003e80008121848 */
[----:B------:R-:W-:Y:S04]  /*211b0*/  STL [R1+0xd30], R42 ;  /* 0x000d302a01007387 */ /* 0x000fe80000100800 */
[----:B------:R1:W-:Y:S02]  /*211c0*/  STL [R1+0xd24], R43 ;  /* 0x000d242b01007387 */ /* 0x0003e40000100800 */
[----:B-1----:R-:W-:Y:S01]  /*211d0*/  MOV R36, R46 ;  /* 0x0000002e00247202 */ /* 0x002fe20000000f00 */
[----:B------:R-:W-:Y:S01]  /*211e0*/  IMAD.MOV.U32 R37, RZ, RZ, R47 ;  /* 0x000000ffff257224 */ /* 0x000fe200078e002f */
[----:B------:R-:W2:Y:S04]  /*211f0*/  LDL.LU R46, [R1+0xc84] ;  /* 0x000c8400012e7983 */ /* 0x000ea80000300800 */
[----:B------:R1:W-:Y:S02]  /*21200*/  LDGSTS.E [R3+0x1100], [R36.64], P0 ;  /* 0x0110000024037fae */ /* 0x0003e40008121848 */
[----:B-1----:R-:W-:-:S02]  /*21210*/  IMAD.MOV.U32 R37, RZ, RZ, R43 ;  /* 0x000000ffff257224 */ /* 0x002fc400078e002b */
[----:B------:R-:W2:Y:S01]  /*21220*/  LDL.LU R43, [R1+0xc8c] ;  /* 0x000c8c00012b7983 */ /* 0x000ea20000300800 */
[----:B------:R-:W-:Y:S02]  /*21230*/  MOV R36, R38 ;  /* 0x0000002600247202 */ /* 0x000fe40000000f00 */
[----:B------:R-:W-:-:S03]  /*21240*/  ISETP.GT.AND P1, PT, R0, 0x8, PT ;  /* 0x000000080000780c */ /* 0x000fc60003f24270 */
[----:B------:R1:W-:Y:S01]  /*21250*/  LDGSTS.E [R3+0x1200], [R36.64], P0 ;  /* 0x0120000024037fae */ /* 0x0003e20008121848 */
[----:B------:R-:W-:Y:S02]  /*21260*/  SEL R38, RZ, 0x4, !P1 ;  /* 0x00000004ff267807 */ /* 0x000fe40004800000 */
[----:B------:R-:W-:Y:S01]  /*21270*/  ISETP.GT.AND P1, PT, R0, 0x10, PT ;  /* 0x000000100000780c */ /* 0x000fe20003f24270 */
[----:B-1----:R-:W-:Y:S02]  /*21280*/  IMAD.MOV.U32 R36, RZ, RZ, R42 ;  /* 0x000000ffff247224 */ /* 0x002fe400078e002a */
[----:B---3--:R-:W-:Y:S01]  /*21290*/  IMAD.X R44, R44, 0x1, R2, P2 ;  /* 0x000000012c2c7824 */ /* 0x008fe200010e0602 */
[----:B------:R-:W-:-:S04]  /*212a0*/  ISETP.GT.AND P2, PT, R0, 0xc, PT ;  /* 0x0000000c0000780c */ /* 0x000fc80003f44270 */
[----:B------:R-:W-:-:S05]  /*212b0*/  MOV R37, R44 ;  /* 0x0000002c00257202 */ /* 0x000fca0000000f00 */
[----:B------:R1:W-:Y:S04]  /*212c0*/  LDGSTS.E [R3+0x1300], [R36.64], P0 ;  /* 0x0130000024037fae */ /* 0x0003e80008121848 */
[----:B------:R3:W-:Y:S04]  /*212d0*/  STL [R1+0xd2c], R44 ;  /* 0x000d2c2c01007387 */ /* 0x0007e80000100800 */
[----:B------:R-:W4:Y:S01]  /*212e0*/  LDL.LU R47, [R1+0x3d8] ;  /* 0x0003d800012f7983 */ /* 0x000f220000300800 */
[----:B-1----:R-:W-:-:S03]  /*212f0*/  SEL R36, RZ, 0x4, !P2 ;  /* 0x00000004ff247807 */ /* 0x002fc60005000000 */
[----:B------:R-:W4:Y:S01]  /*21300*/  LDL.LU R42, [R1+0x3dc] ;  /* 0x0003dc00012a7983 */ /* 0x000f220000300800 */
[----:B------:R-:W-:Y:S02]  /*21310*/  SEL R37, R38, RZ, !P5 ;  /* 0x000000ff26257207 */ /* 0x000fe40006800000 */
[----:B------:R-:W-:Y:S01]  /*21320*/  SEL R36, R36, RZ, !P5 ;  /* 0x000000ff24247207 */ /* 0x000fe20006800000 */
[----:B------:R-:W4:Y:S01]  /*21330*/  LDL.LU R49, [R1+0x3e4] ;  /* 0x0003e40001317983 */ /* 0x000f220000300800 */
[----:B------:R-:W-:Y:S02]  /*21340*/  ISETP.NE.U32.AND P0, PT, R37, RZ, PT ;  /* 0x000000ff2500720c */ /* 0x000fe40003f05070 */
[----:B------:R-:W-:Y:S01]  /*21350*/  SEL R37, RZ, 0x4, !P1 ;  /* 0x00000004ff257807 */ /* 0x000fe20004800000 */
[----:B---3--:R-:W3:Y:S01]  /*21360*/  LDL.LU R44, [R1+0x3ec] ;  /* 0x0003ec00012c7983 */ /* 0x008ee20000300800 */
[----:B------:R-:W-:Y:S02]  /*21370*/  ISETP.NE.U32.AND P3, PT, R36, RZ, PT ;  /* 0x000000ff2400720c */ /* 0x000fe40003f65070 */
[----:B------:R-:W-:-:S02]  /*21380*/  SEL R36, R37, RZ, !P5 ;  /* 0x000000ff25247207 */ /* 0x000fc40006800000 */
[-C--:B--2---:R-:W-:Y:S02]  /*21390*/  IADD3 R50, P2, R50, R57.reuse, RZ ;  /* 0x0000003932327210 */ /* 0x084fe40007f5e0ff */
[----:B------:R-:W-:-:S03]  /*213a0*/  IADD3 R39, P4, R39, R57, RZ ;  /* 0x0000003927277210 */ /* 0x000fc60007f9e0ff */
[----:B------:R-:W-:Y:S01]  /*213b0*/  IMAD.X R51, R51, 0x1, R2, P2 ;  /* 0x0000000133337824 */ /* 0x000fe200010e0602 */
[----:B------:R1:W-:Y:S01]  /*213c0*/  STL [R1+0xc78], R50 ;  /* 0x000c783201007387 */ /* 0x0003e20000100800 */
[----:B------:R-:W-:-:S03]  /*213d0*/  IADD3 R45, P1, R45, R57, RZ ;  /* 0x000000392d2d7210 */ /* 0x000fc60007f3e0ff */
[----:B------:R2:W-:Y:S01]  /*213e0*/  STL [R1+0xc80], R39 ;  /* 0x000c802701007387 */ /* 0x0005e20000100800 */
[----:B------:R-:W-:Y:S01]  /*213f0*/  ISETP.NE.U32.AND P2, PT, R36, RZ, PT ;  /* 0x000000ff2400720c */ /* 0x000fe20003f45070 */
[----:B------:R-:W-:Y:S02]  /*21400*/  IMAD.X R48, R48, 0x1, R2, P4 ;  /* 0x0000000130307824 */ /* 0x000fe400020e0602 */
[----:B------:R-:W-:Y:S01]  /*21410*/  STL [R1+0xc74], R51 ;  /* 0x000c743301007387 */ /* 0x000fe20000100800 */
[----:B------:R-:W-:-:S03]  /*21420*/  IMAD.MOV.U32 R36, RZ, RZ, R50 ;  /* 0x000000ffff247224 */ /* 0x000fc600078e0032 */
[----:B------:R-:W-:Y:S04]  /*21430*/  STL [R1+0xc88], R45 ;  /* 0x000c882d01007387 */ /* 0x000fe80000100800 */
[----:B------:R2:W-:Y:S04]  /*21440*/  STL [R1+0xc7c], R48 ;  /* 0x000c7c3001007387 */ /* 0x0005e80000100800 */
[----:B-1----:R-:W3:Y:S01]  /*21450*/  LDL.LU R50, [R1+0x3e0] ;  /* 0x0003e00001327983 */ /* 0x002ee20000300800 */
[----:B------:R-:W-:Y:S01]  /*21460*/  IMAD.MOV.U32 R37, RZ, RZ, R51 ;  /* 0x000000ffff257224 */ /* 0x000fe200078e0033 */
[----:B------:R-:W-:-:S02]  /*21470*/  IADD3 R41, P4, R41, R57, RZ ;  /* 0x0000003929297210 */ /* 0x000fc40007f9e0ff */
[----:B------:R-:W-:Y:S02]  /*21480*/  IADD3.X R46, R46, R2, RZ, P1, !PT ;  /* 0x000000022e2e7210 */ /* 0x000fe40000ffe4ff */
[----:B------:R1:W-:Y:S04]  /*21490*/  LDGSTS.E [R3+0x2000], [R36.64], P0 ;  /* 0x0200000024037fae */ /* 0x0003e80008121848 */
[----:B------:R-:W-:Y:S01]  /*214a0*/  STL [R1+0xc90], R41 ;  /* 0x000c902901007387 */ /* 0x000fe20000100800 */
[----:B-1----:R-:W-:Y:S01]  /*214b0*/  MOV R36, R39 ;  /* 0x0000002700247202 */ /* 0x002fe20000000f00 */
[----:B------:R-:W-:Y:S02]  /*214c0*/  IMAD.MOV.U32 R37, RZ, RZ, R48 ;  /* 0x000000ffff257224 */ /* 0x000fe400078e0030 */
[----:B------:R-:W-:Y:S04]  /*214d0*/  STL [R1+0xc84], R46 ;  /* 0x000c842e01007387 */ /* 0x000fe80000100800 */
[----:B------:R1:W-:Y:S01]  /*214e0*/  LDGSTS.E [R3+0x2100], [R36.64], P0 ;  /* 0x0210000024037fae */ /* 0x0003e20008121848 */
[----:B------:R-:W-:-:S03]  /*214f0*/  IMAD.X R43, R43, 0x1, R2, P4 ;  /* 0x000000012b2b7824 */ /* 0x000fc600020e0602 */
[----:B--2---:R-:W2:Y:S04]  /*21500*/  LDL.LU R39, [R1+0x3f4] ;  /* 0x0003f40001277983 */ /* 0x004ea80000300800 */
[----:B------:R-:W2:Y:S01]  /*21510*/  LDL.LU R48, [R1+0x3e8] ;  /* 0x0003e80001307983 */ /* 0x000ea20000300800 */
[----:B-1----:R-:W-:Y:S01]  /*21520*/  MOV R36, R45 ;  /* 0x0000002d00247202 */ /* 0x002fe20000000f00 */
[----:B------:R-:W-:Y:S02]  /*21530*/  IMAD.MOV.U32 R37, RZ, RZ, R46 ;  /* 0x000000ffff257224 */ /* 0x000fe400078e002e */
[----:B------:R-:W2:Y:S04]  /*21540*/  LDL.LU R38, [R1+0x45c] ;  /* 0x00045c0001267983 */ /* 0x000ea80000300800 */
[----:B------:R1:W-:Y:S04]  /*21550*/  LDGSTS.E [R3+0x2200], [R36.64], P0 ;  /* 0x0220000024037fae */ /* 0x0003e80008121848 */
[----:B------:R1:W-:Y:S02]  /*21560*/  STL [R1+0xc8c], R43 ;  /* 0x000c8c2b01007387 */ /* 0x0003e40000100800 */
[----:B-1----:R-:W-:-:S02]  /*21570*/  MOV R37, R43 ;  /* 0x0000002b00257202 */ /* 0x002fc40000000f00 */
[----:B------:R-:W2:Y:S01]  /*21580*/  LDL.LU R43, [R1+0x3f0] ;  /* 0x0003f000012b7983 */ /* 0x000ea20000300800 */
[----:B------:R-:W-:-:S03]  /*21590*/  IMAD.MOV.U32 R36, RZ, RZ, R41 ;  /* 0x000000ffff247224 */ /* 0x000fc600078e0029 */
[----:B------:R-:W2:Y:S04]  /*215a0*/  LDL.LU R41, [R1+0x458] ;  /* 0x0004580001297983 */ /* 0x000ea80000300800 */
[----:B------:R-:W2:Y:S04]  /*215b0*/  LDL.LU R58, [R1+0x460] ;  /* 0x00046000013a7983 */ /* 0x000ea80000300800 */
[----:B------:R-:W2:Y:S04]  /*215c0*/  LDL.LU R45, [R1+0x464] ;  /* 0x00046400012d7983 */ /* 0x000ea80000300800 */
[----:B------:R-:W2:Y:S01]  /*215d0*/  LDL.LU R46, [R1+0x46c] ;  /* 0x00046c00012e7983 */ /* 0x000ea20000300800 */
[----:B------:R-:W-:-:S03]  /*215e0*/  ISETP.GT.AND P4, PT, R0, 0x18, PT ;  /* 0x000000180000780c */ /* 0x000fc60003f84270 */
[----:B------:R1:W-:Y:S01]  /*215f0*/  LDGSTS.E [R3+0x2300], [R36.64], P0 ;  /* 0x0230000024037fae */ /* 0x0003e20008121848 */
[----:B------:R-:W-:Y:S02]  /*21600*/  ISETP.GT.AND P1, PT, R0, 0x14, PT ;  /* 0x000000140000780c */ /* 0x000fe40003f24270 */
[----:B-1----:R-:W-:Y:S02]  /*21610*/  SEL R36, RZ, 0x4, !P4 ;  /* 0x00000004ff247807 */ /* 0x002fe40006000000 */
[----:B------:R-:W-:Y:S02]  /*21620*/  SEL R37, RZ, 0x4, !P1 ;  /* 0x00000004ff257807 */ /* 0x000fe40004800000 */
[----:B------:R-:W-:Y:S02]  /*21630*/  SEL R36, R36, RZ, !P5 ;  /* 0x000000ff24247207 */ /* 0x000fe40006800000 */
[----:B------:R-:W-:-:S04]  /*21640*/  SEL R37, R37, RZ, !P5 ;  /* 0x000000ff25257207 */ /* 0x000fc80006800000 */
[----:B------:R-:W-:Y:S02]  /*21650*/  ISETP.NE.U32.AND P1, PT, R37, RZ, PT ;  /* 0x000000ff2500720c */ /* 0x000fe40003f25070 */
[-C--:B----4-:R-:W-:Y:S02]  /*21660*/  IADD3 R42, P0, R42, R57.reuse, RZ ;  /* 0x000000392a2a7210 */ /* 0x090fe40007f1e0ff */
[----:B------:R-:W-:-:S03]  /*21670*/  IADD3 R49, P4, R49, R57, RZ ;  /* 0x0000003931317210 */ /* 0x000fc60007f9e0ff */
[----:B------:R-:W-:Y:S01]  /*21680*/  IMAD.X R47, R47, 0x1, R2, P0 ;  /* 0x000000012f2f7824 */ /* 0x000fe200000e0602 */
[----:B------:R1:W-:Y:S01]  /*21690*/  STL [R1+0x3dc], R42 ;  /* 0x0003dc2a01007387 */ /* 0x0003e20000100800 */
[----:B---3--:R-:W-:-:S03]  /*216a0*/  IADD3 R44, P6, R44, R57, RZ ;  /* 0x000000392c2c7210 */ /* 0x008fc60007fde0ff */
[----:B------:R-:W-:Y:S01]  /*216b0*/  STL [R1+0x3e4], R49 ;  /* 0x0003e43101007387 */ /* 0x000fe20000100800 */
[----:B------:R-:W-:-:S03]  /*216c0*/  ISETP.NE.U32.AND P0, PT, R36, RZ, PT ;  /* 0x000000ff2400720c */ /* 0x000fc60003f05070 */
[----:B------:R3:W-:Y:S01]  /*216d0*/  STL [R1+0x3d8], R47 ;  /* 0x0003d82f01007387 */ /* 0x0007e20000100800 */
[----:B------:R-:W-:-:S03]  /*216e0*/  MOV R36, R42 ;  /* 0x0000002a00247202 */ /* 0x000fc60000000f00 */
[----:B------:R-:W4:Y:S04]  /*216f0*/  LDL.LU R56, [R1+0x468] ;  /* 0x0004680001387983 */ /* 0x000f280000300800 */
[----:B------:R-:W-:Y:S01]  /*21700*/  STL [R1+0x3ec], R44 ;  /* 0x0003ec2c01007387 */ /* 0x000fe20000100800 */
[----:B------:R-:W-:-:S05]  /*21710*/  IMAD.MOV.U32 R37, RZ, RZ, R47 ;  /* 0x000000ffff257224 */ /* 0x000fca00078e002f */
[----:B------:R1:W-:Y:S01]  /*21720*/  LDGSTS.E [R3+0x3000], [R36.64], P3 ;  /* 0x0300000024037fae */ /* 0x0003e20009921848 */
[----:B------:R-:W-:-:S05]  /*21730*/  IMAD.X R50, R50, 0x1, R2, P4 ;  /* 0x0000000132327824 */ /* 0x000fca00020e0602 */
[----:B------:R2:W-:Y:S04]  /*21740*/  STL [R1+0x3e0], R50 ;  /* 0x0003e03201007387 */ /* 0x0005e80000100800 */
[----:B-1----:R-:W4:Y:S04]  /*21750*/  LDL.LU R42, [R1+0x474] ;  /* 0x00047400012a7983 */ /* 0x002f280000300800 */
[----:B---3--:R-:W3:Y:S04]  /*21760*/  LDL.LU R47, [R1+0x4dc] ;  /* 0x0004dc00012f7983 */ /* 0x008ee80000300800 */
[----:B------:R-:W3:Y:S01]  /*21770*/  LDL.LU R54, [R1+0x470] ;  /* 0x0004700001367983 */ /* 0x000ee20000300800 */
[----:B------:R-:W-:Y:S01]  /*21780*/  MOV R36, R49 ;  /* 0x0000003100247202 */ /* 0x000fe20000000f00 */
[----:B------:R-:W-:-:S05]  /*21790*/  IMAD.MOV.U32 R37, RZ, RZ, R50 ;  /* 0x000000ffff257224 */ /* 0x000fca00078e0032 */
[----:B------:R1:W-:Y:S01]  /*217a0*/  LDGSTS.E [R3+0x3100], [R36.64], P3 ;  /* 0x0310000024037fae */ /* 0x0003e20009921848 */
[----:B--2---:R-:W-:Y:S01]  /*217b0*/  IADD3 R39, P4, R39, R57, RZ ;  /* 0x0000003927277210 */ /* 0x004fe20007f9e0ff */
[----:B------:R-:W-:-:S04]  /*217c0*/  IMAD.X R48, R48, 0x1, R2, P6 ;  /* 0x0000000130307824 */ /* 0x000fc800030e0602 */
[----:B------:R-:W-:Y:S04]  /*217d0*/  STL [R1+0x3f4], R39 ;  /* 0x0003f42701007387 */ /* 0x000fe80000100800 */
[----:B------:R-:W-:Y:S01]  /*217e0*/  STL [R1+0x3e8], R48 ;  /* 0x0003e83001007387 */ /* 0x000fe20000100800 */
[----:B------:R-:W-:-:S03]  /*217f0*/  IADD3 R38, P6, R38, R57, RZ ;  /* 0x0000003926267210 */ /* 0x000fc60007fde0ff */
[----:B------:R-:W2:Y:S04]  /*21800*/  LDL.LU R51, [R1+0x4e4] ;  /* 0x0004e40001337983 */ /* 0x000ea80000300800 */
[----:B------:R-:W2:Y:S01]  /*21810*/  LDL.LU R53, [R1+0x4d8] ;  /* 0x0004d80001357983 */ /* 0x000ea20000300800 */
[----:B-1----:R-:W-:Y:S01]  /*21820*/  MOV R36, R44 ;  /* 0x0000002c00247202 */ /* 0x002fe20000000f00 */
[----:B------:R-:W-:Y:S02]  /*21830*/  IMAD.MOV.U32 R37, RZ, RZ, R48 ;  /* 0x000000ffff257224 */ /* 0x000fe400078e0030 */
[----:B------:R-:W-:Y:S04]  /*21840*/  STL [R1+0x45c], R38 ;  /* 0x00045c2601007387 */ /* 0x000fe80000100800 */
[----:B------:R1:W-:Y:S01]  /*21850*/  LDGSTS.E [R3+0x3200], [R36.64], P3 ;  /* 0x0320000024037fae */ /* 0x0003e20009921848 */
[----:B------:R-:W-:-:S05]  /*21860*/  IMAD.X R43, R43, 0x1, R2, P4 ;  /* 0x000000012b2b7824 */ /* 0x000fca00020e0602 */
[----:B------:R1:W-:Y:S01]  /*21870*/  STL [R1+0x3f0], R43 ;  /* 0x0003f02b01007387 */ /* 0x0003e20000100800 */
[----:B------:R-:W-:-:S03]  /*21880*/  IMAD.X R41, R41, 0x1, R2, P6 ;  /* 0x0000000129297824 */ /* 0x000fc600030e0602 */
[----:B------:R-:W2:Y:S01]  /*21890*/  LDL.LU R49, [R1+0x4ec] ;  /* 0x0004ec0001317983 */ /* 0x000ea20000300800 */
[----:B------:R-:W-:-:S03]  /*218a0*/  IADD3 R45, P4, R45, R57, RZ ;  /* 0x000000392d2d7210 */ /* 0x000fc60007f9e0ff */
[----:B------:R-:W2:Y:S01]  /*218b0*/  LDL.LU R52, [R1+0x4e0] ;  /* 0x0004e00001347983 */ /* 0x000ea20000300800 */
[----:B-1----:R-:W-:Y:S01]  /*218c0*/  MOV R36, R39 ;  /* 0x0000002700247202 */ /* 0x002fe20000000f00 */
[----:B------:R-:W-:Y:S02]  /*218d0*/  IMAD.MOV.U32 R37, RZ, RZ, R43 ;  /* 0x000000ffff257224 */ /* 0x000fe400078e002b */
[----:B------:R-:W-:Y:S04]  /*218e0*/  STL [R1+0x464], R45 ;  /* 0x0004642d01007387 */ /* 0x000fe80000100800 */
[----:B------:R1:W-:Y:S04]  /*218f0*/  STL [R1+0x458], R41 ;  /* 0x0004582901007387 */ /* 0x0003e80000100800 */
[----:B------:R-:W2:Y:S04]  /*21900*/  LDL.LU R50, [R1+0x4e8] ;  /* 0x0004e80001327983 */ /* 0x000ea80000300800 */
[----:B------:R-:W2:Y:S01]  /*21910*/  LDL.LU R43, [R1+0x4f4] ;  /* 0x0004f400012b7983 */ /* 0x000ea20000300800 */
[----:B------:R-:W-:-:S03]  /*21920*/  IMAD.X R58, R58, 0x1, R2, P4 ;  /* 0x000000013a3a7824 */ /* 0x000fc600020e0602 */
[----:B------:R1:W-:Y:S01]  /*21930*/  LDGSTS.E [R3+0x3300], [R36.64], P3 ;  /* 0x0330000024037fae */ /* 0x0003e20009921848 */
[----:B------:R-:W-:-:S03]  /*21940*/  IADD3 R46, P3, R46, R57, RZ ;  /* 0x000000392e2e7210 */ /* 0x000fc60007f7e0ff */
[----:B------:R-:W2:Y:S04]  /*21950*/  LDL.LU R39, [R1+0x55c] ;  /* 0x00055c0001277983 */ /* 0x000ea80000300800 */
[----:B------:R-:W2:Y:S04]  /*21960*/  LDL.LU R48, [R1+0x4f0] ;  /* 0x0004f00001307983 */ /* 0x000ea80000300800 */
[----:B------:R3:W-:Y:S01]  /*21970*/  STL [R1+0x46c], R46 ;  /* 0x00046c2e01007387 */ /* 0x0007e20000100800 */
[----:B-1----:R-:W-:Y:S01]  /*21980*/  MOV R36, R38 ;  /* 0x0000002600247202 */ /* 0x002fe20000000f00 */
[----:B------:R-:W-:-:S02]  /*21990*/  IMAD.MOV.U32 R37, RZ, RZ, R41 ;  /* 0x000000ffff257224 */ /* 0x000fc400078e0029 */
[----:B------:R-:W-:Y:S04]  /*219a0*/  STL [R1+0x460], R58 ;  /* 0x0004603a01007387 */ /* 0x000fe80000100800 */
[----:B------:R-:W2:Y:S04]  /*219b0*/  LDL.LU R41, [R1+0x558] ;  /* 0x0005580001297983 */ /* 0x000ea80000300800 */
[----:B------:R-:W2:Y:S04]  /*219c0*/  LDL.LU R44, [R1+0x564] ;  /* 0x00056400012c7983 */ /* 0x000ea80000300800 */
[----:B------:R1:W-:Y:S04]  /*219d0*/  LDGSTS.E [R3+0x4000], [R36.64], P2 ;  /* 0x0400000024037fae */ /* 0x0003e80009121848 */
[----:B------:R-:W2:Y:S01]  /*219e0*/  LDL.LU R38, [R1+0x56c] ;  /* 0x00056c0001267983 */ /* 0x000ea20000300800 */
[----:B-1----:R-:W-:-:S03]  /*219f0*/  MOV R36, R45 ;  /* 0x0000002d00247202 */ /* 0x002fc60000000f00 */
[----:B------:R-:W2:Y:S01]  /*21a00*/  LDL.LU R45, [R1+0x560] ;  /* 0x00056000012d7983 */ /* 0x000ea20000300800 */
[----:B------:R-:W-:-:S05]  /*21a10*/  IMAD.MOV.U32 R37, RZ, RZ, R58 ;  /* 0x000000ffff257224 */ /* 0x000fca00078e003a */
[----:B------:R1:W-:Y:S02]  /*21a20*/  LDGSTS.E [R3+0x4100], [R36.64], P2 ;  /* 0x0410000024037fae */ /* 0x0003e40009121848 */
[----:B-1----:R-:W-:Y:S01]  /*21a30*/  MOV R36, R46 ;  /* 0x0000002e00247202 */ /* 0x002fe20000000f00 */
[----:B----4-:R-:W-:-:S04]  /*21a40*/  IMAD.X R56, R56, 0x1, R2, P3 ;  /* 0x0000000138387824 */ /* 0x010fc800018e0602 */
[----:B------:R-:W-:-:S05]  /*21a50*/  IMAD.MOV.U32 R37, RZ, RZ, R56 ;  /* 0x000000ffff257224 */ /* 0x000fca00078e0038 */
[----:B------:R1:W-:Y:S01]  /*21a60*/  LDGSTS.E [R3+0x4200], [R36.64], P2 ;  /* 0x0420000024037fae */ /* 0x0003e20009121848 */
[-C--:B------:R-:W-:Y:S02]  /*21a70*/  IADD3 R42, P4, R42, R57.reuse, RZ ;  /* 0x000000392a2a7210 */ /* 0x080fe40007f9e0ff */
[----:B---3--:R-:W-:-:S03]  /*21a80*/  IADD3 R47, P3, R47, R57, RZ ;  /* 0x000000392f2f7210 */ /* 0x008fc60007f7e0ff */
[----:B------:R3:W-:Y:S01]  /*21a90*/  STL [R1+0x474], R42 ;  /* 0x0004742a01007387 */ /* 0x0007e20000100800 */
[----:B------:R-:W-:-:S03]  /*21aa0*/  IMAD.X R54, R54, 0x1, R2, P4 ;  /* 0x0000000136367824 */ /* 0x000fc600020e0602 */
[----:B------:R-:W-:Y:S01]  /*21ab0*/  STL [R1+0x468], R56 ;  /* 0x0004683801007387 */ /* 0x000fe20000100800 */
[----:B-1----:R-:W-:-:S03]  /*21ac0*/  MOV R36, R42 ;  /* 0x0000002a00247202 */ /* 0x002fc60000000f00 */
[----:B------:R-:W4:Y:S04]  /*21ad0*/  LDL.LU R46, [R1+0x574] ;  /* 0x00057400012e7983 */ /* 0x000f280000300800 */
[----:B------:R1:W-:Y:S04]  /*21ae0*/  STL [R1+0x4dc], R47 ;  /* 0x0004dc2f01007387 */ /* 0x0003e80000100800 */
[----:B------:R-:W-:Y:S04]  /*21af0*/  STL [R1+0x470], R54 ;  /* 0x0004703601007387 */ /* 0x000fe80000100800 */
[----:B---3--:R-:W3:Y:S01]  /*21b00*/  LDL.LU R42, [R1+0x568] ;  /* 0x00056800012a7983 */ /* 0x008ee20000300800 */
[----:B------:R-:W-:-:S05]  /*21b10*/  IMAD.MOV.U32 R37, RZ, RZ, R54 ;  /* 0x000000ffff257224 */ /* 0x000fca00078e0036 */
[----:B------:R1:W-:Y:S01]  /*21b20*/  LDGSTS.E [R3+0x4300], [R36.64], P2 ;  /* 0x0430000024037fae */ /* 0x0003e20009121848 */
[----:B--2---:R-:W-:Y:S01]  /*21b30*/  IADD3 R51, P4, R51, R57, RZ ;  /* 0x0000003933337210 */ /* 0x004fe20007f9e0ff */
[----:B------:R-:W-:Y:S01]  /*21b40*/  IMAD.X R53, R53, 0x1, R2, P3 ;  /* 0x0000000135357824 */ /* 0x000fe200018e0602 */
[----:B-1----:R-:W-:-:S03]  /*21b50*/  MOV R36, R47 ;  /* 0x0000002f00247202 */ /* 0x002fc60000000f00 */
[----:B------:R-:W-:-:S05]  /*21b60*/  IMAD.MOV.U32 R37, RZ, RZ, R53 ;  /* 0x000000ffff257224 */ /* 0x000fca00078e0035 */
[----:B------:R1:W-:Y:S01]  /*21b70*/  LDGSTS.E [R3+0x5000], [R36.64], P1 ;  /* 0x0500000024037fae */ /* 0x0003e20008921848 */
[----:B------:R-:W-:Y:S01]  /*21b80*/  IADD3 R49, P2, R49, R57, RZ ;  /* 0x0000003931317210 */ /* 0x000fe20007f5e0ff */
[----:B------:R-:W-:Y:S01]  /*21b90*/  IMAD.X R52, R52, 0x1, R2, P4 ;  /* 0x0000000134347824 */ /* 0x000fe200020e0602 */
[----:B-1----:R-:W-:-:S03]  /*21ba0*/  MOV R36, R51 ;  /* 0x0000003300247202 */ /* 0x002fc60000000f00 */
[----:B------:R-:W-:Y:S01]  /*21bb0*/  IMAD.MOV.U32 R37, RZ, RZ, R52 ;  /* 0x000000ffff257224 */ /* 0x000fe200078e0034 */
[----:B------:R-:W-:Y:S04]  /*21bc0*/  STL [R1+0x4e4], R51 ;  /* 0x0004e43301007387 */ /* 0x000fe80000100800 */
[----:B------:R1:W-:Y:S01]  /*21bd0*/  LDGSTS.E [R3+0x5100], [R36.64], P1 ;  /* 0x0510000024037fae */ /* 0x0003e20008921848 */
[----:B------:R-:W-:-:S03]  /*21be0*/  IMAD.X R50, R50, 0x1, R2, P2 ;  /* 0x0000000132327824 */ /* 0x000fc600010e0602 */
[----:B------:R-:W-:Y:S01]  /*21bf0*/  STL [R1+0x4d8], R53 ;  /* 0x0004d83501007387 */ /* 0x000fe20000100800 */
[----:B------:R-:W-:-:S03]  /*21c00*/  IADD3 R43, P3, R43, R57, RZ ;  /* 0x000000392b2b7210 */ /* 0x000fc60007f7e0ff */
[----:B------:R-:W2:Y:S01]  /*21c10*/  LDL.LU R47, [R1+0x570] ;  /* 0x00057000012f7983 */ /* 0x000ea20000300800 */
[----:B-1----:R-:W-:Y:S01]  /*21c20*/  MOV R36, R49 ;  /* 0x0000003100247202 */ /* 0x002fe20000000f00 */
[----:B------:R-:W-:Y:S01]  /*21c30*/  IMAD.MOV.U32 R37, RZ, RZ, R50 ;  /* 0x000000ffff257224 */ /* 0x000fe200078e0032 */
[----:B------:R-:W-:-:S04]  /*21c40*/  IADD3 R39, P2, R39, R57, RZ ;  /* 0x0000003927277210 */ /* 0x000fc80007f5e0ff */
[----:B------:R1:W-:Y:S01]  /*21c50*/  LDGSTS.E [R3+0x5200], [R36.64], P1 ;  /* 0x0520000024037fae */ /* 0x0003e20008921848 */
[----:B------:R-:W-:-:S03]  /*21c60*/  IMAD.X R48, R48, 0x1, R2, P3 ;  /* 0x0000000130307824 */ /* 0x000fc600018e0602 */
[----:B------:R-:W-:Y:S04]  /*21c70*/  STL [R1+0x4ec], R49 ;  /* 0x0004ec3101007387 */ /* 0x000fe80000100800 */
[----:B------:R-:W-:Y:S01]  /*21c80*/  STL [R1+0x4e0], R52 ;  /* 0x0004e03401007387 */ /* 0x000fe20000100800 */
[----:B-1----:R-:W-:Y:S01]  /*21c90*/  MOV R36, R43 ;  /* 0x0000002b00247202 */ /* 0x002fe20000000f00 */
[----:B------:R-:W-:Y:S02]  /*21ca0*/  IMAD.MOV.U32 R37, RZ, RZ, R48 ;  /* 0x000000ffff257224 */ /* 0x000fe400078e0030 */
[----:B------:R-:W-:Y:S01]  /*21cb0*/  STL [R1+0x4f4], R43 ;  /* 0x0004f42b01007387 */ /* 0x000fe20000100800 */
[----:B------:R-:W-:Y:S01]  /*21cc0*/  IMAD.X R41, R41, 0x1, R2, P2 ;  /* 0x0000000129297824 */ /* 0x000fe200010e0602 */
[----:B------:R-:W-:-:S02]  /*21cd0*/  IADD3 R44, P3, R44, R57, RZ ;  /* 0x000000392c2c7210 */ /* 0x000fc40007f7e0ff */
[----:B------:R1:W-:Y:S04]  /*21ce0*/  STL [R1+0x4e8], R50 ;  /* 0x0004e83201007387 */ /* 0x0003e80000100800 */
[----:B------:R1:W-:Y:S01]  /*21cf0*/  LDGSTS.E [R3+0x5300], [R36.64], P1 ;  /* 0x0530000024037fae */ /* 0x0003e20008921848 */
[----:B------:R-:W-:-:S03]  /*21d00*/  IADD3 R38, P1, R38, R57, RZ ;  /* 0x0000003926267210 */ /* 0x000fc60007f3e0ff */
[----:B------:R-:W-:Y:S04]  /*21d10*/  STL [R1+0x55c], R39 ;  /* 0x00055c2701007387 */ /* 0x000fe80000100800 */
[----:B------:R1:W-:Y:S04]  /*21d20*/  STL [R1+0x4f0], R48 ;  /* 0x0004f03001007387 */ /* 0x0003e80000100800 */
[----:B------:R-:W-:Y:S01]  /*21d30*/  STL [R1+0x564], R44 ;  /* 0x0005642c01007387 */ /* 0x000fe20000100800 */
[----:B------:R-:W-:-:S03]  /*21d40*/  IMAD.X R45, R45, 0x1, R2, P3 ;  /* 0x000000012d2d7824 */ /* 0x000fc600018e0602 */
[----:B------:R1:W-:Y:S02]  /*21d50*/  STL [R1+0x558], R41 ;  /* 0x0005582901007387 */ /* 0x0003e40000100800 */
[----:B-1----:R-:W-:Y:S02]  /*21d60*/  MOV R36, R39 ;  /* 0x0000002700247202 */ /* 0x002fe40000000f00 */
[----:B------:R-:W2:Y:S01]  /*21d70*/  LDL.LU R50, [R1+0x5d8] ;  /* 0x0005d80001327983 */ /* 0x000ea20000300800 */
[----:B------:R-:W-:-:S03]  /*21d80*/  IMAD.MOV.U32 R37, RZ, RZ, R41 ;  /* 0x000000ffff257224 */ /* 0x000fc600078e0029 */
[----:B------:R-:W-:Y:S04]  /*21d90*/  STL [R1+0x56c], R38 ;  /* 0x00056c2601007387 */ /* 0x000fe80000100800 */
[----:B------:R1:W-:Y:S04]  /*21da0*/  STL [R1+0x560], R45 ;  /* 0x0005602d01007387 */ /* 0x0003e80000100800 */
[----:B------:R-:W2:Y:S04]  /*21db0*/  LDL.LU R48, [R1+0x5dc] ;  /* 0x0005dc0001307983 */ /* 0x000ea80000300800 */
[----:B------:R-:W2:Y:S04]  /*21dc0*/  LDL.LU R41, [R1+0x5e4] ;  /* 0x0005e40001297983 */ /* 0x000ea80000300800 */
[----:B------:R-:W2:Y:S04]  /*21dd0*/  LDL.LU R43, [R1+0x5ec] ;  /* 0x0005ec00012b7983 */ /* 0x000ea80000300800 */
[----:B------:R1:W-:Y:S04]  /*21de0*/  LDGSTS.E [R3+0x6000], [R36.64], P0 ;  /* 0x0600000024037fae */ /* 0x0003e80008121848 */
[----:B------:R-:W2:Y:S01]  /*21df0*/  LDL.LU R39, [R1+0x5f4] ;  /* 0x0005f40001277983 */ /* 0x000ea20000300800 */
[----:B-1----:R-:W-:-:S03]  /*21e00*/  IMAD.MOV.U32 R37, RZ, RZ, R45 ;  /* 0x000000ffff257224 */ /* 0x002fc600078e002d */
[----:B------:R-:W2:Y:S01]  /*21e10*/  LDL.LU R45, [R1+0x5e0] ;  /* 0x0005e000012d7983 */ /* 0x000ea20000300800 */
[----:B------:R-:W-:-:S05]  /*21e20*/  MOV R36, R44 ;  /* 0x0000002c00247202 */ /* 0x000fca0000000f00 */
[----:B------:R1:W-:Y:S02]  /*21e30*/  LDGSTS.E [R3+0x6100], [R36.64], P0 ;  /* 0x0610000024037fae */ /* 0x0003e40008121848 */
[----:B-1----:R-:W-:Y:S02]  /*21e40*/  MOV R36, R38 ;  /* 0x0000002600247202 */ /* 0x002fe40000000f00 */
[----:B----4-:R-:W-:-:S05]  /*21e50*/  IADD3 R46, P2, R46, R57, RZ ;  /* 0x000000392e2e7210 */ /* 0x010fca0007f5e0ff */
[----:B------:R-:W-:Y:S01]  /*21e60*/  STL [R1+0x574], R46 ;  /* 0x0005742e01007387 */ /* 0x000fe20000100800 */
[----:B---3--:R-:W-:-:S05]  /*21e70*/  IMAD.X R42, R42, 0x1, R2, P1 ;  /* 0x000000012a2a7824 */ /* 0x008fca00008e0602 */
[----:B------:R1:W-:Y:S04]  /*21e80*/  STL [R1+0x568], R42 ;  /* 0x0005682a01007387 */ /* 0x0003e80000100800 */
[----:B------:R-:W3:Y:S01]  /*21e90*/  LDL.LU R44, [R1+0x5e8] ;  /* 0x0005e800012c7983 */ /* 0x000ee20000300800 */
[----:B------:R-:W-:-:S03]  /*21ea0*/  IMAD.MOV.U32 R37, RZ, RZ, R42 ;  /* 0x000000ffff257224 */ /* 0x000fc600078e002a */
[----:B-1----:R-:W4:Y:S04]  /*21eb0*/  LDL.LU R42, [R1+0x5f0] ;  /* 0x0005f000012a7983 */ /* 0x002f280000300800 */
[----:B------:R1:W-:Y:S01]  /*21ec0*/  LDGSTS.E [R3+0x6200], [R36.64], P0 ;  /* 0x0620000024037fae */ /* 0x0003e20008121848 */
[----:B------:R-:W-:Y:S01]  /*21ed0*/  ISETP.GT.AND P1, PT, R0, 0x1c, PT ;  /* 0x0000001c0000780c */ /* 0x000fe20003f24270 */
[----:B-1----:R-:W-:-:S03]  /*21ee0*/  IMAD.MOV.U32 R36, RZ, RZ, R46 ;  /* 0x000000ffff247224 */ /* 0x002fc600078e002e */
[----:B------:R-:W-:Y:S01]  /*21ef0*/  SEL R38, RZ, 0x4, !P1 ;  /* 0x00000004ff267807 */ /* 0x000fe20004800000 */
[----:B--2---:R-:W-:-:S05]  /*21f00*/  IMAD.X R47, R47, 0x1, R2, P2 ;  /* 0x000000012f2f7824 */ /* 0x004fca00010e0602 */
[----:B------:R1:W-:Y:S04]  /*21f10*/  STL [R1+0x570], R47 ;  /* 0x0005702f01007387 */ /* 0x0003e80000100800 */
[----:B------:R-:W2:Y:S04]  /*21f20*/  LDL.LU R51, [R1+0x658] ;  /* 0x0006580001337983 */ /* 0x000ea80000300800 */
[----:B------:R-:W2:Y:S01]  /*21f30*/  LDL.LU R46, [R1+0x65c] ;  /* 0x00065c00012e7983 */ /* 0x000ea20000300800 */
[----:B------:R-:W-:-:S03]  /*21f40*/  MOV R37, R47 ;  /* 0x0000002f00257202 */ /* 0x000fc60000000f00 */
[----:B------:R-:W2:Y:S01]  /*21f50*/  LDL.LU R49, [R1+0x664] ;  /* 0x0006640001317983 */ /* 0x000ea20000300800 */
[----:B------:R-:W-:-:S03]  /*21f60*/  ISETP.GT.AND P2, PT, R0, 0x20, PT ;  /* 0x000000200000780c */ /* 0x000fc60003f44270 */
[----:B------:R1:W-:Y:S01]  /*21f70*/  LDGSTS.E [R3+0x6300], [R36.64], P0 ;  /* 0x0630000024037fae */ /* 0x0003e20008121848 */
[----:B------:R-:W-:-:S03]  /*21f80*/  ISETP.GT.AND P1, PT, R0, 0x24, PT ;  /* 0x000000240000780c */ /* 0x000fc60003f24270 */
[----:B-1----:R-:W2:Y:S01]  /*21f90*/  LDL.LU R47, [R1+0x66c] ;  /* 0x00066c00012f7983 */ /* 0x002ea20000300800 */
[----:B------:R-:W-:Y:S02]  /*21fa0*/  SEL R36, RZ, 0x4, !P2 ;  /* 0x00000004ff247807 */ /* 0x000fe40005000000 */
[----:B------:R-:W-:Y:S02]  /*21fb0*/  SEL R37, R38, RZ, !P5 ;  /* 0x000000ff26257207 */ /* 0x000fe40006800000 */
[----:B------:R-:W-:Y:S02]  /*21fc0*/  SEL R36, R36, RZ, !P5 ;  /* 0x000000ff24247207 */ /* 0x000fe40006800000 */
[----:B------:R-:W-:Y:S02]  /*21fd0*/  ISETP.NE.U32.AND P0, PT, R37, RZ, PT ;  /* 0x000000ff2500720c */ /* 0x000fe40003f05070 */
[----:B------:R-:W-:Y:S02]  /*21fe0*/  SEL R37, RZ, 0x4, !P1 ;  /* 0x00000004ff257807 */ /* 0x000fe40004800000 */
[----:B------:R-:W-:-:S02]  /*21ff0*/  ISETP.NE.U32.AND P3, PT, R36, RZ, PT ;  /* 0x000000ff2400720c */ /* 0x000fc40003f65070 */
[----:B------:R-:W-:Y:S02]  /*22000*/  SEL R36, R37, RZ, !P5 ;  /* 0x000000ff25247207 */ /* 0x000fe40006800000 */
[-C--:B------:R-:W-:Y:S02]  /*22010*/  IADD3 R48, P2, R48, R57.reuse, RZ ;  /* 0x0000003930307210 */ /* 0x080fe40007f5e0ff */
[----:B------:R-:W-:-:S03]  /*22020*/  IADD3 R41, P4, R41, R57, RZ ;  /* 0x0000003929297210 */ /* 0x000fc60007f9e0ff */
[----:B------:R-:W-:Y:S01]  /*22030*/  IMAD.X R50, R50, 0x1, R2, P2 ;  /* 0x0000000132327824 */ /* 0x000fe200010e0602 */
[----:B------:R-:W-:Y:S01]  /*22040*/  STL [R1+0x5dc], R48 ;  /* 0x0005dc3001007387 */ /* 0x000fe20000100800 */
[----:B------:R-:W-:-:S03]  /*22050*/  IADD3 R43, P1, R43, R57, RZ ;  /* 0x000000392b2b7210 */ /* 0x000fc60007f3e0ff */
[----:B------:R-:W-:Y:S01]  /*22060*/  STL [R1+0x5e4], R41 ;  /* 0x0005e42901007387 */ /* 0x000fe20000100800 */
[----:B------:R-:W-:-:S03]  /*22070*/  IMAD.MOV.U32 R37, RZ, RZ, R50 ;  /* 0x000000ffff257224 */ /* 0x000fc600078e0032 */
[----:B------:R1:W-:Y:S04]  /*22080*/  STL [R1+0x5d8], R50 ;  /* 0x0005d83201007387 */ /* 0x0003e80000100800 */
[----:B------:R-:W-:Y:S01]  /*22090*/  STL [R1+0x5ec], R43 ;  /* 0x0005ec2b01007387 */ /* 0x000fe20000100800 */
[----:B------:R-:W-:-:S05]  /*220a0*/  IMAD.X R45, R45, 0x1, R2, P4 ;  /* 0x000000012d2d7824 */ /* 0x000fca00020e0602 */
[----:B------:R-:W-:Y:S04]  /*220b0*/  STL [R1+0x5e0], R45 ;  /* 0x0005e02d01007387 */ /* 0x000fe80000100800 */
[----:B-1----:R-:W2:Y:S01]  /*220c0*/  LDL.LU R50, [R1+0x660] ;  /* 0x0006600001327983 */ /* 0x002ea20000300800 */
[----:B------:R-:W-:Y:S01]  /*220d0*/  ISETP.NE.U32.AND P2, PT, R36, RZ, PT ;  /* 0x000000ff2400720c */ /* 0x000fe20003f45070 */
[----:B------:R-:W-:Y:S01]  /*220e0*/  IMAD.MOV.U32 R36, RZ, RZ, R48 ;  /* 0x000000ffff247224 */ /* 0x000fe200078e0030 */
[----:B------:R-:W-:-:S04]  /*220f0*/  IADD3 R39, P4, R39, R57, RZ ;  /* 0x0000003927277210 */ /* 0x000fc80007f9e0ff */
[----:B------:R1:W-:Y:S04]  /*22100*/  LDGSTS.E [R3+0x7000], [R36.64], P0 ;  /* 0x0700000024037fae */ /* 0x0003e80008121848 */
[----:B------:R-:W-:Y:S01]  /*22110*/  STL [R1+0x5f4], R39 ;  /* 0x0005f42701007387 */ /* 0x000fe20000100800 */
[----:B-1----:R-:W-:Y:S01]  /*22120*/  MOV R36, R41 ;  /* 0x0000002900247202 */ /* 0x002fe20000000f00 */
[----:B------:R-:W-:-:S05]  /*22130*/  IMAD.MOV.U32 R37, RZ, RZ, R45 ;  /* 0x000000ffff257224 */ /* 0x000fca00078e002d */
[----:B------:R1:W-:Y:S02]  /*22140*/  LDGSTS.E [R3+0x7100], [R36.64], P0 ;  /* 0x0710000024037fae */ /* 0x0003e40008121848 */
[----:B-1----:R-:W-:Y:S02]  /*22150*/  MOV R36, R43 ;  /* 0x0000002b00247202 */ /* 0x002fe40000000f00 */
[----:B---3--:R-:W-:-:S05]  /*22160*/  IADD3.X R44, R44, R2, RZ, P1, !PT ;  /* 0x000000022c2c7210 */ /* 0x008fca0000ffe4ff */
[----:B------:R1:W-:Y:S01]  /*22170*/  STL [R1+0x5e8], R44 ;  /* 0x0005e82c01007387 */ /* 0x0003e20000100800 */
[----:B------:R-:W-:Y:S02]  /*22180*/  IMAD.MOV.U32 R37, RZ, RZ, R44 ;  /* 0x000000ffff257224 */ /* 0x000fe400078e002c */
[----:B----4-:R-:W-:Y:S01]  /*22190*/  IMAD.X R42, R42, 0x1, R2, P4 ;  /* 0x000000012a2a7824 */ /* 0x010fe200020e0602 */
[----:B------:R-:W3:Y:S04]  /*221a0*/  LDL.LU R41, [R1+0x674] ;  /* 0x0006740001297983 */ /* 0x000ee80000300800 */
[----:B------:R-:W4:Y:S04]  /*221b0*/  LDL.LU R48, [R1+0x668] ;  /* 0x0006680001307983 */ /* 0x000f280000300800 */
[----:B-1----:R-:W4:Y:S04]  /*221c0*/  LDL.LU R44, [R1+0x6dc] ;  /* 0x0006dc00012c7983 */ /* 0x002f280000300800 */
[----:B------:R1:W-:Y:S04]  /*221d0*/  LDGSTS.E [R3+0x7200], [R36.64], P0 ;  /* 0x0720000024037fae */ /* 0x0003e80008121848 */
[----:B------:R1:W-:Y:S02]  /*221e0*/  STL [R1+0x5f0], R42 ;  /* 0x0005f02a01007387 */ /* 0x0003e40000100800 */
[----:B-1----:R-:W-:-:S02]  /*221f0*/  MOV R37, R42 ;  /* 0x0000002a00257202 */ /* 0x002fc40000000f00 */
[----:B------:R-:W4:Y:S01]  /*22200*/  LDL.LU R42, [R1+0x670] ;  /* 0x00067000012a7983 */ /* 0x000f220000300800 */
[----:B------:R-:W-:-:S03]  /*22210*/  IMAD.MOV.U32 R36, RZ, RZ, R39 ;  /* 0x000000ffff247224 */ /* 0x000fc600078e0027 */
[----:B------:R-:W4:Y:S04]  /*22220*/  LDL.LU R45, [R1+0x6d8] ;  /* 0x0006d800012d7983 */ /* 0x000f280000300800 */
[----:B------:R-:W4:Y:S04]  /*22230*/  LDL.LU R56, [R1+0x6e0] ;  /* 0x0006e00001387983 */ /* 0x000f280000300800 */
[----:B------:R-:W4:Y:S01]  /*22240*/  LDL.LU R38, [R1+0x6e4] ;  /* 0x0006e40001267983 */ /* 0x000f220000300800 */
[C---:B------:R-:W-:Y:S02]  /*22250*/  ISETP.GT.AND P1, PT, R0.reuse, 0x28, PT ;  /* 0x000000280000780c */ /* 0x040fe40003f24270 */
[----:B------:R-:W-:Y:S01]  /*22260*/  ISETP.GT.AND P4, PT, R0, 0x2c, PT ;  /* 0x0000002c0000780c */ /* 0x000fe20003f84270 */
[----:B------:R1:W-:Y:S04]  /*22270*/  LDGSTS.E [R3+0x7300], [R36.64], P0 ;  /* 0x0730000024037fae */ /* 0x0003e80008121848 */
[----:B------:R-:W4:Y:S01]  /*22280*/  LDL.LU R39, [R1+0x6ec] ;  /* 0x0006ec0001277983 */ /* 0x000f220000300800 */
[----:B--2---:R-:W-:-:S03]  /*22290*/  IADD3 R46, P0, R46, R57, RZ ;  /* 0x000000392e2e7210 */ /* 0x004fc60007f1e0ff */
[----:B------:R-:W2:Y:S01]  /*222a0*/  LDL.LU R43, [R1+0x6f4] ;  /* 0x0006f400012b7983 */ /* 0x000ea20000300800 */
[----:B-1----:R-:W-:Y:S02]  /*222b0*/  SEL R37, RZ, 0x4, !P1 ;  /* 0x00000004ff257807 */ /* 0x002fe40004800000 */
[----:B------:R-:W-:Y:S01]  /*222c0*/  SEL R36, RZ, 0x4, !P4 ;  /* 0x00000004ff247807 */ /* 0x000fe20006000000 */
[----:B------:R-:W-:Y:S01]  /*222d0*/  IMAD.X R51, R51, 0x1, R2, P0 ;  /* 0x0000000133337824 */ /* 0x000fe200000e0602 */
[----:B------:R-:W-:Y:S02]  /*222e0*/  IADD3 R49, P4, R49, R57, RZ ;  /* 0x0000003931317210 */ /* 0x000fe40007f9e0ff */
[----:B------:R-:W-:Y:S01]  /*222f0*/  SEL R37, R37, RZ, !P5 ;  /* 0x000000ff25257207 */ /* 0x000fe20006800000 */
[----:B------:R-:W-:Y:S03]  /*22300*/  STL [R1+0x65c], R46 ;  /* 0x00065c2e01007387 */ /* 0x000fe60000100800 */
[----:B------:R-:W-:Y:S01]  /*22310*/  ISETP.NE.U32.AND P1, PT, R37, RZ, PT ;  /* 0x000000ff2500720c */ /* 0x000fe20003f25070 */
[----:B------:R-:W-:Y:S01]  /*22320*/  STL [R1+0x664], R49 ;  /* 0x0006643101007387 */ /* 0x000fe20000100800 */
[----:B------:R-:W-:-:S03]  /*22330*/  IMAD.MOV.U32 R37, RZ, RZ, R51 ;  /* 0x000000ffff257224 */ /* 0x000fc600078e0033 */
[----:B------:R1:W-:Y:S04]  /*22340*/  STL [R1+0x658], R51 ;  /* 0x0006583301007387 */ /* 0x0003e80000100800 */
[----:B-1----:R-:W2:Y:S01]  /*22350*/  LDL.LU R51, [R1+0x6e8] ;  /* 0x0006e80001337983 */ /* 0x002ea20000300800 */
[----:B------:R-:W-:Y:S02]  /*22360*/  IADD3 R47, P6, R47, R57, RZ ;  /* 0x000000392f2f7210 */ /* 0x000fe40007fde0ff */
[----:B------:R-:W-:-:S03]  /*22370*/  SEL R36, R36, RZ, !P5 ;  /* 0x000000ff24247207 */ /* 0x000fc60006800000 */
[----:B------:R1:W-:Y:S01]  /*22380*/  STL [R1+0x66c], R47 ;  /* 0x00066c2f01007387 */ /* 0x0003e20000100800 */
[----:B------:R-:W-:Y:S02]  /*22390*/  ISETP.NE.U32.AND P0, PT, R36, RZ, PT ;  /* 0x000000ff2400720c */ /* 0x000fe40003f05070 */
[----:B------:R-:W-:-:S05]  /*223a0*/  MOV R36, R46 ;  /* 0x0000002e00247202 */ /* 0x000fca0000000f00 */
[----:B------:R1:W-:Y:S01]  /*223b0*/  LDGSTS.E [R3+0x8000], [R36.64], P3 ;  /* 0x0800000024037fae */ /* 0x0003e20009921848 */
[----:B------:R-:W-:-:S05]  /*223c0*/  IMAD.X R50, R50, 0x1, R2, P4 ;  /* 0x0000000132327824 */ /* 0x000fca00020e0602 */
[----:B------:R-:W-:Y:S04]  /*223d0*/  STL [R1+0x660], R50 ;  /* 0x0006603201007387 */ /* 0x000fe80000100800 */
[----:B------:R-:W2:Y:S04]  /*223e0*/  LDL.LU R46, [R1+0x75c] ;  /* 0x00075c00012e7983 */ /* 0x000ea80000300800 */
[----:B------:R-:W2:Y:S01]  /*223f0*/  LDL.LU R54, [R1+0x6f0] ;  /* 0x0006f00001367983 */ /* 0x000ea20000300800 */
[----:B-1----:R-:W-:Y:S01]  /*22400*/  MOV R36, R49 ;  /* 0x0000003100247202 */ /* 0x002fe20000000f00 */
[----:B------:R-:W-:-:S05]  /*22410*/  IMAD.MOV.U32 R37, RZ, RZ, R50 ;  /* 0x000000ffff257224 */ /* 0x000fca00078e0032 */
[----:B------:R1:W-:Y:S02]  /*22420*/  LDGSTS.E [R3+0x8100], [R36.64], P3 ;  /* 0x0810000024037fae */ /* 0x0003e40009921848 */
[----:B-1----:R-:W-:Y:S02]  /*22430*/  MOV R36, R47 ;  /* 0x0000002f00247202 */ /* 0x002fe40000000f00 */
[----:B---3--:R-:W-:Y:S01]  /*22440*/  IADD3 R41, P4, R41, R57, RZ ;  /* 0x0000003929297210 */ /* 0x008fe20007f9e0ff */
[----:B----4-:R-:W-:-:S04]  /*22450*/  IMAD.X R48, R48, 0x1, R2, P6 ;  /* 0x0000000130307824 */ /* 0x010fc800030e0602 */
[----:B------:R-:W-:Y:S01]  /*22460*/  STL [R1+0x674], R41 ;  /* 0x0006742901007387 */ /* 0x000fe20000100800 */
[----:B------:R-:W-:-:S03]  /*22470*/  IADD3 R44, P6, R44, R57, RZ ;  /* 0x000000392c2c7210 */ /* 0x000fc60007fde0ff */
[----:B------:R1:W-:Y:S04]  /*22480*/  STL [R1+0x668], R48 ;  /* 0x0006683001007387 */ /* 0x0003e80000100800 */
[----:B------:R-:W3:Y:S01]  /*22490*/  LDL.LU R49, [R1+0x764] ;  /* 0x0007640001317983 */ /* 0x000ee20000300800 */
[----:B------:R-:W-:-:S03]  /*224a0*/  IMAD.MOV.U32 R37, RZ, RZ, R48 ;  /* 0x000000ffff257224 */ /* 0x000fc600078e0030 */
[----:B------:R-:W4:Y:S04]  /*224b0*/  LDL.LU R53, [R1+0x758] ;  /* 0x0007580001357983 */ /* 0x000f280000300800 */
[----:B------:R-:W-:Y:S04]  /*224c0*/  STL [R1+0x6dc], R44 ;  /* 0x0006dc2c01007387 */ /* 0x000fe80000100800 */
[----:B------:R1:W-:Y:S01]  /*224d0*/  LDGSTS.E [R3+0x8200], [R36.64], P3 ;  /* 0x0820000024037fae */ /* 0x0003e20009921848 */
[----:B------:R-:W-:-:S05]  /*224e0*/  IMAD.X R42, R42, 0x1, R2, P4 ;  /* 0x000000012a2a7824 */ /* 0x000fca00020e0602 */
[----:B------:R1:W-:Y:S01]  /*224f0*/  STL [R1+0x670], R42 ;  /* 0x0006702a01007387 */ /* 0x0003e20000100800 */
[----:B------:R-:W-:-:S03]  /*22500*/  IMAD.X R45, R45, 0x1, R2, P6 ;  /* 0x000000012d2d7824 */ /* 0x000fc600030e0602 */
[----:B------:R-:W4:Y:S01]  /*22510*/  LDL.LU R47, [R1+0x76c] ;  /* 0x00076c00012f7983 */ /* 0x000f220000300800 */
[----:B------:R-:W-:-:S03]  /*22520*/  IADD3 R38, P4, R38, R57, RZ ;  /* 0x0000003926267210 */ /* 0x000fc60007f9e0ff */
[----:B------:R-:W4:Y:S01]  /*22530*/  LDL.LU R52, [R1+0x760] ;  /* 0x0007600001347983 */ /* 0x000f220000300800 */
[----:B-1----:R-:W-:Y:S01]  /*22540*/  MOV R36, R41 ;  /* 0x0000002900247202 */ /* 0x002fe20000000f00 */
[----:B------:R-:W-:Y:S02]  /*22550*/  IMAD.MOV.U32 R37, RZ, RZ, R42 ;  /* 0x000000ffff257224 */ /* 0x000fe400078e002a */
[----:B------:R-:W-:Y:S04]  /*22560*/  STL [R1+0x6e4], R38 ;  /* 0x0006e42601007387 */ /* 0x000fe80000100800 */
[----:B------:R1:W-:Y:S04]  /*22570*/  STL [R1+0x6d8], R45 ;  /* 0x0006d82d01007387 */ /* 0x0003e80000100800 */
[----:B------:R-:W4:Y:S01]  /*22580*/  LDL.LU R48, [R1+0x768] ;  /* 0x0007680001307983 */ /* 0x000f220000300800 */
[----:B------:R-:W-:-:S03]  /*22590*/  IMAD.X R56, R56, 0x1, R2, P4 ;  /* 0x0000000138387824 */ /* 0x000fc600020e0602 */
[----:B------:R-:W4:Y:S04]  /*225a0*/  LDL.LU R41, [R1+0x774] ;  /* 0x0007740001297983 */ /* 0x000f280000300800 */
[----:B------:R1:W-:Y:S01]  /*225b0*/  LDGSTS.E [R3+0x8300], [R36.64], P3 ;  /* 0x0830000024037fae */ /* 0x0003e20009921848 */
[----:B------:R-:W-:-:S03]  /*225c0*/  IADD3 R39, P3, R39, R57, RZ ;  /* 0x0000003927277210 */ /* 0x000fc60007f7e0ff */
[----:B------:R-:W4:Y:S01]  /*225d0*/  LDL.LU R42, [R1+0x7dc] ;  /* 0x0007dc00012a7983 */ /* 0x000f220000300800 */
[----:B--2---:R-:W-:Y:S02]  /*225e0*/  IADD3 R43, P4, R43, R57, RZ ;  /* 0x000000392b2b7210 */ /* 0x004fe40007f9e0ff */
[----:B-1----:R-:W-:Y:S01]  /*225f0*/  MOV R36, R44 ;  /* 0x0000002c00247202 */ /* 0x002fe20000000f00 */
[----:B------:R-:W-:Y:S02]  /*22600*/  IMAD.MOV.U32 R37, RZ, RZ, R45 ;  /* 0x000000ffff257224 */ /* 0x000fe400078e002d */
[----:B------:R-:W2:Y:S04]  /*22610*/  LDL.LU R45, [R1+0x770] ;  /* 0x00077000012d7983 */ /* 0x000ea80000300800 */
[----:B------:R-:W-:Y:S01]  /*22620*/  STL [R1+0x6ec], R39 ;  /* 0x0006ec2701007387 */ /* 0x000fe20000100800 */
[----:B------:R-:W-:-:S03]  /*22630*/  IMAD.X R51, R51, 0x1, R2, P3 ;  /* 0x0000000133337824 */ /* 0x000fc600018e0602 */
[----:B------:R-:W-:Y:S04]  /*22640*/  STL [R1+0x6e0], R56 ;  /* 0x0006e03801007387 */ /* 0x000fe80000100800 */
[----:B------:R1:W-:Y:S04]  /*22650*/  LDGSTS.E [R3+0x9000], [R36.64], P2 ;  /* 0x0900000024037fae */ /* 0x0003e80009121848 */
[----:B------:R-:W2:Y:S04]  /*22660*/  LDL.LU R44, [R1+0x7d8] ;  /* 0x0007d800012c7983 */ /* 0x000ea80000300800 */
[----:B------:R-:W2:Y:S01]  /*22670*/  LDL.LU R50, [R1+0x7e4] ;  /* 0x0007e40001327983 */ /* 0x000ea20000300800 */
[----:B-1----:R-:W-:Y:S01]  /*22680*/  MOV R36, R38 ;  /* 0x0000002600247202 */ /* 0x002fe20000000f00 */
[----:B------:R-:W-:-:S02]  /*22690*/  IMAD.MOV.U32 R37, RZ, RZ, R56 ;  /* 0x000000ffff257224 */ /* 0x000fc400078e0038 */
[----:B------:R-:W2:Y:S04]  /*226a0*/  LDL.LU R38, [R1+0x7ec] ;  /* 0x0007ec0001267983 */ /* 0x000ea80000300800 */
[----:B------:R-:W-:Y:S04]  /*226b0*/  STL [R1+0x6f4], R43 ;  /* 0x0006f42b01007387 */ /* 0x000fe80000100800 */
[----:B------:R1:W-:Y:S04]  /*226c0*/  LDGSTS.E [R3+0x9100], [R36.64], P2 ;  /* 0x0910000024037fae */ /* 0x0003e80009121848 */
[----:B------:R1:W-:Y:S02]  /*226d0*/  STL [R1+0x6e8], R51 ;  /* 0x0006e83301007387 */ /* 0x0003e40000100800 */
[----:B-1----:R-:W-:-:S02]  /*226e0*/  IMAD.MOV.U32 R37, RZ, RZ, R51 ;  /* 0x000000ffff257224 */ /* 0x002fc400078e0033 */
[----:B------:R-:W2:Y:S01]  /*226f0*/  LDL.LU R51, [R1+0x7e0] ;  /* 0x0007e00001337983 */ /* 0x000ea20000300800 */
[----:B------:R-:W-:-:S05]  /*22700*/  MOV R36, R39 ;  /* 0x0000002700247202 */ /* 0x000fca0000000f00 */
[----:B------:R1:W-:Y:S01]  /*22710*/  LDGSTS.E [R3+0x9200], [R36.64], P2 ;  /* 0x0920000024037fae */ /* 0x0003e20009121848 */
[----:B------:R-:W-:Y:S01]  /*22720*/  IADD3 R46, P3, R46, R57, RZ ;  /* 0x000000392e2e7210 */ /* 0x000fe20007f7e0ff */
[----:B------:R-:W-:-:S04]  /*22730*/  IMAD.X R54, R54, 0x1, R2, P4 ;  /* 0x0000000136367824 */ /* 0x000fc800020e0602 */
[----:B------:R3:W-:Y:S01]  /*22740*/  STL [R1+0x75c], R46 ;  /* 0x00075c2e01007387 */ /* 0x0007e20000100800 */
[----:B-1----:R-:W-:-:S03]  /*22750*/  MOV R36, R43 ;  /* 0x0000002b00247202 */ /* 0x002fc60000000f00 */
[----:B------:R-:W-:Y:S04]  /*22760*/  STL [R1+0x6f0], R54 ;  /* 0x0006f03601007387 */ /* 0x000fe80000100800 */
[----:B------:R-:W2:Y:S04]  /*22770*/  LDL.LU R39, [R1+0x7f4] ;  /* 0x0007f40001277983 */ /* 0x000ea80000300800 */
[----:B------:R-:W2:Y:S01]  /*22780*/  LDL.LU R43, [R1+0x7e8] ;  /* 0x0007e800012b7983 */ /* 0x000ea20000300800 */
[----:B------:R-:W-:-:S05]  /*22790*/  IMAD.MOV.U32 R37, RZ, RZ, R54 ;  /* 0x000000ffff257224 */ /* 0x000fca00078e0036 */
[----:B------:R1:W-:Y:S02]  /*227a0*/  LDGSTS.E [R3+0x9300], [R36.64], P2 ;  /* 0x0930000024037fae */ /* 0x0003e40009121848 */
[----:B-1----:R-:W-:Y:S02]  /*227b0*/  MOV R36, R46 ;  /* 0x0000002e00247202 */ /* 0x002fe40000000f00 */
[----:B---3--:R-:W-:Y:S01]  /*227c0*/  IADD3 R49, P4, R49, R57, RZ ;  /* 0x0000003931317210 */ /* 0x008fe20007f9e0ff */
[----:B----4-:R-:W-:-:S04]  /*227d0*/  IMAD.X R53, R53, 0x1, R2, P3 ;  /* 0x0000000135357824 */ /* 0x010fc800018e0602 */
[----:B------:R-:W-:-:S05]  /*227e0*/  IMAD.MOV.U32 R37, RZ, RZ, R53 ;  /* 0x000000ffff257224 */ /* 0x000fca00078e0035 */
[----:B------:R1:W-:Y:S01]  /*227f0*/  LDGSTS.E [R3+0xa000], [R36.64], P1 ;  /* 0x0a00000024037fae */ /* 0x0003e20008921848 */
[----:B------:R-:W-:Y:S01]  /*22800*/  IADD3 R47, P2, R47, R57, RZ ;  /* 0x000000392f2f7210 */ /* 0x000fe20007f5e0ff */
[----:B------:R-:W-:Y:S01]  /*22810*/  IMAD.X R52, R52, 0x1, R2, P4 ;  /* 0x0000000134347824 */ /* 0x000fe200020e0602 */
[----:B-1----:R-:W-:-:S03]  /*22820*/  MOV R36, R49 ;  /* 0x0000003100247202 */ /* 0x002fc60000000f00 */
[----:B------:R-:W-:Y:S01]  /*22830*/  IMAD.MOV.U32 R37, RZ, RZ, R52 ;  /* 0x000000ffff257224 */ /* 0x000fe200078e0034 */
[----:B------:R-:W-:Y:S04]  /*22840*/  STL [R1+0x764], R49 ;  /* 0x0007643101007387 */ /* 0x000fe80000100800 */
[----:B------:R-:W-:Y:S01]  /*22850*/  STL [R1+0x758], R53 ;  /* 0x0007583501007387 */ /* 0x000fe20000100800 */
[----:B------:R-:W-:-:S03]  /*22860*/  IMAD.X R48, R48, 0x1, R2, P2 ;  /* 0x0000000130307824 */ /* 0x000fc600010e0602 */
[----:B------:R1:W-:Y:S01]  /*22870*/  LDGSTS.E [R3+0xa100], [R36.64], P1 ;  /* 0x0a10000024037fae */ /* 0x0003e20008921848 */
[----:B------:R-:W-:-:S03]  /*22880*/  IADD3 R41, P3, R41, R57, RZ ;  /* 0x0000003929297210 */ /* 0x000fc60007f7e0ff */
[----:B------:R-:W3:Y:S01]  /*22890*/  LDL.LU R46, [R1+0x7f0] ;  /* 0x0007f000012e7983 */ /* 0x000ee20000300800 */
[----:B-1----:R-:W-:Y:S01]  /*228a0*/  MOV R36, R47 ;  /* 0x0000002f00247202 */ /* 0x002fe20000000f00 */
[----:B------:R-:W-:Y:S01]  /*228b0*/  IMAD.MOV.U32 R37, RZ, RZ, R48 ;  /* 0x000000ffff257224 */ /* 0x000fe200078e0030 */
[----:B------:R-:W-:Y:S01]  /*228c0*/  IADD3 R42, P2, R42, R57, RZ ;  /* 0x000000392a2a7210 */ /* 0x000fe20007f5e0ff */
[----:B------:R-:W-:Y:S04]  /*228d0*/  STL [R1+0x76c], R47 ;  /* 0x00076c2f01007387 */ /* 0x000fe80000100800 */
[----:B------:R1:W-:Y:S01]  /*228e0*/  LDGSTS.E [R3+0xa200], [R36.64], P1 ;  /* 0x0a20000024037fae */ /* 0x0003e20008921848 */
[----:B--2---:R-:W-:-:S03]  /*228f0*/  IMAD.X R45, R45, 0x1, R2, P3 ;  /* 0x000000012d2d7824 */ /* 0x004fc600018e0602 */
[----:B------:R-:W-:Y:S04]  /*22900*/  STL [R1+0x760], R52 ;  /* 0x0007603401007387 */ /* 0x000fe80000100800 */
[----:B------:R-:W-:Y:S01]  /*22910*/  STL [R1+0x774], R41 ;  /* 0x0007742901007387 */ /* 0x000fe20000100800 */
[----:B-1----:R-:W-:Y:S01]  /*22920*/  MOV R36, R41 ;  /* 0x0000002900247202 */ /* 0x002fe20000000f00 */
[----:B------:R-:W-:Y:S02]  /*22930*/  IMAD.MOV.U32 R37, RZ, RZ, R45 ;  /* 0x000000ffff257224 */ /* 0x000fe400078e002d */
[----:B------:R1:W-:Y:S04]  /*22940*/  STL [R1+0x768], R48 ;  /* 0x0007683001007387 */ /* 0x0003e80000100800 */
[----:B------:R-:W-:Y:S01]  /*22950*/  STL [R1+0x7dc], R42 ;  /* 0x0007dc2a01007387 */ /* 0x000fe20000100800 */
[----:B------:R-:W-:Y:S01]  /*22960*/  IMAD.X R44, R44, 0x1, R2, P2 ;  /* 0x000000012c2c7824 */ /* 0x000fe200010e0602 */
[----:B------:R-:W-:-:S02]  /*22970*/  IADD3 R50, P3, R50, R57, RZ ;  /* 0x0000003932327210 */ /* 0x000fc40007f7e0ff */
[----:B------:R2:W-:Y:S04]  /*22980*/  STL [R1+0x770], R45 ;  /* 0x0007702d01007387 */ /* 0x0005e80000100800 */
[----:B-1----:R-:W4:Y:S04]  /*22990*/  LDL.LU R48, [R1+0x85c] ;  /* 0x00085c0001307983 */ /* 0x002f280000300800 */
[----:B------:R1:W-:Y:S01]  /*229a0*/  LDGSTS.E [R3+0xa300], [R36.64], P1 ;  /* 0x0a30000024037fae */ /* 0x0003e20008921848 */
[----:B------:R-:W-:-:S03]  /*229b0*/  IADD3 R38, P1, R38, R57, RZ ;  /* 0x0000003926267210 */ /* 0x000fc60007f3e0ff */
[----:B------:R-:W-:Y:S04]  /*229c0*/  STL [R1+0x7e4], R50 ;  /* 0x0007e43201007387 */ /* 0x000fe80000100800 */
[----:B------:R1:W-:Y:S04]  /*229d0*/  STL [R1+0x7d8], R44 ;  /* 0x0007d82c01007387 */ /* 0x0003e80000100800 */
[----:B--2---:R-:W4:Y:S04]  /*229e0*/  LDL.LU R45, [R1+0x864] ;  /* 0x00086400012d7983 */ /* 0x004f280000300800 */
[----:B------:R-:W4:Y:S01]  /*229f0*/  LDL.LU R41, [R1+0x86c] ;  /* 0x00086c0001297983 */ /* 0x000f220000300800 */
[----:B------:R-:W-:-:S03]  /*22a00*/  IMAD.X R51, R51, 0x1, R2, P3 ;  /* 0x0000000133337824 */ /* 0x000fc600018e0602 */
[----:B------:R-:W4:Y:S04]  /*22a10*/  LDL.LU R49, [R1+0x858] ;  /* 0x0008580001317983 */ /* 0x000f280000300800 */
[----:B------:R-:W-:Y:S01]  /*22a20*/  STL [R1+0x7ec], R38 ;  /* 0x0007ec2601007387 */ /* 0x000fe20000100800 */
[----:B-1----:R-:W-:-:S03]  /*22a30*/  IMAD.MOV.U32 R37, RZ, RZ, R44 ;  /* 0x000000ffff257224 */ /* 0x002fc600078e002c */
[----:B------:R-:W-:Y:S01]  /*22a40*/  STL [R1+0x7e0], R51 ;  /* 0x0007e03301007387 */ /* 0x000fe20000100800 */
[----:B------:R-:W-:-:S03]  /*22a50*/  MOV R36, R42 ;  /* 0x0000002a00247202 */ /* 0x000fc60000000f00 */
[----:B------:R-:W4:Y:S04]  /*22a60*/  LDL.LU R47, [R1+0x860] ;  /* 0x00086000012f7983 */ /* 0x000f280000300800 */
[----:B------:R-:W4:Y:S04]  /*22a70*/  LDL.LU R44, [R1+0x868] ;  /* 0x00086800012c7983 */ /* 0x000f280000300800 */
[----:B------:R-:W4:Y:S04]  /*22a80*/  LDL.LU R42, [R1+0x874] ;  /* 0x00087400012a7983 */ /* 0x000f280000300800 */
[----:B------:R1:W-:Y:S01]  /*22a90*/  LDGSTS.E [R3+0xb000], [R36.64], P0 ;  /* 0x0b00000024037fae */ /* 0x0003e20008121848 */
[----:B------:R-:W-:-:S02]  /*22aa0*/  IADD3 R39, P2, R39, R57, RZ ;  /* 0x0000003927277210 */ /* 0x000fc40007f5e0ff */
[----:B-1----:R-:W-:Y:S01]  /*22ab0*/  MOV R36, R50 ;  /* 0x0000003200247202 */ /* 0x002fe20000000f00 */
[----:B------:R-:W-:Y:S02]  /*22ac0*/  IMAD.MOV.U32 R37, RZ, RZ, R51 ;  /* 0x000000ffff257224 */ /* 0x000fe400078e0033 */
[----:B------:R-:W-:Y:S01]  /*22ad0*/  IMAD.X R43, R43, 0x1, R2, P1 ;  /* 0x000000012b2b7824 */ /* 0x000fe200008e0602 */
[----:B------:R-:W-:Y:S04]  /*22ae0*/  STL [R1+0x7f4], R39 ;  /* 0x0007f42701007387 */ /* 0x000fe80000100800 */
[----:B------:R1:W-:Y:S04]  /*22af0*/  LDGSTS.E [R3+0xb100], [R36.64], P0 ;  /* 0x0b10000024037fae */ /* 0x0003e80008121848 */
[----:B------:R1:W-:Y:S02]  /*22b00*/  STL [R1+0x7e8], R43 ;  /* 0x0007e82b01007387 */ /* 0x0003e40000100800 */
[----:B-1----:R-:W-:-:S02]  /*22b10*/  IMAD.MOV.U32 R37, RZ, RZ, R43 ;  /* 0x000000ffff257224 */ /* 0x002fc400078e002b */
[----:B------:R-:W4:Y:S01]  /*22b20*/  LDL.LU R43, [R1+0x870] ;  /* 0x00087000012b7983 */ /* 0x000f220000300800 */
        /* <DEDUP_REMOVED lines=11> */
[----:B------:R-:W2:Y:S01]  /*22be0*/  LDL.LU R39, [R1+0x8dc] ;  /* 0x0008dc0001277983 */ /* 0x000ea20000300800 */
[----:B-1----:R-:W-:Y:S02]  /*22bf0*/  SEL R36, RZ, 0x4, !P2 ;  /* 0x00000004ff247807 */ /* 0x002fe40005000000 */
[----:B------:R-:W-:Y:S01]  /*22c00*/  SEL R37, R38, RZ, !P5 ;  /* 0x000000ff26257207 */ /* 0x000fe20006800000 */
[----:B---3--:R-:W3:Y:S01]  /*22c10*/  LDL.LU R46, [R1+0x8e4] ;  /* 0x0008e400012e7983 */ /* 0x008ee20000300800 */
[----:B------:R-:W-:-:S02]  /*22c20*/  SEL R36, R36, RZ, !P5 ;  /* 0x000000ff24247207 */ /* 0x000fc40006800000 */
[----:B------:R-:W-:Y:S02]  /*22c30*/  ISETP.NE.U32.AND P0, PT, R37, RZ, PT ;  /* 0x000000ff2500720c */ /* 0x000fe40003f05070 */
[----:B------:R-:W-:Y:S02]  /*22c40*/  SEL R37, RZ, 0x4, !P1 ;  /* 0x00000004ff257807 */ /* 0x000fe40004800000 */
[----:B------:R-:W-:Y:S02]  /*22c50*/  ISETP.NE.U32.AND P3, PT, R36, RZ, PT ;  /* 0x000000ff2400720c */ /* 0x000fe40003f65070 */
[----:B----4-:R-:W-:Y:S02]  /*22c60*/  IADD3 R48, P2, R48, R57, RZ ;  /* 0x0000003930307210 */ /* 0x010fe40007f5e0ff */
[----:B------:R-:W-:-:S03]  /*22c70*/  SEL R36, R37, RZ, !P5 ;  /* 0x000000ff25247207 */ /* 0x000fc60006800000 */
[----:B------:R-:W-:Y:S01]  /*22c80*/  STL [R1+0x85c], R48 ;  /* 0x00085c3001007387 */ /* 0x000fe20000100800 */
[-C--:B------:R-:W-:Y:S02]  /*22c90*/  IADD3 R45, P4, R45, R57.reuse, RZ ;  /* 0x000000392d2d7210 */ /* 0x080fe40007f9e0ff */
[----:B------:R-:W-:Y:S01]  /*22ca0*/  IADD3 R41, P1, R41, R57, RZ ;  /* 0x0000003929297210 */ /* 0x000fe20007f3e0ff */
[--C-:B------:R-:W-:Y:S02]  /*22cb0*/  IMAD.X R49, R49, 0x1, R2.reuse, P2 ;  /* 0x0000000131317824 */ /* 0x100fe400010e0602 */
[----:B------:R-:W-:Y:S04]  /*22cc0*/  STL [R1+0x864], R45 ;  /* 0x0008642d01007387 */ /* 0x000fe80000100800 */
[----:B------:R-:W-:Y:S01]  /*22cd0*/  STL [R1+0x858], R49 ;  /* 0x0008583101007387 */ /* 0x000fe20000100800 */
[----:B------:R-:W-:-:S03]  /*22ce0*/  IMAD.X R47, R47, 0x1, R2, P4 ;  /* 0x000000012f2f7824 */ /* 0x000fc600020e0602 */
[----:B------:R1:W-:Y:S01]  /*22cf0*/  STL [R1+0x86c], R41 ;  /* 0x00086c2901007387 */ /* 0x0003e20000100800 */
[----:B------:R-:W-:-:S03]  /*22d00*/  IADD3.X R44, R44, R2, RZ, P1, !PT ;  /* 0x000000022c2c7210 */ /* 0x000fc60000ffe4ff */
[----:B------:R-:W-:Y:S01]  /*22d10*/  STL [R1+0x860], R47 ;  /* 0x0008602f01007387 */ /* 0x000fe20000100800 */
[----:B------:R-:W-:-:S03]  /*22d20*/  IADD3 R42, P4, R42, R57, RZ ;  /* 0x000000392a2a7210 */ /* 0x000fc60007f9e0ff */
[----:B------:R-:W4:Y:S01]  /*22d30*/  LDL.LU R38, [R1+0x8d8] ;  /* 0x0008d80001267983 */ /* 0x000f220000300800 */
[----:B------:R-:W-:Y:S01]  /*22d40*/  ISETP.NE.U32.AND P2, PT, R36, RZ, PT ;  /* 0x000000ff2400720c */ /* 0x000fe20003f45070 */
[----:B------:R-:W-:Y:S02]  /*22d50*/  IMAD.MOV.U32 R36, RZ, RZ, R48 ;  /* 0x000000ffff247224 */ /* 0x000fe400078e0030 */
[----:B------:R-:W-:Y:S01]  /*22d60*/  IMAD.MOV.U32 R37, RZ, RZ, R49 ;  /* 0x000000ffff257224 */ /* 0x000fe200078e0031 */
[----:B------:R-:W-:Y:S04]  /*22d70*/  STL [R1+0x874], R42 ;  /* 0x0008742a01007387 */ /* 0x000fe80000100800 */
[----:B------:R-:W-:Y:S04]  /*22d80*/  STL [R1+0x868], R44 ;  /* 0x0008682c01007387 */ /* 0x000fe80000100800 */
[----:B------:R-:W4:Y:S04]  /*22d90*/  LDL.LU R56, [R1+0x8ec] ;  /* 0x0008ec0001387983 */ /* 0x000f280000300800 */
[----:B------:R-:W4:Y:S04]  /*22da0*/  LDL.LU R59, [R1+0x8e0] ;  /* 0x0008e000013b7983 */ /* 0x000f280000300800 */
[----:B------:R1:W-:Y:S02]  /*22db0*/  LDGSTS.E [R3+0xc000], [R36.64], P0 ;  /* 0x0c00000024037fae */ /* 0x0003e40008121848 */
[----:B-1----:R-:W-:Y:S01]  /*22dc0*/  MOV R36, R45 ;  /* 0x0000002d00247202 */ /* 0x002fe20000000f00 */
[----:B------:R-:W-:-:S02]  /*22dd0*/  IMAD.MOV.U32 R37, RZ, RZ, R47 ;  /* 0x000000ffff257224 */ /* 0x000fc400078e002f */
[----:B------:R-:W-:-:S03]  /*22de0*/  IMAD.X R43, R43, 0x1, R2, P4 ;  /* 0x000000012b2b7824 */ /* 0x000fc600020e0602 */
[----:B------:R1:W-:Y:S02]  /*22df0*/  LDGSTS.E [R3+0xc100], [R36.64], P0 ;  /* 0x0c10000024037fae */ /* 0x0003e40008121848 */
[----:B-1----:R-:W-:Y:S01]  /*22e00*/  MOV R36, R41 ;  /* 0x0000002900247202 */ /* 0x002fe20000000f00 */
[----:B------:R-:W-:Y:S01]  /*22e10*/  IMAD.MOV.U32 R37, RZ, RZ, R44 ;  /* 0x000000ffff257224 */ /* 0x000fe200078e002c */
[----:B------:R-:W4:Y:S04]  /*22e20*/  LDL.LU R41, [R1+0x8f4] ;  /* 0x0008f40001297983 */ /* 0x000f280000300800 */
[----:B------:R1:W-:Y:S04]  /*22e30*/  LDGSTS.E [R3+0xc200], [R36.64], P0 ;  /* 0x0c20000024037fae */ /* 0x0003e80008121848 */
[----:B------:R1:W-:Y:S04]  /*22e40*/  STL [R1+0x870], R43 ;  /* 0x0008702b01007387 */ /* 0x0003e80000100800 */
[----:B------:R-:W4:Y:S01]  /*22e50*/  LDL.LU R58, [R1+0x8e8] ;  /* 0x0008e800013a7983 */ /* 0x000f220000300800 */
[----:B-1----:R-:W-:-:S03]  /*22e60*/  MOV R37, R43 ;  /* 0x0000002b00257202 */ /* 0x002fc60000000f00 */
[----:B------:R-:W4:Y:S04]  /*22e70*/  LDL.LU R43, [R1+0x8f0] ;  /* 0x0008f000012b7983 */ /* 0x000f280000300800 */
[----:B------:R-:W4:Y:S04]  /*22e80*/  LDL.LU R54, [R1+0x958] ;  /* 0x0009580001367983 */ /* 0x000f280000300800 */
[----:B------:R-:W4:Y:S04]  /*22e90*/  LDL.LU R53, [R1+0x95c] ;  /* 0x00095c0001357983 */ /* 0x000f280000300800 */
[----:B------:R-:W4:Y:S04]  /*22ea0*/  LDL.LU R52, [R1+0x960] ;  /* 0x0009600001347983 */ /* 0x000f280000300800 */
[----:B------:R-:W4:Y:S01]  /*22eb0*/  LDL.LU R51, [R1+0x964] ;  /* 0x0009640001337983 */ /* 0x000f220000300800 */
[----:B------:R-:W-:Y:S01]  /*22ec0*/  IMAD.MOV.U32 R36, RZ, RZ, R42 ;  /* 0x000000ffff247224 */ /* 0x000fe200078e002a */
[----:B------:R-:W-:-:S02]  /*22ed0*/  ISETP.GT.AND P4, PT, R0, 0x3c, PT ;  /* 0x0000003c0000780c */ /* 0x000fc40003f84270 */
[----:B------:R-:W4:Y:S04]  /*22ee0*/  LDL.LU R50, [R1+0x968] ;  /* 0x0009680001327983 */ /* 0x000f280000300800 */
[----:B------:R1:W-:Y:S04]  /*22ef0*/  LDGSTS.E [R3+0xc300], [R36.64], P0 ;  /* 0x0c30000024037fae */ /* 0x0003e80008121848 */
[----:B------:R-:W4:Y:S01]  /*22f00*/  LDL.LU R49, [R1+0x96c] ;  /* 0x00096c0001317983 */ /* 0x000f220000300800 */
[----:B------:R-:W-:-:S03]  /*22f10*/  ISETP.GT.AND P1, PT, R0, 0x1, PT ;  /* 0x000000010000780c */ /* 0x000fc60003f24270 */
[----:B------:R-:W4:Y:S01]  /*22f20*/  LDL.LU R45, [R1+0x974] ;  /* 0x00097400012d7983 */ /* 0x000f220000300800 */
[----:B-1----:R-:W-:-:S03]  /*22f30*/  SEL R37, RZ, 0x4, !P4 ;  /* 0x00000004ff257807 */ /* 0x002fc60006000000 */
[----:B------:R-:W4:Y:S01]  /*22f40*/  LDL.LU R44, [R1+0x9dc] ;  /* 0x0009dc00012c7983 */ /* 0x000f220000300800 */
[----:B------:R-:W-:Y:S02]  /*22f50*/  SEL R36, RZ, 0x4, !P1 ;  /* 0x00000004ff247807 */ /* 0x000fe40004800000 */
[----:B------:R-:W-:Y:S02]  /*22f60*/  SEL R37, R37, RZ, !P5 ;  /* 0x000000ff25257207 */ /* 0x000fe40006800000 */
[----:B------:R-:W-:Y:S02]  /*22f70*/  SEL R36, R36, RZ, !P5 ;  /* 0x000000ff24247207 */ /* 0x000fe40006800000 */
[----:B------:R-:W-:Y:S02]  /*22f80*/  ISETP.NE.U32.AND P1, PT, R37, RZ, PT ;  /* 0x000000ff2500720c */ /* 0x000fe40003f25070 */
[-C--:B--2---:R-:W-:Y:S02]  /*22f90*/  IADD3 R39, P0, R39, R57.reuse, RZ ;  /* 0x0000003927277210 */ /* 0x084fe40007f1e0ff */
[----:B---3--:R-:W-:-:S03]  /*22fa0*/  IADD3 R46, P4, R46, R57, RZ ;  /* 0x000000392e2e7210 */ /* 0x008fc60007f9e0ff */
[----:B------:R1:W-:Y:S04]  /*22fb0*/  STL [R1+0x8dc], R39 ;  /* 0x0008dc2701007387 */ /* 0x0003e80000100800 */
[----:B------:R-:W-:Y:S01]  /*22fc0*/  STL [R1+0x8e4], R46 ;  /* 0x0008e42e01007387 */ /* 0x000fe20000100800 */
[----:B----4-:R-:W-:-:S05]  /*22fd0*/  IMAD.X R38, R38, 0x1, R2, P0 ;  /* 0x0000000126267824 */ /* 0x010fca00000e0602 */
[----:B------:R2:W-:Y:S04]  /*22fe0*/  STL [R1+0x8d8], R38 ;  /* 0x0008d82601007387 */ /* 0x0005e80000100800 */
[----:B------:R-:W3:Y:S01]  /*22ff0*/  LDL.LU R48, [R1+0x970] ;  /* 0x0009700001307983 */ /* 0x000ee20000300800 */
[----:B------:R-:W-:Y:S01]  /*23000*/  IADD3 R56, P6, R56, R57, RZ ;  /* 0x0000003938387210 */ /* 0x000fe20007fde0ff */
[----:B------:R-:W-:-:S04]  /*23010*/  IMAD.X R59, R59, 0x1, R2, P4 ;  /* 0x000000013b3b7824 */ /* 0x000fc800020e0602 */
[----:B------:R-:W-:Y:S01]  /*23020*/  STL [R1+0x8ec], R56 ;  /* 0x0008ec3801007387 */ /* 0x000fe20000100800 */
[----:B------:R-:W-:Y:S01]  /*23030*/  ISETP.NE.U32.AND P0, PT, R36, RZ, PT ;  /* 0x000000ff2400720c */ /* 0x000fe20003f05070 */
[----:B------:R-:W-:Y:S01]  /*23040*/  IMAD.MOV.U32 R37, RZ, RZ, R38 ;  /* 0x000000ffff257224 */ /* 0x000fe200078e0026 */
[----:B------:R-:W-:Y:S01]  /*23050*/  MOV R36, R39 ;  /* 0x0000002700247202 */ /* 0x000fe20000000f00 */
[----:B------:R-:W-:Y:S04]  /*23060*/  STL [R1+0x8e0], R59 ;  /* 0x0008e03b01007387 */ /* 0x000fe80000100800 */
[----:B------:R-:W4:Y:S04]  /*23070*/  LDL.LU R47, [R1+0x9d8] ;  /* 0x0009d800012f7983 */ /* 0x000f280000300800 */
[----:B-1----:R-:W4:Y:S04]  /*23080*/  LDL.LU R39, [R1+0x9e4] ;  /* 0x0009e40001277983 */ /* 0x002f280000300800 */
[----:B------:R-:W4:Y:S04]  /*23090*/  LDL.LU R42, [R1+0x9ec] ;  /* 0x0009ec00012a7983 */ /* 0x000f280000300800 */
[----:B------:R1:W-:Y:S04]  /*230a0*/  LDGSTS.E [R3+0xd000], [R36.64], P3 ;  /* 0x0d00000024037fae */ /* 0x0003e80009921848 */
[----:B--2---:R-:W3:Y:S01]  /*230b0*/  LDL.LU R38, [R1+0x9f4] ;  /* 0x0009f40001267983 */ /* 0x004ee20000300800 */
[----:B-1----:R-:W-:Y:S01]  /*230c0*/  MOV R36, R46 ;  /* 0x0000002e00247202 */ /* 0x002fe20000000f00 */
[----:B------:R-:W-:-:S02]  /*230d0*/  IMAD.MOV.U32 R37, RZ, RZ, R59 ;  /* 0x000000ffff257224 */ /* 0x000fc400078e003b */
[----:B------:R-:W3:Y:S01]  /*230e0*/  LDL.LU R46, [R1+0x9e0] ;  /* 0x0009e000012e7983 */ /* 0x000ee20000300800 */
[----:B------:R-:W-:-:S03]  /*230f0*/  IADD3 R41, P4, R41, R57, RZ ;  /* 0x0000003929297210 */ /* 0x000fc60007f9e0ff */
[----:B------:R1:W-:Y:S01]  /*23100*/  LDGSTS.E [R3+0xd100], [R36.64], P3 ;  /* 0x0d10000024037fae */ /* 0x0003e20009921848 */
[----:B------:R-:W-:Y:S01]  /*23110*/  IMAD.X R58, R58, 0x1, R2, P6 ;  /* 0x000000013a3a7824 */ /* 0x000fe200030e0602 */
[----:B-1----:R-:W-:-:S03]  /*23120*/  MOV R36, R56 ;  /* 0x0000003800247202 */ /* 0x002fc60000000f00 */
[----:B------:R-:W-:Y:S02]  /*23130*/  IMAD.MOV.U32 R37, RZ, RZ, R58 ;  /* 0x000000ffff257224 */ /* 0x000fe400078e003a */
[----:B------:R-:W-:Y:S01]  /*23140*/  IMAD.X R43, R43, 0x1, R2, P4 ;  /* 0x000000012b2b7824 */ /* 0x000fe200020e0602 */
[----:B------:R-:W-:Y:S01]  /*23150*/  STL [R1+0x8f4], R41 ;  /* 0x0008f42901007387 */ /* 0x000fe20000100800 */
[----:B------:R-:W-:-:S03]  /*23160*/  IADD3 R53, P6, R53, R57, RZ ;  /* 0x0000003935357210 */ /* 0x000fc60007fde0ff */
[----:B------:R-:W-:Y:S02]  /*23170*/  STL [R1+0x8e8], R58 ;  /* 0x0008e83a01007387 */ /* 0x000fe40000100800 */
[----:B------:R-:W-:Y:S02]  /*23180*/  IMAD.X R54, R54, 0x1, R2, P6 ;  /* 0x0000000136367824 */ /* 0x000fe400030e0602 */
[----:B------:R1:W-:Y:S01]  /*23190*/  LDGSTS.E [R3+0xd200], [R36.64], P3 ;  /* 0x0d20000024037fae */ /* 0x0003e20009921848 */
[----:B------:R-:W-:-:S03]  /*231a0*/  IADD3 R51, P4, R51, R57, RZ ;  /* 0x0000003933337210 */ /* 0x000fc60007f9e0ff */
[----:B------:R-:W-:Y:S04]  /*231b0*/  STL [R1+0x95c], R53 ;  /* 0x00095c3501007387 */ /* 0x000fe80000100800 */
[----:B------:R1:W-:Y:S02]  /*231c0*/  STL [R1+0x8f0], R43 ;  /* 0x0008f02b01007387 */ /* 0x0003e40000100800 */
[----:B-1----:R-:W-:Y:S01]  /*231d0*/  IMAD.MOV.U32 R37, RZ, RZ, R43 ;  /* 0x000000ffff257224 */ /* 0x002fe200078e002b */
[----:B------:R-:W-:Y:S01]  /*231e0*/  MOV R36, R41 ;  /* 0x0000002900247202 */ /* 0x000fe20000000f00 */
[----:B------:R-:W3:Y:S04]  /*231f0*/  LDL.LU R43, [R1+0x9e8] ;  /* 0x0009e800012b7983 */ /* 0x000ee80000300800 */
[----:B------:R-:W-:Y:S04]  /*23200*/  STL [R1+0x964], R51 ;  /* 0x0009643301007387 */ /* 0x000fe80000100800 */
[----:B------:R-:W-:Y:S04]  /*23210*/  STL [R1+0x958], R54 ;  /* 0x0009583601007387 */ /* 0x000fe80000100800 */
[----:B------:R-:W3:Y:S01]  /*23220*/  LDL.LU R41, [R1+0x9f0] ;  /* 0x0009f00001297983 */ /* 0x000ee20000300800 */
[----:B------:R-:W-:-:S03]  /*23230*/  IMAD.X R52, R52, 0x1, R2, P4 ;  /* 0x0000000134347824 */ /* 0x000fc600020e0602 */
[----:B------:R1:W-:Y:S01]  /*23240*/  LDGSTS.E [R3+0xd300], [R36.64], P3 ;  /* 0x0d30000024037fae */ /* 0x0003e20009921848 */
[-C--:B------:R-:W-:Y:S02]  /*23250*/  IADD3 R49, P3, R49, R57.reuse, RZ ;  /* 0x0000003931317210 */ /* 0x080fe40007f7e0ff */
[----:B------:R-:W-:Y:S02]  /*23260*/  IADD3 R45, P4, R45, R57, RZ ;  /* 0x000000392d2d7210 */ /* 0x000fe40007f9e0ff */
[----:B-1----:R-:W-:Y:S01]  /*23270*/  MOV R36, R53 ;  /* 0x0000003500247202 */ /* 0x002fe20000000f00 */
[----:B------:R-:W-:Y:S02]  /*23280*/  IMAD.MOV.U32 R37, RZ, RZ, R54 ;  /* 0x000000ffff257224 */ /* 0x000fe400078e0036 */
[----:B------:R-:W-:-:S03]  /*23290*/  IMAD.X R50, R50, 0x1, R2, P3 ;  /* 0x0000000132327824 */ /* 0x000fc600018e0602 */
[----:B------:R1:W-:Y:S01]  /*232a0*/  LDGSTS.E [R3+0xe000], [R36.64], P2 ;  /* 0x0e00000024037fae */ /* 0x0003e20009121848 */
[----:B------:R-:W-:Y:S02]  /*232b0*/  IADD3 R44, P6, R44, R57, RZ ;  /* 0x000000392c2c7210 */ /* 0x000fe40007fde0ff */
[----:B-1----:R-:W-:Y:S01]  /*232c0*/  MOV R36, R51 ;  /* 0x0000003300247202 */ /* 0x002fe20000000f00 */
[----:B------:R-:W-:-:S05]  /*232d0*/  IMAD.MOV.U32 R37, RZ, RZ, R52 ;  /* 0x000000ffff257224 */ /* 0x000fca00078e0034 */
[----:B------:R1:W-:Y:S04]  /*232e0*/  LDGSTS.E [R3+0xe100], [R36.64], P2 ;  /* 0x0e10000024037fae */ /* 0x0003e80009121848 */
[----:B------:R-:W-:Y:S01]  /*232f0*/  STL [R1+0x96c], R49 ;  /* 0x00096c3101007387 */ /* 0x000fe20000100800 */
[----:B-1----:R-:W-:Y:S01]  /*23300*/  MOV R36, R49 ;  /* 0x0000003100247202 */ /* 0x002fe20000000f00 */
[----:B------:R-:W-:Y:S02]  /*23310*/  IMAD.MOV.U32 R37, RZ, RZ, R50 ;  /* 0x000000ffff257224 */ /* 0x000fe400078e0032 */
[----:B------:R-:W-:Y:S04]  /*23320*/  STL [R1+0x960], R52 ;  /* 0x0009603401007387 */ /* 0x000fe80000100800 */
[----:B------:R1:W-:Y:S04]  /*23330*/  LDGSTS.E [R3+0xe200], [R36.64], P2 ;  /* 0x0e20000024037fae */ /* 0x0003e80009121848 */
[----:B------:R3:W-:Y:S04]  /*23340*/  STL [R1+0x974], R45 ;  /* 0x0009742d01007387 */ /* 0x0007e80000100800 */
[----:B------:R3:W-:Y:S01]  /*23350*/  STL [R1+0x968], R50 ;  /* 0x0009683201007387 */ /* 0x0007e20000100800 */
[----:B-1----:R-:W-:-:S03]  /*23360*/  MOV R36, R45 ;  /* 0x0000002d00247202 */ /* 0x002fc60000000f00 */
[----:B------:R1:W-:Y:S01]  /*23370*/  STL [R1+0x9dc], R44 ;  /* 0x0009dc2c01007387 */ /* 0x0003e20000100800 */
[----:B---3--:R-:W-:-:S04]  /*23380*/  IMAD.X R48, R48, 0x1, R2, P4 ;  /* 0x0000000130307824 */ /* 0x008fc800020e0602 */
[----:B------:R-:W-:Y:S01]  /*23390*/  IMAD.MOV.U32 R37, RZ, RZ, R48 ;  /* 0x000000ffff257224 */ /* 0x000fe200078e0030 */
[----:B------:R-:W-:Y:S04]  /*233a0*/  STL [R1+0x970], R48 ;  /* 0x0009703001007387 */ /* 0x000fe80000100800 */
[----:B------:R3:W-:Y:S04]  /*233b0*/  LDGSTS.E [R3+0xe300], [R36.64], P2 ;  /* 0x0e30000024037fae */ /* 0x0007e80009121848 */
[----:B------:R-:W2:Y:S01]  /*233c0*/  LDL.LU R45, [R1+0xdb4] ;  /* 0x000db400012d7983 */ /* 0x000ea20000300800 */
[----:B----4-:R-:W-:Y:S01]  /*233d0*/  IMAD.X R47, R47, 0x1, R2, P6 ;  /* 0x000000012f2f7824 */ /* 0x010fe200030e0602 */
[----:B------:R-:W-:-:S02]  /*233e0*/  IADD3 R39, P3, R39, R57, RZ ;  /* 0x0000003927277210 */ /* 0x000fc40007f7e0ff */
[----:B------:R-:W-:-:S03]  /*233f0*/  IADD3 R42, P2, R42, R57, RZ ;  /* 0x000000392a2a7210 */ /* 0x000fc60007f5e0ff */
[----:B------:R4:W-:Y:S04]  /*23400*/  STL [R1+0x9e4], R39 ;  /* 0x0009e42701007387 */ /* 0x0009e80000100800 */
[----:B------:R-:W-:Y:S04]  /*23410*/  STL [R1+0x9d8], R47 ;  /* 0x0009d82f01007387 */ /* 0x000fe80000100800 */
[----:B------:R-:W2:Y:S01]  /*23420*/  LDL.LU R52, [R1+0xdbc] ;  /* 0x000dbc0001347983 */ /* 0x000ea20000300800 */
[----:B---3--:R-:W-:-:S03]  /*23430*/  IADD3 R38, P4, R38, R57, RZ ;  /* 0x0000003926267210 */ /* 0x008fc60007f9e0ff */
[----:B------:R-:W-:Y:S04]  /*23440*/  STL [R1+0x9ec], R42 ;  /* 0x0009ec2a01007387 */ /* 0x000fe80000100800 */
[----:B------:R-:W3:Y:S01]  /*23450*/  LDL.LU R56, [R1+0xdb0] ;  /* 0x000db00001387983 */ /* 0x000ee20000300800 */
[----:B------:R-:W-:Y:S01]  /*23460*/  IMAD.X R46, R46, 0x1, R2, P3 ;  /* 0x000000012e2e7824 */ /* 0x000fe200018e0602 */
[----:B------:R-:W-:Y:S01]  /*23470*/  MOV R36, R44 ;  /* 0x0000002c00247202 */ /* 0x000fe20000000f00 */
[----:B------:R-:W-:-:S03]  /*23480*/  IMAD.MOV.U32 R37, RZ, RZ, R47 ;  /* 0x000000ffff257224 */ /* 0x000fc600078e002f */
[----:B------:R1:W-:Y:S04]  /*23490*/  STL [R1+0x9e0], R46 ;  /* 0x0009e02e01007387 */ /* 0x0003e80000100800 */
[----:B------:R-:W-:Y:S04]  /*234a0*/  STL [R1+0x9f4], R38 ;  /* 0x0009f42601007387 */ /* 0x000fe80000100800 */
[----:B------:R-:W3:Y:S04]  /*234b0*/  LDL.LU R54, [R1+0xdb8] ;  /* 0x000db80001367983 */ /* 0x000ee80000300800 */
[----:B------:R-:W3:Y:S04]  /*234c0*/  LDL.LU R50, [R1+0xdc4] ;  /* 0x000dc40001327983 */ /* 0x000ee80000300800 */
[----:B-1----:R-:W3:Y:S04]  /*234d0*/  LDL.LU R44, [R1+0xdcc] ;  /* 0x000dcc00012c7983 */ /* 0x002ee80000300800 */
[----:B------:R1:W-:Y:S04]  /*234e0*/  LDGSTS.E [R3+0xf000], [R36.64], P1 ;  /* 0x0f00000024037fae */ /* 0x0003e80008921848 */
[----:B------:R-:W3:Y:S01]  /*234f0*/  LDL.LU R51, [R1+0xdc0] ;  /* 0x000dc00001337983 */ /* 0x000ee20000300800 */
[----:B-1----:R-:W-:-:S02]  /*23500*/  IMAD.MOV.U32 R36, RZ, RZ, R39 ;  /* 0x000000ffff247224 */ /* 0x002fc400078e0027 */
[----:B------:R-:W-:-:S05]  /*23510*/  IMAD.MOV.U32 R37, RZ, RZ, R46 ;  /* 0x000000ffff257224 */ /* 0x000fca00078e002e */
[----:B------:R1:W-:Y:S01]  /*23520*/  LDGSTS.E [R3+0xf100], [R36.64], P1 ;  /* 0x0f10000024037fae */ /* 0x0003e20008921848 */
[----:B------:R-:W-:-:S05]  /*23530*/  IMAD.X R43, R43, 0x1, R2, P2 ;  /* 0x000000012b2b7824 */ /* 0x000fca00010e0602 */
[----:B------:R-:W-:Y:S01]  /*23540*/  STL [R1+0x9e8], R43 ;  /* 0x0009e82b01007387 */ /* 0x000fe20000100800 */
[----:B-1----:R-:W-:Y:S02]  /*23550*/  MOV R36, R42 ;  /* 0x0000002a00247202 */ /* 0x002fe40000000f00 */
[----:B------:R-:W-:Y:S01]  /*23560*/  IADD3.X R41, R41, R2, RZ, P4, !PT ;  /* 0x0000000229297210 */ /* 0x000fe200027fe4ff */
[----:B----4-:R-:W4:Y:S01]  /*23570*/  LDL.LU R39, [R1+0xd38] ;  /* 0x000d380001277983 */ /* 0x010f220000300800 */
[----:B------:R-:W-:-:S03]  /*23580*/  IMAD.MOV.U32 R37, RZ, RZ, R43 ;  /* 0x000000ffff257224 */ /* 0x000fc600078e002b */
[----:B------:R1:W-:Y:S04]  /*23590*/  STL [R1+0x9f0], R41 ;  /* 0x0009f02901007387 */ /* 0x0003e80000100800 */
[----:B------:R-:W4:Y:S04]  /*235a0*/  LDL.LU R48, [R1+0xdc8] ;  /* 0x000dc80001307983 */ /* 0x000f280000300800 */
[----:B------:R1:W-:Y:S04]  /*235b0*/  LDGSTS.E [R3+0xf200], [R36.64], P1 ;  /* 0x0f20000024037fae */ /* 0x0003e80008921848 */
[----:B------:R-:W4:Y:S01]  /*235c0*/  LDL.LU R46, [R1+0xd40] ;  /* 0x000d4000012e7983 */ /* 0x000f220000300800 */
[----:B-1----:R-:W-:-:S03]  /*235d0*/  MOV R37, R41 ;  /* 0x0000002900257202 */ /* 0x002fc60000000f00 */
[----:B------:R-:W4:Y:S01]  /*235e0*/  LDL.LU R41, [R1+0xd34] ;  /* 0x000d340001297983 */ /* 0x000f220000300800 */
[----:B------:R-:W-:-:S03]  /*235f0*/  IMAD.MOV.U32 R36, RZ, RZ, R38 ;  /* 0x000000ffff247224 */ /* 0x000fc600078e0026 */
[----:B------:R-:W4:Y:S04]  /*23600*/  LDL.LU R47, [R1+0xd3c] ;  /* 0x000d3c00012f7983 */ /* 0x000f280000300800 */
[----:B------:R-:W4:Y:S04]  /*23610*/  LDL.LU R43, [R1+0xd44] ;  /* 0x000d4400012b7983 */ /* 0x000f280000300800 */
[----:B------:R-:W4:Y:S04]  /*23620*/  LDL.LU R38, [R1+0xd48] ;  /* 0x000d480001267983 */ /* 0x000f280000300800 */
[----:B------:R-:W4:Y:S01]  /*23630*/  LDL.LU R42, [R1+0xd50] ;  /* 0x000d5000012a7983 */ /* 0x000f220000300800 */
[----:B------:R-:W-:Y:S01]  /*23640*/  ISETP.GT.AND P2, PT, R0, 0x5, PT ;  /* 0x000000050000780c */ /* 0x000fe20003f44270 */
[----:B------:R-:W-:-:S02]  /*23650*/  IMAD.SHL.U32 R53, R252, 0x4, RZ ;  /* 0x00000004fc357824 */ /* 0x000fc400078e00ff */
[----:B------:R1:W-:Y:S03]  /*23660*/  LDGSTS.E [R3+0xf300], [R36.64], P1 ;  /* 0x0f30000024037fae */ /* 0x0003e60008921848 */
[----:B------:R-:W-:Y:S02]  /*23670*/  LOP3.LUT R49, R53, 0x20, RZ, 0x3c, !PT ;  /* 0x0000002035317812 */ /* 0x000fe400078e3cff */
[----:B-1----:R-:W-:Y:S01]  /*23680*/  SEL R36, RZ, 0x4, !P2 ;  /* 0x00000004ff247807 */ /* 0x002fe20005000000 */
[----:B------:R-:W-:-:S03]  /*23690*/  IMAD.U32 R3, RZ, RZ, UR5 ;  /* 0x00000005ff037e24 */ /* 0x000fc6000f8e00ff */
[----:B------:R-:W-:Y:S01]  /*236a0*/  SEL R36, R36, RZ, !P5 ;  /* 0x000000ff24247207 */ /* 0x000fe20006800000 */
[----:B------:R-:W-:Y:S01]  /*236b0*/  IMAD R3, R3, 0x10000, R49 ;  /* 0x0001000003037824 */ /* 0x000fe200078e0231 */
[-C--:B--2---:R-:W-:Y:S02]  /*236c0*/  IADD3 R45, P1, R45, R57.reuse, RZ ;  /* 0x000000392d2d7210 */ /* 0x084fe40007f3e0ff */
[----:B------:R-:W-:Y:S02]  /*236d0*/  IADD3 R52, P2, R52, R57, RZ ;  /* 0x0000003934347210 */ /* 0x000fe40007f5e0ff */
[----:B---3--:R-:W-:Y:S02]  /*236e0*/  IADD3.X R56, R56, R2, RZ, P1, !PT ;  /* 0x0000000238387210 */ /* 0x008fe40000ffe4ff */
[----:B------:R-:W-:Y:S02]  /*236f0*/  ISETP.NE.U32.AND P1, PT, R36, RZ, PT ;  /* 0x000000ff2400720c */ /* 0x000fe40003f25070 */
[----:B------:R-:W-:Y:S01]  /*23700*/  MOV R36, R45 ;  /* 0x0000002d00247202 */ /* 0x000fe20000000f00 */
[----:B------:R-:W-:-:S05]  /*23710*/  IMAD.MOV.U32 R37, RZ, RZ, R56 ;  /* 0x000000ffff257224 */ /* 0x000fca00078e0038 */
[----:B------:R1:W-:Y:S01]  /*23720*/  LDGSTS.E [R3+0x400], [R36.64], P0 ;  /* 0x0040000024037fae */ /* 0x0003e20008121848 */
[----:B------:R-:W-:Y:S01]  /*23730*/  IMAD.X R54, R54, 0x1, R2, P2 ;  /* 0x0000000136367824 */ /* 0x000fe200010e0602 */
[-C--:B------:R-:W-:Y:S02]  /*23740*/  IADD3 R50, P3, R50, R57.reuse, RZ ;  /* 0x0000003932327210 */ /* 0x080fe40007f7e0ff */
[----:B-1----:R-:W-:Y:S01]  /*23750*/  MOV R36, R52 ;  /* 0x0000003400247202 */ /* 0x002fe20000000f00 */
[----:B------:R-:W-:Y:S01]  /*23760*/  IMAD.MOV.U32 R37, RZ, RZ, R54 ;  /* 0x000000ffff257224 */ /* 0x000fe200078e0036 */
[----:B------:R-:W-:-:S04]  /*23770*/  IADD3 R44, P2, R44, R57, RZ ;  /* 0x000000392c2c7210 */ /* 0x000fc80007f5e0ff */
[----:B------:R1:W-:Y:S01]  /*23780*/  LDGSTS.E [R3+0x500], [R36.64], P0 ;  /* 0x0050000024037fae */ /* 0x0003e20008121848 */
[----:B------:R-:W-:-:S03]  /*23790*/  IMAD.X R51, R51, 0x1, R2, P3 ;  /* 0x0000000133337824 */ /* 0x000fc600018e0602 */
[----:B------:R2:W-:Y:S04]  /*237a0*/  STL [R1+0xdb4], R45 ;  /* 0x000db42d01007387 */ /* 0x0005e80000100800 */
[----:B------:R3:W-:Y:S01]  /*237b0*/  STL [R1+0xdbc], R52 ;  /* 0x000dbc3401007387 */ /* 0x0007e20000100800 */
[----:B-1----:R-:W-:Y:S01]  /*237c0*/  MOV R36, R50 ;  /* 0x0000003200247202 */ /* 0x002fe20000000f00 */
[----:B------:R-:W-:Y:S02]  /*237d0*/  IMAD.MOV.U32 R37, RZ, RZ, R51 ;  /* 0x000000ffff257224 */ /* 0x000fe400078e0033 */
[----:B------:R-:W-:Y:S04]  /*237e0*/  STL [R1+0xdb0], R56 ;  /* 0x000db03801007387 */ /* 0x000fe80000100800 */
[----:B------:R1:W-:Y:S04]  /*237f0*/  LDGSTS.E [R3+0x600], [R36.64], P0 ;  /* 0x0060000024037fae */ /* 0x0003e80008121848 */
[----:B--2---:R-:W2:Y:S04]  /*23800*/  LDL.LU R45, [R1+0xd4c] ;  /* 0x000d4c00012d7983 */ /* 0x004ea80000300800 */
[----:B------:R-:W-:Y:S01]  /*23810*/  STL [R1+0xdc4], R50 ;  /* 0x000dc43201007387 */ /* 0x000fe20000100800 */
[----:B-1----:R-:W-:-:S03]  /*23820*/  MOV R36, R44 ;  /* 0x0000002c00247202 */ /* 0x002fc60000000f00 */
[----:B------:R-:W-:Y:S01]  /*23830*/  STL [R1+0xdb8], R54 ;  /* 0x000db83601007387 */ /* 0x000fe20000100800 */
[----:B----4-:R-:W-:Y:S01]  /*23840*/  IADD3 R39, P3, R39, R57, RZ ;  /* 0x0000003927277210 */ /* 0x010fe20007f7e0ff */
[----:B------:R-:W-:-:S04]  /*23850*/  IMAD.X R48, R48, 0x1, R2, P2 ;  /* 0x0000000130307824 */ /* 0x000fc800010e0602 */
[----:B------:R-:W-:Y:S01]  /*23860*/  IMAD.MOV.U32 R37, RZ, RZ, R48 ;  /* 0x000000ffff257224 */ /* 0x000fe200078e0030 */
[----:B------:R-:W-:Y:S01]  /*23870*/  STL [R1+0xdcc], R44 ;  /* 0x000dcc2c01007387 */ /* 0x000fe20000100800 */
[----:B------:R-:W-:-:S03]  /*23880*/  IADD3 R46, P2, R46, R57, RZ ;  /* 0x000000392e2e7210 */ /* 0x000fc60007f5e0ff */
[----:B------:R1:W-:Y:S04]  /*23890*/  STL [R1+0xdc0], R51 ;  /* 0x000dc03301007387 */ /* 0x0003e80000100800 */
[----:B------:R4:W-:Y:S01]  /*238a0*/  LDGSTS.E [R3+0x700], [R36.64], P0 ;  /* 0x0070000024037fae */ /* 0x0009e20008121848 */
[----:B------:R-:W-:-:S03]  /*238b0*/  IMAD.X R41, R41, 0x1, R2, P3 ;  /* 0x0000000129297824 */ /* 0x000fc600018e0602 */
[----:B------:R1:W-:Y:S01]  /*238c0*/  STL [R1+0xd38], R39 ;  /* 0x000d382701007387 */ /* 0x0003e20000100800 */
[----:B------:R-:W-:-:S03]  /*238d0*/  IMAD.X R47, R47, 0x1, R2, P2 ;  /* 0x000000012f2f7824 */ /* 0x000fc600010e0602 */
[----:B------:R-:W-:Y:S04]  /*238e0*/  STL [R1+0xdc8], R48 ;  /* 0x000dc83001007387 */ /* 0x000fe80000100800 */
[----:B------:R-:W-:Y:S01]  /*238f0*/  STL [R1+0xd40], R46 ;  /* 0x000d402e01007387 */ /* 0x000fe20000100800 */
[----:B------:R-:W-:-:S03]  /*23900*/  IADD3 R38, P0, R38, R57, RZ ;  /* 0x0000003926267210 */ /* 0x000fc60007f1e0ff */
[----:B------:R1:W-:Y:S04]  /*23910*/  STL [R1+0xd34], R41 ;  /* 0x000d342901007387 */ /* 0x0003e80000100800 */
[----:B---3--:R-:W4:Y:S02]  /*23920*/  LDL.LU R52, [R1+0xc94] ;  /* 0x000c940001347983 */ /* 0x008f240000300800 */
[----:B----4-:R-:W-:Y:S02]  /*23930*/  MOV R36, R39 ;  /* 0x0000002700247202 */ /* 0x010fe40000000f00 */
[----:B------:R-:W-:Y:S04]  /*23940*/  STL [R1+0xd48], R38 ;  /* 0x000d482601007387 */ /* 0x000fe80000100800 */
[----:B------:R-:W-:Y:S04]  /*23950*/  STL [R1+0xd3c], R47 ;  /* 0x000d3c2f01007387 */ /* 0x000fe80000100800 */
[----:B-1----:R-:W4:Y:S01]  /*23960*/  LDL.LU R51, [R1+0xc98] ;  /* 0x000c980001337983 */ /* 0x002f220000300800 */
[----:B------:R-:W-:-:S03]  /*23970*/  IMAD.MOV.U32 R37, RZ, RZ, R41 ;  /* 0x000000ffff257224 */ /* 0x000fc600078e0029 */
[----:B------:R-:W4:Y:S04]  /*23980*/  LDL.LU R39, [R1+0xca0] ;  /* 0x000ca00001277983 */ /* 0x000f280000300800 */
[----:B------:R-:W4:Y:S04]  /*23990*/  LDL.LU R44, [R1+0xca8] ;  /* 0x000ca800012c7983 */ /* 0x000f280000300800 */
[----:B------:R-:W4:Y:S04]  /*239a0*/  LDL.LU R41, [R1+0xcb0] ;  /* 0x000cb00001297983 */ /* 0x000f280000300800 */
[----:B------:R-:W4:Y:S01]  /*239b0*/  LDL.LU R48, [R1+0xc9c] ;  /* 0x000c9c0001307983 */ /* 0x000f220000300800 */
[----:B------:R-:W-:Y:S01]  /*239c0*/  IADD3 R42, P2, R42, R57, RZ ;  /* 0x000000392a2a7210 */ /* 0x000fe20007f5e0ff */
[----:B------:R-:W-:-:S02]  /*239d0*/  IMAD.X R43, R43, 0x1, R2, P0 ;  /* 0x000000012b2b7824 */ /* 0x000fc400000e0602 */
[----:B------:R1:W-:Y:S04]  /*239e0*/  LDGSTS.E [R3+0x1400], [R36.64], P1 ;  /* 0x0140000024037fae */ /* 0x0003e80008921848 */
[----:B------:R-:W-:Y:S04]  /*239f0*/  STL [R1+0xd50], R42 ;  /* 0x000d502a01007387 */ /* 0x000fe80000100800 */
[----:B------:R1:W-:Y:S02]  /*23a00*/  STL [R1+0xd44], R43 ;  /* 0x000d442b01007387 */ /* 0x0003e40000100800 */
[----:B-1----:R-:W-:Y:S01]  /*23a10*/  MOV R36, R46 ;  /* 0x0000002e00247202 */ /* 0x002fe20000000f00 */
[----:B------:R-:W-:Y:S01]  /*23a20*/  IMAD.MOV.U32 R37, RZ, RZ, R47 ;  /* 0x000000ffff257224 */ /* 0x000fe200078e002f */
[----:B------:R-:W4:Y:S04]  /*23a30*/  LDL.LU R46, [R1+0xca4] ;  /* 0x000ca400012e7983 */ /* 0x000f280000300800 */
[----:B------:R1:W-:Y:S02]  /*23a40*/  LDGSTS.E [R3+0x1500], [R36.64], P1 ;  /* 0x0150000024037fae */ /* 0x0003e40008921848 */
[----:B-1----:R-:W-:-:S02]  /*23a50*/  IMAD.MOV.U32 R37, RZ, RZ, R43 ;  /* 0x000000ffff257224 */ /* 0x002fc400078e002b */
[----:B------:R-:W4:Y:S01]  /*23a60*/  LDL.LU R43, [R1+0xcac] ;  /* 0x000cac00012b7983 */ /* 0x000f220000300800 */
[----:B------:R-:W-:Y:S02]  /*23a70*/  MOV R36, R38 ;  /* 0x0000002600247202 */ /* 0x000fe40000000f00 */
[----:B------:R-:W-:-:S03]  /*23a80*/  ISETP.GT.AND P0, PT, R0, 0x9, PT ;  /* 0x000000090000780c */ /* 0x000fc60003f04270 */
[----:B------:R1:W-:Y:S01]  /*23a90*/  LDGSTS.E [R3+0x1600], [R36.64], P1 ;  /* 0x0160000024037fae */ /* 0x0003e20008921848 */
[----:B------:R-:W-:Y:S01]  /*23aa0*/  SEL R38, RZ, 0x4, !P0 ;  /* 0x00000004ff267807 */ /* 0x000fe20004000000 */
[----:B-1----:R-:W-:Y:S02]  /*23ab0*/  IMAD.MOV.U32 R36, RZ, RZ, R42 ;  /* 0x000000ffff247224 */ /* 0x002fe400078e002a */
[----:B--2---:R-:W-:Y:S01]  /*23ac0*/  IMAD.X R45, R45, 0x1, R2, P2 ;  /* 0x000000012d2d7824 */ /* 0x004fe200010e0602 */
[----:B------:R-:W-:-:S04]  /*23ad0*/  ISETP.GT.AND P2, PT, R0, 0xd, PT ;  /* 0x0000000d0000780c */ /* 0x000fc80003f44270 */
[----:B------:R-:W-:-:S05]  /*23ae0*/  MOV R37, R45 ;  /* 0x0000002d00257202 */ /* 0x000fca0000000f00 */
[----:B------:R1:W-:Y:S01]  /*23af0*/  LDGSTS.E [R3+0x1700], [R36.64], P1 ;  /* 0x0170000024037fae */ /* 0x0003e20008921848 */
[----:B------:R-:W-:-:S03]  /*23b00*/  ISETP.GT.AND P1, PT, R0, 0x11, PT ;  /* 0x000000110000780c */ /* 0x000fc60003f24270 */
[----:B------:R2:W-:Y:S04]  /*23b10*/  STL [R1+0xd4c], R45 ;  /* 0x000d4c2d01007387 */ /* 0x0005e80000100800 */
[----:B------:R-:W3:Y:S01]  /*23b20*/  LDL.LU R47, [R1+0x3f8] ;  /* 0x0003f800012f7983 */ /* 0x000ee20000300800 */
[----:B-1----:R-:W-:-:S03]  /*23b30*/  SEL R36, RZ, 0x4, !P2 ;  /* 0x00000004ff247807 */ /* 0x002fc60005000000 */
[----:B------:R-:W3:Y:S01]  /*23b40*/  LDL.LU R42, [R1+0x3fc] ;  /* 0x0003fc00012a7983 */ /* 0x000ee20000300800 */
[----:B------:R-:W-:Y:S02]  /*23b50*/  SEL R37, R38, RZ, !P5 ;  /* 0x000000ff26257207 */ /* 0x000fe40006800000 */
[----:B------:R-:W-:Y:S01]  /*23b60*/  SEL R36, R36, RZ, !P5 ;  /* 0x000000ff24247207 */ /* 0x000fe20006800000 */
[----:B------:R-:W3:Y:S01]  /*23b70*/  LDL.LU R50, [R1+0x404] ;  /* 0x0004040001327983 */ /* 0x000ee20000300800 */
[----:B------:R-:W-:Y:S02]  /*23b80*/  ISETP.NE.U32.AND P0, PT, R37, RZ, PT ;  /* 0x000000ff2500720c */ /* 0x000fe40003f05070 */
[----:B------:R-:W-:Y:S01]  /*23b90*/  SEL R37, RZ, 0x4, !P1 ;  /* 0x00000004ff257807 */ /* 0x000fe20004800000 */
[----:B--2---:R-:W2:Y:S01]  /*23ba0*/  LDL.LU R45, [R1+0x40c] ;  /* 0x00040c00012d7983 */ /* 0x004ea20000300800 */
[----:B------:R-:W-:Y:S02]  /*23bb0*/  ISETP.NE.U32.AND P3, PT, R36, RZ, PT ;  /* 0x000000ff2400720c */ /* 0x000fe40003f65070 */
[----:B------:R-:W-:-:S02]  /*23bc0*/  SEL R36, R37, RZ, !P5 ;  /* 0x000000ff25247207 */ /* 0x000fc40006800000 */
[-C--:B----4-:R-:W-:Y:S02]  /*23bd0*/  IADD3 R51, P2, R51, R57.reuse, RZ ;  /* 0x0000003933337210 */ /* 0x090fe40007f5e0ff */
        /* <DEDUP_REMOVED lines=11> */
[----:B-1----:R-:W2:Y:S01]  /*23c90*/  LDL.LU R51, [R1+0x400] ;  /* 0x0004000001337983 */ /* 0x002ea20000300800 */
        /* <DEDUP_REMOVED lines=10> */
[----:B----4-:R-:W4:Y:S04]  /*23d40*/  LDL.LU R39, [R1+0x414] ;  /* 0x0004140001277983 */ /* 0x010f280000300800 */
[----:B------:R-:W4:Y:S01]  /*23d50*/  LDL.LU R48, [R1+0x408] ;  /* 0x0004080001307983 */ /* 0x000f220000300800 */
[----:B-1----:R-:W-:Y:S01]  /*23d60*/  MOV R36, R44 ;  /* 0x0000002c00247202 */ /* 0x002fe20000000f00 */
[----:B------:R-:W-:Y:S02]  /*23d70*/  IMAD.MOV.U32 R37, RZ, RZ, R46 ;  /* 0x000000ffff257224 */ /* 0x000fe400078e002e */
[----:B------:R-:W4:Y:S04]  /*23d80*/  LDL.LU R38, [R1+0x47c] ;  /* 0x00047c0001267983 */ /* 0x000f280000300800 */
[----:B------:R1:W-:Y:S04]  /*23d90*/  LDGSTS.E [R3+0x2600], [R36.64], P0 ;  /* 0x0260000024037fae */ /* 0x0003e80008121848 */
[----:B------:R1:W-:Y:S02]  /*23da0*/  STL [R1+0xcac], R43 ;  /* 0x000cac2b01007387 */ /* 0x0003e40000100800 */
[----:B-1----:R-:W-:-:S02]  /*23db0*/  MOV R37, R43 ;  /* 0x0000002b00257202 */ /* 0x002fc40000000f00 */
[----:B------:R-:W4:Y:S01]  /*23dc0*/  LDL.LU R43, [R1+0x410] ;  /* 0x00041000012b7983 */ /* 0x000f220000300800 */
[----:B------:R-:W-:-:S03]  /*23dd0*/  IMAD.MOV.U32 R36, RZ, RZ, R41 ;  /* 0x000000ffff247224 */ /* 0x000fc600078e0029 */
[----:B------:R-:W4:Y:S04]  /*23de0*/  LDL.LU R41, [R1+0x478] ;  /* 0x0004780001297983 */ /* 0x000f280000300800 */
[----:B------:R-:W4:Y:S04]  /*23df0*/  LDL.LU R60, [R1+0x480] ;  /* 0x00048000013c7983 */ /* 0x000f280000300800 */
[----:B------:R-:W4:Y:S04]  /*23e00*/  LDL.LU R46, [R1+0x484] ;  /* 0x00048400012e7983 */ /* 0x000f280000300800 */
[----:B------:R-:W4:Y:S01]  /*23e10*/  LDL.LU R44, [R1+0x48c] ;  /* 0x00048c00012c7983 */ /* 0x000f220000300800 */
        /* <DEDUP_REMOVED lines=8> */
[-C--:B---3--:R-:W-:Y:S02]  /*23ea0*/  IADD3 R42, P0, R42, R57.reuse, RZ ;  /* 0x000000392a2a7210 */ /* 0x088fe40007f1e0ff */
[----:B------:R-:W-:-:S03]  /*23eb0*/  IADD3 R50, P4, R50, R57, RZ ;  /* 0x0000003932327210 */ /* 0x000fc60007f9e0ff */
[----:B------:R-:W-:Y:S01]  /*23ec0*/  IMAD.X R47, R47, 0x1, R2, P0 ;  /* 0x000000012f2f7824 */ /* 0x000fe200000e0602 */
[----:B------:R1:W-:Y:S01]  /*23ed0*/  STL [R1+0x3fc], R42 ;  /* 0x0003fc2a01007387 */ /* 0x0003e20000100800 */
[----:B--2---:R-:W-:-:S03]  /*23ee0*/  IADD3 R45, P6, R45, R57, RZ ;  /* 0x000000392d2d7210 */ /* 0x004fc60007fde0ff */
[----:B------:R-:W-:Y:S01]  /*23ef0*/  STL [R1+0x404], R50 ;  /* 0x0004043201007387 */ /* 0x000fe20000100800 */
[----:B------:R-:W-:-:S03]  /*23f00*/  ISETP.NE.U32.AND P0, PT, R36, RZ, PT ;  /* 0x000000ff2400720c */ /* 0x000fc60003f05070 */
[----:B------:R2:W-:Y:S01]  /*23f10*/  STL [R1+0x3f8], R47 ;  /* 0x0003f82f01007387 */ /* 0x0005e20000100800 */
[----:B------:R-:W-:-:S03]  /*23f20*/  MOV R36, R42 ;  /* 0x0000002a00247202 */ /* 0x000fc60000000f00 */
[----:B------:R-:W3:Y:S04]  /*23f30*/  LDL.LU R59, [R1+0x488] ;  /* 0x00048800013b7983 */ /* 0x000ee80000300800 */
[----:B------:R-:W-:Y:S01]  /*23f40*/  STL [R1+0x40c], R45 ;  /* 0x00040c2d01007387 */ /* 0x000fe20000100800 */
[----:B------:R-:W-:-:S05]  /*23f50*/  IMAD.MOV.U32 R37, RZ, RZ, R47 ;  /* 0x000000ffff257224 */ /* 0x000fca00078e002f */
[----:B------:R1:W-:Y:S02]  /*23f60*/  LDGSTS.E [R3+0x3400], [R36.64], P3 ;  /* 0x0340000024037fae */ /* 0x0003e40009921848 */
[----:B-1----:R-:W-:Y:S01]  /*23f70*/  MOV R36, R50 ;  /* 0x0000003200247202 */ /* 0x002fe20000000f00 */
[----:B------:R-:W-:-:S05]  /*23f80*/  IMAD.X R51, R51, 0x1, R2, P4 ;  /* 0x0000000133337824 */ /* 0x000fca00020e0602 */
[----:B------:R1:W-:Y:S04]  /*23f90*/  STL [R1+0x400], R51 ;  /* 0x0004003301007387 */ /* 0x0003e80000100800 */
[----:B------:R-:W3:Y:S04]  /*23fa0*/  LDL.LU R42, [R1+0x494] ;  /* 0x00049400012a7983 */ /* 0x000ee80000300800 */
[----:B--2---:R-:W2:Y:S04]  /*23fb0*/  LDL.LU R47, [R1+0x4fc] ;  /* 0x0004fc00012f7983 */ /* 0x004ea80000300800 */
[----:B------:R-:W2:Y:S01]  /*23fc0*/  LDL.LU R58, [R1+0x490] ;  /* 0x00049000013a7983 */ /* 0x000ea20000300800 */
[----:B------:R-:W-:-:S05]  /*23fd0*/  IMAD.MOV.U32 R37, RZ, RZ, R51 ;  /* 0x000000ffff257224 */ /* 0x000fca00078e0033 */
[----:B------:R1:W-:Y:S01]  /*23fe0*/  LDGSTS.E [R3+0x3500], [R36.64], P3 ;  /* 0x0350000024037fae */ /* 0x0003e20009921848 */
[----:B----4-:R-:W-:Y:S01]  /*23ff0*/  IADD3 R39, P4, R39, R57, RZ ;  /* 0x0000003927277210 */ /* 0x010fe20007f9e0ff */
[----:B------:R-:W-:-:S04]  /*24000*/  IMAD.X R48, R48, 0x1, R2, P6 ;  /* 0x0000000130307824 */ /* 0x000fc800030e0602 */
[----:B------:R-:W-:Y:S04]  /*24010*/  STL [R1+0x414], R39 ;  /* 0x0004142701007387 */ /* 0x000fe80000100800 */
[----:B------:R-:W-:Y:S01]  /*24020*/  STL [R1+0x408], R48 ;  /* 0x0004083001007387 */ /* 0x000fe20000100800 */
[----:B------:R-:W-:-:S03]  /*24030*/  IADD3 R38, P6, R38, R57, RZ ;  /* 0x0000003926267210 */ /* 0x000fc60007fde0ff */
[----:B------:R-:W4:Y:S04]  /*24040*/  LDL.LU R52, [R1+0x504] ;  /* 0x0005040001347983 */ /* 0x000f280000300800 */
[----:B------:R-:W4:Y:S01]  /*24050*/  LDL.LU R56, [R1+0x4f8] ;  /* 0x0004f80001387983 */ /* 0x000f220000300800 */
[----:B-1----:R-:W-:Y:S01]  /*24060*/  MOV R36, R45 ;  /* 0x0000002d00247202 */ /* 0x002fe20000000f00 */
[----:B------:R-:W-:Y:S02]  /*24070*/  IMAD.MOV.U32 R37, RZ, RZ, R48 ;  /* 0x000000ffff257224 */ /* 0x000fe400078e0030 */
        /* <DEDUP_REMOVED lines=12> */
[----:B------:R-:W4:Y:S04]  /*24140*/  LDL.LU R51, [R1+0x508] ;  /* 0x0005080001337983 */ /* 0x000f280000300800 */
[----:B------:R-:W4:Y:S01]  /*24150*/  LDL.LU R43, [R1+0x514] ;  /* 0x00051400012b7983 */ /* 0x000f220000300800 */
[----:B------:R-:W-:-:S03]  /*24160*/  IMAD.X R60, R60, 0x1, R2, P4 ;  /* 0x000000013c3c7824 */ /* 0x000fc600020e0602 */
[----:B------:R1:W-:Y:S01]  /*24170*/  LDGSTS.E [R3+0x3700], [R36.64], P3 ;  /* 0x0370000024037fae */ /* 0x0003e20009921848 */
[----:B------:R-:W-:-:S03]  /*24180*/  IADD3 R44, P3, R44, R57, RZ ;  /* 0x000000392c2c7210 */ /* 0x000fc60007f7e0ff */
[----:B------:R-:W4:Y:S04]  /*24190*/  LDL.LU R39, [R1+0x57c] ;  /* 0x00057c0001277983 */ /* 0x000f280000300800 */
[----:B------:R-:W4:Y:S04]  /*241a0*/  LDL.LU R48, [R1+0x510] ;  /* 0x0005100001307983 */ /* 0x000f280000300800 */
[----:B------:R2:W-:Y:S01]  /*241b0*/  STL [R1+0x48c], R44 ;  /* 0x00048c2c01007387 */ /* 0x0005e20000100800 */
[----:B-1----:R-:W-:Y:S01]  /*241c0*/  MOV R36, R38 ;  /* 0x0000002600247202 */ /* 0x002fe20000000f00 */
[----:B------:R-:W-:-:S02]  /*241d0*/  IMAD.MOV.U32 R37, RZ, RZ, R41 ;  /* 0x000000ffff257224 */ /* 0x000fc400078e0029 */
[----:B------:R-:W-:Y:S04]  /*241e0*/  STL [R1+0x480], R60 ;  /* 0x0004803c01007387 */ /* 0x000fe80000100800 */
[----:B------:R-:W4:Y:S04]  /*241f0*/  LDL.LU R41, [R1+0x578] ;  /* 0x0005780001297983 */ /* 0x000f280000300800 */
[----:B------:R-:W4:Y:S04]  /*24200*/  LDL.LU R45, [R1+0x584] ;  /* 0x00058400012d7983 */ /* 0x000f280000300800 */
[----:B------:R1:W-:Y:S04]  /*24210*/  LDGSTS.E [R3+0x4400], [R36.64], P2 ;  /* 0x0440000024037fae */ /* 0x0003e80009121848 */
[----:B------:R-:W4:Y:S01]  /*24220*/  LDL.LU R38, [R1+0x58c] ;  /* 0x00058c0001267983 */ /* 0x000f220000300800 */
[----:B-1----:R-:W-:-:S03]  /*24230*/  MOV R36, R46 ;  /* 0x0000002e00247202 */ /* 0x002fc60000000f00 */
[----:B------:R-:W4:Y:S01]  /*24240*/  LDL.LU R46, [R1+0x580] ;  /* 0x00058000012e7983 */ /* 0x000f220000300800 */
[----:B------:R-:W-:-:S05]  /*24250*/  IMAD.MOV.U32 R37, RZ, RZ, R60 ;  /* 0x000000ffff257224 */ /* 0x000fca00078e003c */
[----:B------:R1:W-:Y:S02]  /*24260*/  LDGSTS.E [R3+0x4500], [R36.64], P2 ;  /* 0x0450000024037fae */ /* 0x0003e40009121848 */
[----:B-1----:R-:W-:Y:S01]  /*24270*/  MOV R36, R44 ;  /* 0x0000002c00247202 */ /* 0x002fe20000000f00 */
[----:B---3--:R-:W-:-:S04]  /*24280*/  IMAD.X R59, R59, 0x1, R2, P3 ;  /* 0x000000013b3b7824 */ /* 0x008fc800018e0602 */
[----:B------:R-:W-:-:S05]  /*24290*/  IMAD.MOV.U32 R37, RZ, RZ, R59 ;  /* 0x000000ffff257224 */ /* 0x000fca00078e003b */
[----:B------:R1:W-:Y:S01]  /*242a0*/  LDGSTS.E [R3+0x4600], [R36.64], P2 ;  /* 0x0460000024037fae */ /* 0x0003e20009121848 */
[-C--:B------:R-:W-:Y:S02]  /*242b0*/  IADD3 R42, P4, R42, R57.reuse, RZ ;  /* 0x000000392a2a7210 */ /* 0x080fe40007f9e0ff */
[----:B--2---:R-:W-:-:S03]  /*242c0*/  IADD3 R47, P3, R47, R57, RZ ;  /* 0x000000392f2f7210 */ /* 0x004fc60007f7e0ff */
[----:B------:R2:W-:Y:S01]  /*242d0*/  STL [R1+0x494], R42 ;  /* 0x0004942a01007387 */ /* 0x0005e20000100800 */
[----:B------:R-:W-:-:S03]  /*242e0*/  IMAD.X R58, R58, 0x1, R2, P4 ;  /* 0x000000013a3a7824 */ /* 0x000fc600020e0602 */
[----:B------:R-:W-:Y:S01]  /*242f0*/  STL [R1+0x488], R59 ;  /* 0x0004883b01007387 */ /* 0x000fe20000100800 */
[----:B-1----:R-:W-:-:S03]  /*24300*/  MOV R36, R42 ;  /* 0x0000002a00247202 */ /* 0x002fc60000000f00 */
[----:B------:R-:W3:Y:S04]  /*24310*/  LDL.LU R44, [R1+0x594] ;  /* 0x00059400012c7983 */ /* 0x000ee80000300800 */
[----:B------:R1:W-:Y:S04]  /*24320*/  STL [R1+0x4fc], R47 ;  /* 0x0004fc2f01007387 */ /* 0x0003e80000100800 */
[----:B------:R-:W-:Y:S04]  /*24330*/  STL [R1+0x490], R58 ;  /* 0x0004903a01007387 */ /* 0x000fe80000100800 */
[----:B--2---:R-:W2:Y:S01]  /*24340*/  LDL.LU R42, [R1+0x588] ;  /* 0x00058800012a7983 */ /* 0x004ea20000300800 */
[----:B------:R-:W-:-:S05]  /*24350*/  IMAD.MOV.U32 R37, RZ, RZ, R58 ;  /* 0x000000ffff257224 */ /* 0x000fca00078e003a */
[----:B------:R1:W-:Y:S01]  /*24360*/  LDGSTS.E [R3+0x4700], [R36.64], P2 ;  /* 0x0470000024037fae */ /* 0x0003e20009121848 */
[----:B----4-:R-:W-:Y:S01]  /*24370*/  IADD3 R52, P4, R52, R57, RZ ;  /* 0x0000003934347210 */ /* 0x010fe20007f9e0ff */
        /* <DEDUP_REMOVED lines=13> */
[----:B------:R-:W4:Y:S01]  /*24450*/  LDL.LU R47, [R1+0x590] ;  /* 0x00059000012f7983 */ /* 0x000f220000300800 */
        /* <DEDUP_REMOVED lines=21> */
[----:B------:R-:W4:Y:S01]  /*245b0*/  LDL.LU R51, [R1+0x5f8] ;  /* 0x0005f80001337983 */ /* 0x000f220000300800 */
[----:B------:R-:W-:-:S03]  /*245c0*/  IMAD.MOV.U32 R37, RZ, RZ, R41 ;  /* 0x000000ffff257224 */ /* 0x000fc600078e0029 */
[----:B------:R-:W-:Y:S04]  /*245d0*/  STL [R1+0x58c], R38 ;  /* 0x00058c2601007387 */ /* 0x000fe80000100800 */
[----:B------:R1:W-:Y:S04]  /*245e0*/  STL [R1+0x580], R46 ;  /* 0x0005802e01007387 */ /* 0x0003e80000100800 */
[----:B------:R-:W4:Y:S04]  /*245f0*/  LDL.LU R48, [R1+0x5fc] ;  /* 0x0005fc0001307983 */ /* 0x000f280000300800 */
[----:B------:R-:W4:Y:S04]  /*24600*/  LDL.LU R41, [R1+0x604] ;  /* 0x0006040001297983 */ /* 0x000f280000300800 */
[----:B------:R-:W4:Y:S04]  /*24610*/  LDL.LU R43, [R1+0x60c] ;  /* 0x00060c00012b7983 */ /* 0x000f280000300800 */
[----:B------:R1:W-:Y:S04]  /*24620*/  LDGSTS.E [R3+0x6400], [R36.64], P0 ;  /* 0x0640000024037fae */ /* 0x0003e80008121848 */
[----:B------:R-:W4:Y:S01]  /*24630*/  LDL.LU R39, [R1+0x614] ;  /* 0x0006140001277983 */ /* 0x000f220000300800 */
[----:B-1----:R-:W-:-:S03]  /*24640*/  IMAD.MOV.U32 R37, RZ, RZ, R46 ;  /* 0x000000ffff257224 */ /* 0x002fc600078e002e */
[----:B------:R-:W4:Y:S01]  /*24650*/  LDL.LU R46, [R1+0x600] ;  /* 0x00060000012e7983 */ /* 0x000f220000300800 */
[----:B------:R-:W-:-:S05]  /*24660*/  MOV R36, R45 ;  /* 0x0000002d00247202 */ /* 0x000fca0000000f00 */
[----:B------:R1:W-:Y:S02]  /*24670*/  LDGSTS.E [R3+0x6500], [R36.64], P0 ;  /* 0x0650000024037fae */ /* 0x0003e40008121848 */
[----:B-1----:R-:W-:Y:S02]  /*24680*/  MOV R36, R38 ;  /* 0x0000002600247202 */ /* 0x002fe40000000f00 */
[----:B---3--:R-:W-:-:S05]  /*24690*/  IADD3 R44, P2, R44, R57, RZ ;  /* 0x000000392c2c7210 */ /* 0x008fca0007f5e0ff */
[----:B------:R-:W-:Y:S01]  /*246a0*/  STL [R1+0x594], R44 ;  /* 0x0005942c01007387 */ /* 0x000fe20000100800 */
[----:B--2---:R-:W-:-:S05]  /*246b0*/  IMAD.X R42, R42, 0x1, R2, P1 ;  /* 0x000000012a2a7824 */ /* 0x004fca00008e0602 */
[----:B------:R1:W-:Y:S04]  /*246c0*/  STL [R1+0x588], R42 ;  /* 0x0005882a01007387 */ /* 0x0003e80000100800 */
[----:B------:R-:W2:Y:S01]  /*246d0*/  LDL.LU R45, [R1+0x608] ;  /* 0x00060800012d7983 */ /* 0x000ea20000300800 */
[----:B------:R-:W-:-:S03]  /*246e0*/  IMAD.MOV.U32 R37, RZ, RZ, R42 ;  /* 0x000000ffff257224 */ /* 0x000fc600078e002a */
[----:B-1----:R-:W3:Y:S04]  /*246f0*/  LDL.LU R42, [R1+0x610] ;  /* 0x00061000012a7983 */ /* 0x002ee80000300800 */
[----:B------:R1:W-:Y:S01]  /*24700*/  LDGSTS.E [R3+0x6600], [R36.64], P0 ;  /* 0x0660000024037fae */ /* 0x0003e20008121848 */
[----:B------:R-:W-:Y:S01]  /*24710*/  ISETP.GT.AND P1, PT, R0, 0x1d, PT ;  /* 0x0000001d0000780c */ /* 0x000fe20003f24270 */
[----:B-1----:R-:W-:-:S03]  /*24720*/  IMAD.MOV.U32 R36, RZ, RZ, R44 ;  /* 0x000000ffff247224 */ /* 0x002fc600078e002c */
[----:B------:R-:W-:Y:S01]  /*24730*/  SEL R38, RZ, 0x4, !P1 ;  /* 0x00000004ff267807 */ /* 0x000fe20004800000 */
[----:B----4-:R-:W-:-:S05]  /*24740*/  IMAD.X R47, R47, 0x1, R2, P2 ;  /* 0x000000012f2f7824 */ /* 0x010fca00010e0602 */
[----:B------:R1:W-:Y:S04]  /*24750*/  STL [R1+0x590], R47 ;  /* 0x0005902f01007387 */ /* 0x0003e80000100800 */
[----:B------:R-:W4:Y:S04]  /*24760*/  LDL.LU R52, [R1+0x678] ;  /* 0x0006780001347983 */ /* 0x000f280000300800 */
[----:B------:R-:W4:Y:S01]  /*24770*/  LDL.LU R44, [R1+0x67c] ;  /* 0x00067c00012c7983 */ /* 0x000f220000300800 */
[----:B------:R-:W-:-:S03]  /*24780*/  MOV R37, R47 ;  /* 0x0000002f00257202 */ /* 0x000fc60000000f00 */
[----:B------:R-:W4:Y:S01]  /*24790*/  LDL.LU R50, [R1+0x684] ;  /* 0x0006840001327983 */ /* 0x000f220000300800 */
[----:B------:R-:W-:-:S03]  /*247a0*/  ISETP.GT.AND P2, PT, R0, 0x21, PT ;  /* 0x000000210000780c */ /* 0x000fc60003f44270 */
[----:B------:R1:W-:Y:S01]  /*247b0*/  LDGSTS.E [R3+0x6700], [R36.64], P0 ;  /* 0x0670000024037fae */ /* 0x0003e20008121848 */
[----:B------:R-:W-:-:S03]  /*247c0*/  ISETP.GT.AND P1, PT, R0, 0x25, PT ;  /* 0x000000250000780c */ /* 0x000fc60003f24270 */
[----:B-1----:R-:W4:Y:S01]  /*247d0*/  LDL.LU R47, [R1+0x68c] ;  /* 0x00068c00012f7983 */ /* 0x002f220000300800 */
        /* <DEDUP_REMOVED lines=18> */
[----:B-1----:R-:W4:Y:S01]  /*24900*/  LDL.LU R51, [R1+0x680] ;  /* 0x0006800001337983 */ /* 0x002f220000300800 */
        /* <DEDUP_REMOVED lines=9> */
[----:B--2---:R-:W-:-:S05]  /*249a0*/  IADD3.X R45, R45, R2, RZ, P1, !PT ;  /* 0x000000022d2d7210 */ /* 0x004fca0000ffe4ff */
[----:B------:R1:W-:Y:S01]  /*249b0*/  STL [R1+0x608], R45 ;  /* 0x0006082d01007387 */ /* 0x0003e20000100800 */
[----:B------:R-:W-:Y:S02]  /*249c0*/  IMAD.MOV.U32 R37, RZ, RZ, R45 ;  /* 0x000000ffff257224 */ /* 0x000fe400078e002d */
[----:B---3--:R-:W-:Y:S01]  /*249d0*/  IMAD.X R42, R42, 0x1, R2, P4 ;  /* 0x000000012a2a7824 */ /* 0x008fe200020e0602 */
[----:B------:R-:W2:Y:S04]  /*249e0*/  LDL.LU R41, [R1+0x694] ;  /* 0x0006940001297983 */ /* 0x000ea80000300800 */
[----:B------:R-:W3:Y:S04]  /*249f0*/  LDL.LU R48, [R1+0x688] ;  /* 0x0006880001307983 */ /* 0x000ee80000300800 */
[----:B-1----:R-:W3:Y:S04]  /*24a00*/  LDL.LU R45, [R1+0x6fc] ;  /* 0x0006fc00012d7983 */ /* 0x002ee80000300800 */
[----:B------:R1:W-:Y:S04]  /*24a10*/  LDGSTS.E [R3+0x7600], [R36.64], P0 ;  /* 0x0760000024037fae */ /* 0x0003e80008121848 */
[----:B------:R1:W-:Y:S02]  /*24a20*/  STL [R1+0x610], R42 ;  /* 0x0006102a01007387 */ /* 0x0003e40000100800 */
[----:B-1----:R-:W-:-:S02]  /*24a30*/  MOV R37, R42 ;  /* 0x0000002a00257202 */ /* 0x002fc40000000f00 */
[----:B------:R-:W3:Y:S01]  /*24a40*/  LDL.LU R42, [R1+0x690] ;  /* 0x00069000012a7983 */ /* 0x000ee20000300800 */
[----:B------:R-:W-:-:S03]  /*24a50*/  IMAD.MOV.U32 R36, RZ, RZ, R39 ;  /* 0x000000ffff247224 */ /* 0x000fc600078e0027 */
[----:B------:R-:W3:Y:S04]  /*24a60*/  LDL.LU R46, [R1+0x6f8] ;  /* 0x0006f800012e7983 */ /* 0x000ee80000300800 */
[----:B------:R-:W3:Y:S04]  /*24a70*/  LDL.LU R59, [R1+0x700] ;  /* 0x00070000013b7983 */ /* 0x000ee80000300800 */
[----:B------:R-:W3:Y:S01]  /*24a80*/  LDL.LU R38, [R1+0x704] ;  /* 0x0007040001267983 */ /* 0x000ee20000300800 */
[C---:B------:R-:W-:Y:S02]  /*24a90*/  ISETP.GT.AND P1, PT, R0.reuse, 0x29, PT ;  /* 0x000000290000780c */ /* 0x040fe40003f24270 */
[----:B------:R-:W-:Y:S01]  /*24aa0*/  ISETP.GT.AND P4, PT, R0, 0x2d, PT ;  /* 0x0000002d0000780c */ /* 0x000fe20003f84270 */
[----:B------:R1:W-:Y:S04]  /*24ab0*/  LDGSTS.E [R3+0x7700], [R36.64], P0 ;  /* 0x0770000024037fae */ /* 0x0003e80008121848 */
[----:B------:R-:W3:Y:S01]  /*24ac0*/  LDL.LU R39, [R1+0x70c] ;  /* 0x00070c0001277983 */ /* 0x000ee20000300800 */
[----:B----4-:R-:W-:-:S03]  /*24ad0*/  IADD3 R44, P0, R44, R57, RZ ;  /* 0x000000392c2c7210 */ /* 0x010fc60007f1e0ff */
[----:B------:R-:W4:Y:S01]  /*24ae0*/  LDL.LU R43, [R1+0x714] ;  /* 0x00071400012b7983 */ /* 0x000f220000300800 */
        /* <DEDUP_REMOVED lines=10> */
[----:B-1----:R-:W4:Y:S01]  /*24b90*/  LDL.LU R52, [R1+0x708] ;  /* 0x0007080001347983 */ /* 0x002f220000300800 */
        /* <DEDUP_REMOVED lines=8> */
[----:B------:R-:W4:Y:S04]  /*24c20*/  LDL.LU R44, [R1+0x77c] ;  /* 0x00077c00012c7983 */ /* 0x000f280000300800 */
[----:B------:R-:W4:Y:S01]  /*24c30*/  LDL.LU R58, [R1+0x710] ;  /* 0x00071000013a7983 */ /* 0x000f220000300800 */
[----:B-1----:R-:W-:Y:S01]  /*24c40*/  MOV R36, R50 ;  /* 0x0000003200247202 */ /* 0x002fe20000000f00 */
[----:B------:R-:W-:-:S05]  /*24c50*/  IMAD.MOV.U32 R37, RZ, RZ, R51 ;  /* 0x000000ffff257224 */ /* 0x000fca00078e0033 */
[----:B------:R1:W-:Y:S02]  /*24c60*/  LDGSTS.E [R3+0x8500], [R36.64], P3 ;  /* 0x0850000024037fae */ /* 0x0003e40009921848 */
[----:B-1----:R-:W-:Y:S02]  /*24c70*/  MOV R36, R47 ;  /* 0x0000002f00247202 */ /* 0x002fe40000000f00 */
[----:B--2---:R-:W-:Y:S01]  /*24c80*/  IADD3 R41, P4, R41, R57, RZ ;  /* 0x0000003929297210 */ /* 0x004fe20007f9e0ff */
[----:B---3--:R-:W-:-:S04]  /*24c90*/  IMAD.X R48, R48, 0x1, R2, P6 ;  /* 0x0000000130307824 */ /* 0x008fc800030e0602 */
[----:B------:R-:W-:Y:S01]  /*24ca0*/  STL [R1+0x694], R41 ;  /* 0x0006942901007387 */ /* 0x000fe20000100800 */
[----:B------:R-:W-:-:S03]  /*24cb0*/  IADD3 R45, P6, R45, R57, RZ ;  /* 0x000000392d2d7210 */ /* 0x000fc60007fde0ff */
[----:B------:R1:W-:Y:S04]  /*24cc0*/  STL [R1+0x688], R48 ;  /* 0x0006883001007387 */ /* 0x0003e80000100800 */
[----:B------:R-:W2:Y:S01]  /*24cd0*/  LDL.LU R50, [R1+0x784] ;  /* 0x0007840001327983 */ /* 0x000ea20000300800 */
[----:B------:R-:W-:-:S03]  /*24ce0*/  IMAD.MOV.U32 R37, RZ, RZ, R48 ;  /* 0x000000ffff257224 */ /* 0x000fc600078e0030 */
[----:B------:R-:W3:Y:S04]  /*24cf0*/  LDL.LU R56, [R1+0x778] ;  /* 0x0007780001387983 */ /* 0x000ee80000300800 */
[----:B------:R-:W-:Y:S04]  /*24d00*/  STL [R1+0x6fc], R45 ;  /* 0x0006fc2d01007387 */ /* 0x000fe80000100800 */
[----:B------:R1:W-:Y:S01]  /*24d10*/  LDGSTS.E [R3+0x8600], [R36.64], P3 ;  /* 0x0860000024037fae */ /* 0x0003e20009921848 */
[----:B------:R-:W-:-:S05]  /*24d20*/  IMAD.X R42, R42, 0x1, R2, P4 ;  /* 0x000000012a2a7824 */ /* 0x000fca00020e0602 */
[----:B------:R1:W-:Y:S01]  /*24d30*/  STL [R1+0x690], R42 ;  /* 0x0006902a01007387 */ /* 0x0003e20000100800 */
[----:B------:R-:W-:-:S03]  /*24d40*/  IMAD.X R46, R46, 0x1, R2, P6 ;  /* 0x000000012e2e7824 */ /* 0x000fc600030e0602 */
[----:B------:R-:W3:Y:S01]  /*24d50*/  LDL.LU R47, [R1+0x78c] ;  /* 0x00078c00012f7983 */ /* 0x000ee20000300800 */
[----:B------:R-:W-:-:S03]  /*24d60*/  IADD3 R38, P4, R38, R57, RZ ;  /* 0x0000003926267210 */ /* 0x000fc60007f9e0ff */
[----:B------:R-:W3:Y:S01]  /*24d70*/  LDL.LU R54, [R1+0x780] ;  /* 0x0007800001367983 */ /* 0x000ee20000300800 */
[----:B-1----:R-:W-:Y:S01]  /*24d80*/  MOV R36, R41 ;  /* 0x0000002900247202 */ /* 0x002fe20000000f00 */
[----:B------:R-:W-:Y:S02]  /*24d90*/  IMAD.MOV.U32 R37, RZ, RZ, R42 ;  /* 0x000000ffff257224 */ /* 0x000fe400078e002a */
[----:B------:R-:W-:Y:S04]  /*24da0*/  STL [R1+0x704], R38 ;  /* 0x0007042601007387 */ /* 0x000fe80000100800 */
[----:B------:R1:W-:Y:S04]  /*24db0*/  STL [R1+0x6f8], R46 ;  /* 0x0006f82e01007387 */ /* 0x0003e80000100800 */
[----:B------:R-:W3:Y:S01]  /*24dc0*/  LDL.LU R48, [R1+0x788] ;  /* 0x0007880001307983 */ /* 0x000ee20000300800 */
[----:B------:R-:W-:-:S03]  /*24dd0*/  IMAD.X R59, R59, 0x1, R2, P4 ;  /* 0x000000013b3b7824 */ /* 0x000fc600020e0602 */
[----:B------:R-:W3:Y:S04]  /*24de0*/  LDL.LU R41, [R1+0x794] ;  /* 0x0007940001297983 */ /* 0x000ee80000300800 */
[----:B------:R1:W-:Y:S01]  /*24df0*/  LDGSTS.E [R3+0x8700], [R36.64], P3 ;  /* 0x0870000024037fae */ /* 0x0003e20009921848 */
[----:B------:R-:W-:-:S03]  /*24e00*/  IADD3 R39, P3, R39, R57, RZ ;  /* 0x0000003927277210 */ /* 0x000fc60007f7e0ff */
[----:B------:R-:W3:Y:S01]  /*24e10*/  LDL.LU R42, [R1+0x7fc] ;  /* 0x0007fc00012a7983 */ /* 0x000ee20000300800 */
[----:B----4-:R-:W-:Y:S02]  /*24e20*/  IADD3 R43, P4, R43, R57, RZ ;  /* 0x000000392b2b7210 */ /* 0x010fe40007f9e0ff */
[----:B-1----:R-:W-:Y:S01]  /*24e30*/  MOV R36, R45 ;  /* 0x0000002d00247202 */ /* 0x002fe20000000f00 */
[----:B------:R-:W-:Y:S02]  /*24e40*/  IMAD.MOV.U32 R37, RZ, RZ, R46 ;  /* 0x000000ffff257224 */ /* 0x000fe400078e002e */
[----:B------:R-:W4:Y:S04]  /*24e50*/  LDL.LU R46, [R1+0x790] ;  /* 0x00079000012e7983 */ /* 0x000f280000300800 */
[----:B------:R-:W-:Y:S01]  /*24e60*/  STL [R1+0x70c], R39 ;  /* 0x00070c2701007387 */ /* 0x000fe20000100800 */
[----:B------:R-:W-:-:S03]  /*24e70*/  IMAD.X R52, R52, 0x1, R2, P3 ;  /* 0x0000000134347824 */ /* 0x000fc600018e0602 */
[----:B------:R-:W-:Y:S04]  /*24e80*/  STL [R1+0x700], R59 ;  /* 0x0007003b01007387 */ /* 0x000fe80000100800 */
[----:B------:R1:W-:Y:S04]  /*24e90*/  LDGSTS.E [R3+0x9400], [R36.64], P2 ;  /* 0x0940000024037fae */ /* 0x0003e80009121848 */
[----:B------:R-:W4:Y:S04]  /*24ea0*/  LDL.LU R45, [R1+0x7f8] ;  /* 0x0007f800012d7983 */ /* 0x000f280000300800 */
[----:B------:R-:W4:Y:S01]  /*24eb0*/  LDL.LU R51, [R1+0x804] ;  /* 0x0008040001337983 */ /* 0x000f220000300800 */
[----:B-1----:R-:W-:Y:S01]  /*24ec0*/  MOV R36, R38 ;  /* 0x0000002600247202 */ /* 0x002fe20000000f00 */
[----:B------:R-:W-:-:S02]  /*24ed0*/  IMAD.MOV.U32 R37, RZ, RZ, R59 ;  /* 0x000000ffff257224 */ /* 0x000fc400078e003b */
[----:B------:R-:W4:Y:S04]  /*24ee0*/  LDL.LU R38, [R1+0x80c] ;  /* 0x00080c0001267983 */ /* 0x000f280000300800 */
[----:B------:R-:W-:Y:S04]  /*24ef0*/  STL [R1+0x714], R43 ;  /* 0x0007142b01007387 */ /* 0x000fe80000100800 */
[----:B------:R1:W-:Y:S04]  /*24f00*/  LDGSTS.E [R3+0x9500], [R36.64], P2 ;  /* 0x0950000024037fae */ /* 0x0003e80009121848 */
[----:B------:R1:W-:Y:S02]  /*24f10*/  STL [R1+0x708], R52 ;  /* 0x0007083401007387 */ /* 0x0003e40000100800 */
[----:B-1----:R-:W-:-:S02]  /*24f20*/  IMAD.MOV.U32 R37, RZ, RZ, R52 ;  /* 0x000000ffff257224 */ /* 0x002fc400078e0034 */
[----:B------:R-:W4:Y:S01]  /*24f30*/  LDL.LU R52, [R1+0x800] ;  /* 0x0008000001347983 */ /* 0x000f220000300800 */
[----:B------:R-:W-:-:S05]  /*24f40*/  MOV R36, R39 ;  /* 0x0000002700247202 */ /* 0x000fca0000000f00 */
[----:B------:R1:W-:Y:S01]  /*24f50*/  LDGSTS.E [R3+0x9600], [R36.64], P2 ;  /* 0x0960000024037fae */ /* 0x0003e20009121848 */
[----:B------:R-:W-:Y:S01]  /*24f60*/  IADD3 R44, P3, R44, R57, RZ ;  /* 0x000000392c2c7210 */ /* 0x000fe20007f7e0ff */
[----:B------:R-:W-:-:S04]  /*24f70*/  IMAD.X R58, R58, 0x1, R2, P4 ;  /* 0x000000013a3a7824 */ /* 0x000fc800020e0602 */
[----:B------:R2:W-:Y:S01]  /*24f80*/  STL [R1+0x77c], R44 ;  /* 0x00077c2c01007387 */ /* 0x0005e20000100800 */
[----:B-1----:R-:W-:-:S03]  /*24f90*/  MOV R36, R43 ;  /* 0x0000002b00247202 */ /* 0x002fc60000000f00 */
[----:B------:R-:W-:Y:S04]  /*24fa0*/  STL [R1+0x710], R58 ;  /* 0x0007103a01007387 */ /* 0x000fe80000100800 */
[----:B------:R-:W4:Y:S04]  /*24fb0*/  LDL.LU R39, [R1+0x814] ;  /* 0x0008140001277983 */ /* 0x000f280000300800 */
[----:B------:R-:W4:Y:S01]  /*24fc0*/  LDL.LU R43, [R1+0x808] ;  /* 0x00080800012b7983 */ /* 0x000f220000300800 */
[----:B------:R-:W-:-:S05]  /*24fd0*/  IMAD.MOV.U32 R37, RZ, RZ, R58 ;  /* 0x000000ffff257224 */ /* 0x000fca00078e003a */
[----:B------:R1:W-:Y:S02]  /*24fe0*/  LDGSTS.E [R3+0x9700], [R36.64], P2 ;  /* 0x0970000024037fae */ /* 0x0003e40009121848 */
[----:B-1----:R-:W-:Y:S02]  /*24ff0*/  MOV R36, R44 ;  /* 0x0000002c00247202 */ /* 0x002fe40000000f00 */
[----:B--2---:R-:W-:Y:S01]  /*25000*/  IADD3 R50, P4, R50, R57, RZ ;  /* 0x0000003932327210 */ /* 0x004fe20007f9e0ff */
[----:B---3--:R-:W-:-:S04]  /*25010*/  IMAD.X R56, R56, 0x1, R2, P3 ;  /* 0x0000000138387824 */ /* 0x008fc800018e0602 */
        /* <DEDUP_REMOVED lines=11> */
[----:B------:R-:W2:Y:S01]  /*250d0*/  LDL.LU R44, [R1+0x810] ;  /* 0x00081000012c7983 */ /* 0x000ea20000300800 */
[----:B-1----:R-:W-:Y:S01]  /*250e0*/  MOV R36, R47 ;  /* 0x0000002f00247202 */ /* 0x002fe20000000f00 */
[----:B------:R-:W-:Y:S01]  /*250f0*/  IMAD.MOV.U32 R37, RZ, RZ, R48 ;  /* 0x000000ffff257224 */ /* 0x000fe200078e0030 */
[----:B------:R-:W-:Y:S01]  /*25100*/  IADD3 R42, P2, R42, R57, RZ ;  /* 0x000000392a2a7210 */ /* 0x000fe20007f5e0ff */
[----:B------:R-:W-:Y:S04]  /*25110*/  STL [R1+0x78c], R47 ;  /* 0x00078c2f01007387 */ /* 0x000fe80000100800 */
[----:B------:R1:W-:Y:S01]  /*25120*/  LDGSTS.E [R3+0xa600], [R36.64], P1 ;  /* 0x0a60000024037fae */ /* 0x0003e20008921848 */
[----:B----4-:R-:W-:-:S03]  /*25130*/  IMAD.X R46, R46, 0x1, R2, P3 ;  /* 0x000000012e2e7824 */ /* 0x010fc600018e0602 */
        /* <DEDUP_REMOVED lines=14> */
[----:B---3--:R-:W4:Y:S04]  /*25220*/  LDL.LU R46, [R1+0x884] ;  /* 0x00088400012e7983 */ /* 0x008f280000300800 */
        /* <DEDUP_REMOVED lines=26> */
[----:B--2---:R-:W-:Y:S01]  /*253d0*/  IMAD.X R44, R44, 0x1, R2, P2 ;  /* 0x000000012c2c7824 */ /* 0x004fe200010e0602 */
[----:B------:R-:W-:-:S04]  /*253e0*/  ISETP.GT.AND P2, PT, R0, 0x35, PT ;  /* 0x000000350000780c */ /* 0x000fc80003f44270 */
[----:B------:R-:W-:-:S05]  /*253f0*/  MOV R37, R44 ;  /* 0x0000002c00257202 */ /* 0x000fca0000000f00 */
[----:B------:R1:W-:Y:S04]  /*25400*/  LDGSTS.E [R3+0xb700], [R36.64], P0 ;  /* 0x0b70000024037fae */ /* 0x0003e80008121848 */
[----:B------:R2:W-:Y:S04]  /*25410*/  STL [R1+0x810], R44 ;  /* 0x0008102c01007387 */ /* 0x0005e80000100800 */
[----:B------:R-:W3:Y:S01]  /*25420*/  LDL.LU R39, [R1+0x8fc] ;  /* 0x0008fc0001277983 */ /* 0x000ee20000300800 */
[----:B-1----:R-:W-:Y:S02]  /*25430*/  SEL R36, RZ, 0x4, !P2 ;  /* 0x00000004ff247807 */ /* 0x002fe40005000000 */
[----:B------:R-:W-:Y:S01]  /*25440*/  SEL R37, R38, RZ, !P5 ;  /* 0x000000ff26257207 */ /* 0x000fe20006800000 */
[----:B--2---:R-:W2:Y:S01]  /*25450*/  LDL.LU R44, [R1+0x904] ;  /* 0x00090400012c7983 */ /* 0x004ea20000300800 */
        /* <DEDUP_REMOVED lines=55> */
[-C--:B---3--:R-:W-:Y:S02]  /*257d0*/  IADD3 R39, P0, R39, R57.reuse, RZ ;  /* 0x0000003927277210 */ /* 0x088fe40007f1e0ff */
[----:B--2---:R-:W-:-:S03]  /*257e0*/  IADD3 R44, P4, R44, R57, RZ ;  /* 0x000000392c2c7210 */ /* 0x004fc60007f9e0ff */
        /* <DEDUP_REMOVED lines=16> */
[----:B--2---:R-:W2:Y:S01]  /*258f0*/  LDL.LU R38, [R1+0xa14] ;  /* 0x000a140001267983 */ /* 0x004ea20000300800 */
[----:B-1----:R-:W-:Y:S01]  /*25900*/  MOV R36, R44 ;  /* 0x0000002c00247202 */ /* 0x002fe20000000f00 */
[----:B------:R-:W-:-:S02]  /*25910*/  IMAD.MOV.U32 R37, RZ, RZ, R61 ;  /* 0x000000ffff257224 */ /* 0x000fc400078e003d */
[----:B------:R-:W2:Y:S01]  /*25920*/  LDL.LU R44, [R1+0xa00] ;  /* 0x000a0000012c7983 */ /* 0x000ea20000300800 */
        /* <DEDUP_REMOVED lines=16> */
[----:B------:R-:W2:Y:S04]  /*25a30*/  LDL.LU R43, [R1+0xa08] ;  /* 0x000a0800012b7983 */ /* 0x000ea80000300800 */
[----:B------:R-:W-:Y:S04]  /*25a40*/  STL [R1+0x984], R52 ;  /* 0x0009843401007387 */ /* 0x000fe80000100800 */
[----:B------:R-:W-:Y:S04]  /*25a50*/  STL [R1+0x978], R58 ;  /* 0x0009783a01007387 */ /* 0x000fe80000100800 */
[----:B------:R-:W2:Y:S01]  /*25a60*/  LDL.LU R41, [R1+0xa10] ;  /* 0x000a100001297983 */ /* 0x000ea20000300800 */
        /* <DEDUP_REMOVED lines=18> */
[----:B------:R-:W-:Y:S01]  /*25b90*/  STL [R1+0x988], R51 ;  /* 0x0009883301007387 */ /* 0x000fe20000100800 */
[----:B-1----:R-:W-:-:S03]  /*25ba0*/  MOV R36, R46 ;  /* 0x0000002e00247202 */ /* 0x002fc60000000f00 */
[----:B------:R-:W-:Y:S01]  /*25bb0*/  STL [R1+0x9fc], R45 ;  /* 0x0009fc2d01007387 */ /* 0x000fe20000100800 */
[----:B---3--:R-:W-:-:S04]  /*25bc0*/  IMAD.X R48, R48, 0x1, R2, P4 ;  /* 0x0000000130307824 */ /* 0x008fc800020e0602 */
[----:B------:R-:W-:Y:S01]  /*25bd0*/  IMAD.MOV.U32 R37, RZ, RZ, R48 ;  /* 0x000000ffff257224 */ /* 0x000fe200078e0030 */
[----:B------:R-:W-:Y:S04]  /*25be0*/  STL [R1+0x990], R48 ;  /* 0x0009903001007387 */ /* 0x000fe80000100800 */
[----:B------:R1:W-:Y:S04]  /*25bf0*/  LDGSTS.E [R3+0xe700], [R36.64], P2 ;  /* 0x0e70000024037fae */ /* 0x0003e80009121848 */
[----:B------:R-:W3:Y:S01]  /*25c00*/  LDL.LU R46, [R1+0xdd0] ;  /* 0x000dd000012e7983 */ /* 0x000ee20000300800 */
[----:B----4-:R-:W-:Y:S01]  /*25c10*/  IMAD.X R47, R47, 0x1, R2, P6 ;  /* 0x000000012f2f7824 */ /* 0x010fe200030e0602 */
[----:B------:R-:W-:-:S02]  /*25c20*/  IADD3 R39, P3, R39, R57, RZ ;  /* 0x0000003927277210 */ /* 0x000fc40007f7e0ff */
[----:B------:R-:W-:-:S03]  /*25c30*/  IADD3 R42, P2, R42, R57, RZ ;  /* 0x000000392a2a7210 */ /* 0x000fc60007f5e0ff */
[----:B------:R-:W-:Y:S04]  /*25c40*/  STL [R1+0xa04], R39 ;  /* 0x000a042701007387 */ /* 0x000fe80000100800 */
[----:B------:R4:W-:Y:S04]  /*25c50*/  STL [R1+0x9f8], R47 ;  /* 0x0009f82f01007387 */ /* 0x0009e80000100800 */
[----:B------:R-:W3:Y:S01]  /*25c60*/  LDL.LU R56, [R1+0xd8c] ;  /* 0x000d8c0001387983 */ /* 0x000ee20000300800 */
[----:B--2---:R-:W-:-:S03]  /*25c70*/  IADD3 R38, P4, R38, R57, RZ ;  /* 0x0000003926267210 */ /* 0x004fc60007f9e0ff */
[----:B------:R-:W-:Y:S04]  /*25c80*/  STL [R1+0xa0c], R42 ;  /* 0x000a0c2a01007387 */ /* 0x000fe80000100800 */
[----:B------:R-:W2:Y:S01]  /*25c90*/  LDL.LU R59, [R1+0xd88] ;  /* 0x000d8800013b7983 */ /* 0x000ea20000300800 */
[----:B------:R-:W-:Y:S01]  /*25ca0*/  IMAD.X R44, R44, 0x1, R2, P3 ;  /* 0x000000012c2c7824 */ /* 0x000fe200018e0602 */
[----:B-1----:R-:W-:Y:S01]  /*25cb0*/  MOV R36, R45 ;  /* 0x0000002d00247202 */ /* 0x002fe20000000f00 */
[----:B------:R-:W-:-:S03]  /*25cc0*/  IMAD.MOV.U32 R37, RZ, RZ, R47 ;  /* 0x000000ffff257224 */ /* 0x000fc600078e002f */
[----:B------:R-:W-:Y:S04]  /*25cd0*/  STL [R1+0xa00], R44 ;  /* 0x000a002c01007387 */ /* 0x000fe80000100800 */
[----:B------:R-:W-:Y:S04]  /*25ce0*/  STL [R1+0xa14], R38 ;  /* 0x000a142601007387 */ /* 0x000fe80000100800 */
[----:B------:R-:W2:Y:S04]  /*25cf0*/  LDL.LU R58, [R1+0xd80] ;  /* 0x000d8000013a7983 */ /* 0x000ea80000300800 */
[----:B------:R-:W2:Y:S04]  /*25d00*/  LDL.LU R52, [R1+0xd84] ;  /* 0x000d840001347983 */ /* 0x000ea80000300800 */
[----:B----4-:R-:W4:Y:S04]  /*25d10*/  LDL.LU R47, [R1+0xd7c] ;  /* 0x000d7c00012f7983 */ /* 0x010f280000300800 */
[----:B------:R1:W-:Y:S04]  /*25d20*/  LDGSTS.E [R3+0xf400], [R36.64], P1 ;  /* 0x0f40000024037fae */ /* 0x0003e80008921848 */
[----:B------:R-:W4:Y:S01]  /*25d30*/  LDL.LU R54, [R1+0xd78] ;  /* 0x000d780001367983 */ /* 0x000f220000300800 */
[----:B-1----:R-:W-:-:S02]  /*25d40*/  IMAD.MOV.U32 R36, RZ, RZ, R39 ;  /* 0x000000ffff247224 */ /* 0x002fc400078e0027 */
[----:B------:R-:W-:-:S05]  /*25d50*/  IMAD.MOV.U32 R37, RZ, RZ, R44 ;  /* 0x000000ffff257224 */ /* 0x000fca00078e002c */
[----:B------:R1:W-:Y:S01]  /*25d60*/  LDGSTS.E [R3+0xf500], [R36.64], P1 ;  /* 0x0f50000024037fae */ /* 0x0003e20008921848 */
[----:B------:R-:W-:-:S05]  /*25d70*/  IMAD.X R43, R43, 0x1, R2, P2 ;  /* 0x000000012b2b7824 */ /* 0x000fca00010e0602 */
[----:B------:R-:W-:Y:S01]  /*25d80*/  STL [R1+0xa08], R43 ;  /* 0x000a082b01007387 */ /* 0x000fe20000100800 */
[----:B-1----:R-:W-:Y:S02]  /*25d90*/  MOV R36, R42 ;  /* 0x0000002a00247202 */ /* 0x002fe40000000f00 */
[----:B------:R-:W-:Y:S01]  /*25da0*/  IADD3.X R41, R41, R2, RZ, P4, !PT ;  /* 0x0000000229297210 */ /* 0x000fe200027fe4ff */
[----:B------:R-:W4:Y:S01]  /*25db0*/  LDL.LU R39, [R1+0xd54] ;  /* 0x000d540001277983 */ /* 0x000f220000300800 */
        /* <DEDUP_REMOVED lines=20> */
[-C--:B---3--:R-:W-:Y:S02]  /*25f00*/  IADD3 R46, P1, R46, R57.reuse, RZ ;  /* 0x000000392e2e7210 */ /* 0x088fe40007f3e0ff */
[----:B------:R-:W-:Y:S02]  /*25f10*/  IADD3 R56, P2, R56, R57, RZ ;  /* 0x0000003938387210 */ /* 0x000fe40007f5e0ff */
[----:B--2---:R-:W-:Y:S02]  /*25f20*/  IADD3.X R59, R59, R2, RZ, P1, !PT ;  /* 0x000000023b3b7210 */ /* 0x004fe40000ffe4ff */
        /* <DEDUP_REMOVED lines=8> */
[----:B----4-:R-:W-:-:S04]  /*25fb0*/  IADD3 R47, P2, R47, R57, RZ ;  /* 0x000000392f2f7210 */ /* 0x010fc80007f5e0ff */
        /* <DEDUP_REMOVED lines=12> */
[----:B------:R-:W-:Y:S01]  /*26080*/  IADD3 R39, P3, R39, R57, RZ ;  /* 0x0000003927277210 */ /* 0x000fe20007f7e0ff */
        /* <DEDUP_REMOVED lines=13> */
[----:B---3--:R-:W3:Y:S01]  /*26160*/  LDL.LU R56, [R1+0xcb4] ;  /* 0x000cb40001387983 */ /* 0x008ee20000300800 */
[----:B----4-:R-:W-:-:S03]  /*26170*/  MOV R36, R39 ;  /* 0x0000002700247202 */ /* 0x010fc60000000f00 */
[----:B------:R-:W-:Y:S04]  /*26180*/  STL [R1+0xd04], R38 ;  /* 0x000d042601007387 */ /* 0x000fe80000100800 */
[----:B------:R4:W-:Y:S04]  /*26190*/  STL [R1+0xd00], R50 ;  /* 0x000d003201007387 */ /* 0x0009e80000100800 */
[----:B-1----:R-:W3:Y:S01]  /*261a0*/  LDL.LU R54, [R1+0xcb8] ;  /* 0x000cb80001367983 */ /* 0x002ee20000300800 */
[----:B------:R-:W-:-:S03]  /*261b0*/  IMAD.MOV.U32 R37, RZ, RZ, R41 ;  /* 0x000000ffff257224 */ /* 0x000fc600078e0029 */
[----:B------:R-:W3:Y:S04]  /*261c0*/  LDL.LU R39, [R1+0xcc0] ;  /* 0x000cc00001277983 */ /* 0x000ee80000300800 */
[----:B------:R-:W3:Y:S01]  /*261d0*/  LDL.LU R47, [R1+0xcc8] ;  /* 0x000cc800012f7983 */ /* 0x000ee20000300800 */
[----:B------:R-:W-:-:S03]  /*261e0*/  IADD3 R44, P2, R44, R57, RZ ;  /* 0x000000392c2c7210 */ /* 0x000fc60007f5e0ff */
[----:B------:R-:W3:Y:S01]  /*261f0*/  LDL.LU R41, [R1+0xcd0] ;  /* 0x000cd00001297983 */ /* 0x000ee20000300800 */
[----:B------:R-:W-:-:S03]  /*26200*/  IMAD.X R43, R43, 0x1, R2, P0 ;  /* 0x000000012b2b7824 */ /* 0x000fc600000e0602 */
[----:B------:R-:W3:Y:S04]  /*26210*/  LDL.LU R51, [R1+0xcbc] ;  /* 0x000cbc0001337983 */ /* 0x000ee80000300800 */
[----:B------:R1:W-:Y:S04]  /*26220*/  LDGSTS.E [R3+0x1800], [R36.64], P1 ;  /* 0x0180000024037fae */ /* 0x0003e80008921848 */
[----:B------:R-:W-:Y:S04]  /*26230*/  STL [R1+0xcfc], R44 ;  /* 0x000cfc2c01007387 */ /* 0x000fe80000100800 */
[----:B------:R4:W-:Y:S01]  /*26240*/  STL [R1+0xcf8], R43 ;  /* 0x000cf82b01007387 */ /* 0x0009e20000100800 */
[----:B-1----:R-:W-:Y:S01]  /*26250*/  IMAD.MOV.U32 R37, RZ, RZ, R50 ;  /* 0x000000ffff257224 */ /* 0x002fe200078e0032 */
[----:B------:R-:W-:-:S02]  /*26260*/  MOV R36, R48 ;  /* 0x0000003000247202 */ /* 0x000fc40000000f00 */
[----:B----4-:R-:W4:Y:S04]  /*26270*/  LDL.LU R50, [R1+0xcc4] ;  /* 0x000cc40001327983 */ /* 0x010f280000300800 */
[----:B------:R1:W-:Y:S02]  /*26280*/  LDGSTS.E [R3+0x1900], [R36.64], P1 ;  /* 0x0190000024037fae */ /* 0x0003e40008921848 */
[----:B-1----:R-:W-:Y:S02]  /*26290*/  IMAD.MOV.U32 R37, RZ, RZ, R43 ;  /* 0x000000ffff257224 */ /* 0x002fe400078e002b */
[----:B------:R-:W4:Y:S01]  /*262a0*/  LDL.LU R43, [R1+0xccc] ;  /* 0x000ccc00012b7983 */ /* 0x000f220000300800 */
[----:B------:R-:W-:Y:S02]  /*262b0*/  MOV R36, R38 ;  /* 0x0000002600247202 */ /* 0x000fe40000000f00 */
[----:B------:R-:W-:-:S03]  /*262c0*/  ISETP.GT.AND P0, PT, R0, 0xa, PT ;  /* 0x0000000a0000780c */ /* 0x000fc60003f04270 */
[----:B------:R1:W-:Y:S01]  /*262d0*/  LDGSTS.E [R3+0x1a00], [R36.64], P1 ;  /* 0x01a0000024037fae */ /* 0x0003e20008921848 */
[----:B------:R-:W-:Y:S01]  /*262e0*/  SEL R38, RZ, 0x4, !P0 ;  /* 0x00000004ff267807 */ /* 0x000fe20004000000 */
[----:B-1----:R-:W-:Y:S01]  /*262f0*/  IMAD.MOV.U32 R36, RZ, RZ, R44 ;  /* 0x000000ffff247224 */ /* 0x002fe200078e002c */
[----:B------:R-:W-:Y:S01]  /*26300*/  HMMA.1688.F32.TF32 R248, R232, R62, R132 ;  /* 0x0000003ee8f8723c */ /* 0x000fe20000081084 */
[----:B--2---:R-:W-:Y:S01]  /*26310*/  IMAD.X R46, R46, 0x1, R2, P2 ;  /* 0x000000012e2e7824 */ /* 0x004fe200010e0602 */
[----:B------:R-:W-:-:S04]  /*26320*/  ISETP.GT.AND P2, PT, R0, 0xe, PT ;  /* 0x0000000e0000780c */ /* 0x000fc80003f44270 */
[----:B------:R-:W-:-:S05]  /*26330*/  MOV R37, R46 ;  /* 0x0000002e00257202 */ /* 0x000fca0000000f00 */
[----:B------:R1:W-:Y:S01]  /*26340*/  LDGSTS.E [R3+0x1b00], [R36.64], P1 ;  /* 0x01b0000024037fae */ /* 0x0003e20008921848 */
[----:B------:R-:W-:-:S03]  /*26350*/  ISETP.GT.AND P1, PT, R0, 0x12, PT ;  /* 0x000000120000780c */ /* 0x000fc60003f24270 */
[----:B------:R2:W-:Y:S01]  /*26360*/  STL [R1+0xcf0], R46 ;  /* 0x000cf02e01007387 */ /* 0x0005e20000100800 */
[----:B-1----:R-:W-:Y:S02]  /*26370*/  SEL R36, RZ, 0x4, !P2 ;  /* 0x00000004ff247807 */ /* 0x002fe40005000000 */
[----:B------:R-:W-:Y:S01]  /*26380*/  SEL R37, R38, RZ, !P5 ;  /* 0x000000ff26257207 */ /* 0x000fe20006800000 */
[----:B--2---:R-:W2:Y:S01]  /*26390*/  LDL.LU R46, [R1+0x418] ;  /* 0x00041800012e7983 */ /* 0x004ea20000300800 */
[----:B------:R-:W-:Y:S02]  /*263a0*/  SEL R36, R36, RZ, !P5 ;  /* 0x000000ff24247207 */ /* 0x000fe40006800000 */
[----:B------:R-:W-:Y:S01]  /*263b0*/  ISETP.NE.U32.AND P0, PT, R37, RZ, PT ;  /* 0x000000ff2500720c */ /* 0x000fe20003f05070 */
[----:B------:R-:W2:Y:S01]  /*263c0*/  LDL.LU R44, [R1+0x41c] ;  /* 0x00041c00012c7983 */ /* 0x000ea20000300800 */
[----:B------:R-:W-:Y:S02]  /*263d0*/  SEL R37, RZ, 0x4, !P1 ;  /* 0x00000004ff257807 */ /* 0x000fe40004800000 */
[----:B------:R-:W-:Y:S01]  /*263e0*/  ISETP.NE.U32.AND P3, PT, R36, RZ, PT ;  /* 0x000000ff2400720c */ /* 0x000fe20003f65070 */
[----:B------:R-:W2:Y:S01]  /*263f0*/  LDL.LU R52, [R1+0x424] ;  /* 0x0004240001347983 */ /* 0x000ea20000300800 */
[----:B------:R-:W-:-:S03]  /*26400*/  SEL R36, R37, RZ, !P5 ;  /* 0x000000ff25247207 */ /* 0x000fc60006800000 */
[----:B------:R-:W2:Y:S01]  /*26410*/  LDL.LU R48, [R1+0x42c] ;  /* 0x00042c0001307983 */ /* 0x000ea20000300800 */
[-C--:B---3--:R-:W-:Y:S02]  /*26420*/  IADD3 R54, P2, R54, R57.reuse, RZ ;  /* 0x0000003936367210 */ /* 0x088fe40007f5e0ff */
        /* <DEDUP_REMOVED lines=9> */
[----:B------:R-:W-:Y:S01]  /*264c0*/  STL [R1+0xcc8], R47 ;  /* 0x000cc82f01007387 */ /* 0x000fe20000100800 */
[----:B------:R-:W-:-:S03]  /*264d0*/  IMAD.MOV.U32 R37, RZ, RZ, R56 ;  /* 0x000000ffff257224 */ /* 0x000fc600078e0038 */
[----:B------:R3:W-:Y:S01]  /*264e0*/  STL [R1+0xcbc], R51 ;  /* 0x000cbc3301007387 */ /* 0x0007e20000100800 */
[----:B------:R-:W-:-:S03]  /*264f0*/  IADD3 R41, P4, R41, R57, RZ ;  /* 0x0000003929297210 */ /* 0x000fc60007f9e0ff */
[----:B-1----:R-:W2:Y:S04]  /*26500*/  LDL.LU R54, [R1+0x420] ;  /* 0x0004200001367983 */ /* 0x002ea80000300800 */
[----:B------:R1:W-:Y:S01]  /*26510*/  LDGSTS.E [R3+0x2800], [R36.64], P0 ;  /* 0x0280000024037fae */ /* 0x0003e20008121848 */
[----:B----4-:R-:W-:-:S03]  /*26520*/  IADD3.X R50, R50, R2, RZ, P1, !PT ;  /* 0x0000000232327210 */ /* 0x010fc60000ffe4ff */
[----:B------:R4:W-:Y:S04]  /*26530*/  STL [R1+0xcd0], R41 ;  /* 0x000cd02901007387 */ /* 0x0009e80000100800 */
[----:B------:R4:W-:Y:S01]  /*26540*/  STL [R1+0xcc4], R50 ;  /* 0x000cc43201007387 */ /* 0x0009e20000100800 */
[----:B-1----:R-:W-:Y:S01]  /*26550*/  MOV R36, R39 ;  /* 0x0000002700247202 */ /* 0x002fe20000000f00 */
[----:B------:R-:W-:Y:S02]  /*26560*/  IMAD.MOV.U32 R37, RZ, RZ, R51 ;  /* 0x000000ffff257224 */ /* 0x000fe400078e0033 */
[----:B---3--:R-:W3:Y:S04]  /*26570*/  LDL.LU R39, [R1+0x434] ;  /* 0x0004340001277983 */ /* 0x008ee80000300800 */
[----:B------:R-:W3:Y:S01]  /*26580*/  LDL.LU R51, [R1+0x428] ;  /* 0x0004280001337983 */ /* 0x000ee20000300800 */
[----:B------:R-:W-:-:S03]  /*26590*/  IMAD.X R43, R43, 0x1, R2, P4 ;  /* 0x000000012b2b7824 */ /* 0x000fc600020e0602 */
[----:B------:R1:W-:Y:S04]  /*265a0*/  LDGSTS.E [R3+0x2900], [R36.64], P0 ;  /* 0x0290000024037fae */ /* 0x0003e80008121848 */
[----:B------:R-:W3:Y:S04]  /*265b0*/  LDL.LU R38, [R1+0x49c] ;  /* 0x00049c0001267983 */ /* 0x000ee80000300800 */
[----:B------:R4:W-:Y:S01]  /*265c0*/  STL [R1+0xccc], R43 ;  /* 0x000ccc2b01007387 */ /* 0x0009e20000100800 */
[----:B-1----:R-:W-:Y:S01]  /*265d0*/  MOV R36, R47 ;  /* 0x0000002f00247202 */ /* 0x002fe20000000f00 */
[----:B------:R-:W-:-:S02]  /*265e0*/  IMAD.MOV.U32 R37, RZ, RZ, R50 ;  /* 0x000000ffff257224 */ /* 0x000fc400078e0032 */
[----:B------:R-:W3:Y:S04]  /*265f0*/  LDL.LU R47, [R1+0x430] ;  /* 0x00043000012f7983 */ /* 0x000ee80000300800 */
[----:B------:R1:W-:Y:S02]  /*26600*/  LDGSTS.E [R3+0x2a00], [R36.64], P0 ;  /* 0x02a0000024037fae */ /* 0x0003e40008121848 */
[----:B-1----:R-:W-:Y:S02]  /*26610*/  IMAD.MOV.U32 R36, RZ, RZ, R41 ;  /* 0x000000ffff247224 */ /* 0x002fe400078e0029 */
[----:B----4-:R-:W3:Y:S04]  /*26620*/  LDL.LU R41, [R1+0x498] ;  /* 0x0004980001297983 */ /* 0x010ee80000300800 */
[----:B------:R-:W3:Y:S04]  /*26630*/  LDL.LU R62, [R1+0x4a0] ;  /* 0x0004a000013e7983 */ /* 0x000ee80000300800 */
[----:B------:R-:W3:Y:S01]  /*26640*/  LDL.LU R50, [R1+0x4a4] ;  /* 0x0004a40001327983 */ /* 0x000ee20000300800 */
[----:B------:R-:W-:-:S03]  /*26650*/  MOV R37, R43 ;  /* 0x0000002b00257202 */ /* 0x000fc60000000f00 */
[----:B------:R-:W3:Y:S01]  /*26660*/  LDL.LU R43, [R1+0x4ac] ;  /* 0x0004ac00012b7983 */ /* 0x000ee20000300800 */
        /* <DEDUP_REMOVED lines=8> */
[-C--:B--2---:R-:W-:Y:S02]  /*266f0*/  IADD3 R44, P0, R44, R57.reuse, RZ ;  /* 0x000000392c2c7210 */ /* 0x084fe40007f1e0ff */
[----:B------:R-:W-:-:S03]  /*26700*/  IADD3 R52, P4, R52, R57, RZ ;  /* 0x0000003934347210 */ /* 0x000fc60007f9e0ff */
[----:B------:R-:W-:Y:S01]  /*26710*/  IMAD.X R46, R46, 0x1, R2, P0 ;  /* 0x000000012e2e7824 */ /* 0x000fe200000e0602 */
[----:B------:R1:W-:Y:S01]  /*26720*/  STL [R1+0x41c], R44 ;  /* 0x00041c2c01007387 */ /* 0x0003e20000100800 */
[----:B------:R-:W-:-:S03]  /*26730*/  IADD3 R48, P6, R48, R57, RZ ;  /* 0x0000003930307210 */ /* 0x000fc60007fde0ff */
[----:B------:R-:W-:Y:S01]  /*26740*/  STL [R1+0x424], R52 ;  /* 0x0004243401007387 */ /* 0x000fe20000100800 */
[----:B------:R-:W-:-:S03]  /*26750*/  ISETP.NE.U32.AND P0, PT, R36, RZ, PT ;  /* 0x000000ff2400720c */ /* 0x000fc60003f05070 */
[----:B------:R2:W-:Y:S01]  /*26760*/  STL [R1+0x418], R46 ;  /* 0x0004182e01007387 */ /* 0x0005e20000100800 */
[----:B------:R-:W-:-:S03]  /*26770*/  MOV R36, R44 ;  /* 0x0000002c00247202 */ /* 0x000fc60000000f00 */
[----:B------:R-:W4:Y:S04]  /*26780*/  LDL.LU R61, [R1+0x4a8] ;  /* 0x0004a800013d7983 */ /* 0x000f280000300800 */
[----:B------:R-:W-:Y:S01]  /*26790*/  STL [R1+0x42c], R48 ;  /* 0x00042c3001007387 */ /* 0x000fe20000100800 */
[----:B------:R-:W-:-:S05]  /*267a0*/  IMAD.MOV.U32 R37, RZ, RZ, R46 ;  /* 0x000000ffff257224 */ /* 0x000fca00078e002e */
[----:B------:R1:W-:Y:S02]  /*267b0*/  LDGSTS.E [R3+0x3800], [R36.64], P3 ;  /* 0x0380000024037fae */ /* 0x0003e40009921848 */
[----:B-1----:R-:W-:Y:S01]  /*267c0*/  MOV R36, R52 ;  /* 0x0000003400247202 */ /* 0x002fe20000000f00 */
[----:B------:R-:W-:-:S05]  /*267d0*/  IMAD.X R54, R54, 0x1, R2, P4 ;  /* 0x0000000136367824 */ /* 0x000fca00020e0602 */
[----:B------:R1:W-:Y:S04]  /*267e0*/  STL [R1+0x420], R54 ;  /* 0x0004203601007387 */ /* 0x0003e80000100800 */
[----:B------:R-:W4:Y:S04]  /*267f0*/  LDL.LU R44, [R1+0x4b4] ;  /* 0x0004b400012c7983 */ /* 0x000f280000300800 */
[----:B--2---:R-:W2:Y:S04]  /*26800*/  LDL.LU R46, [R1+0x51c] ;  /* 0x00051c00012e7983 */ /* 0x004ea80000300800 */
[----:B------:R-:W2:Y:S01]  /*26810*/  LDL.LU R60, [R1+0x4b0] ;  /* 0x0004b000013c7983 */ /* 0x000ea20000300800 */
[----:B---3--:R-:W-:Y:S01]  /*26820*/  IADD3 R39, P4, R39, R57, RZ ;  /* 0x0000003927277210 */ /* 0x008fe20007f9e0ff */
[----:B------:R-:W-:-:S04]  /*26830*/  IMAD.X R51, R51, 0x1, R2, P6 ;  /* 0x0000000133337824 */ /* 0x000fc800030e0602 */
[----:B------:R-:W-:Y:S01]  /*26840*/  STL [R1+0x434], R39 ;  /* 0x0004342701007387 */ /* 0x000fe20000100800 */
[----:B------:R-:W-:-:S03]  /*26850*/  IMAD.MOV.U32 R37, RZ, RZ, R54 ;  /* 0x000000ffff257224 */ /* 0x000fc600078e0036 */
[----:B------:R-:W-:Y:S01]  /*26860*/  STL [R1+0x428], R51 ;  /* 0x0004283301007387 */ /* 0x000fe20000100800 */
[----:B------:R-:W-:-:S03]  /*26870*/  IADD3 R38, P6, R38, R57, RZ ;  /* 0x0000003926267210 */ /* 0x000fc60007fde0ff */
[----:B------:R-:W3:Y:S04]  /*26880*/  LDL.LU R56, [R1+0x524] ;  /* 0x0005240001387983 */ /* 0x000ee80000300800 */
[----:B------:R-:W3:Y:S04]  /*26890*/  LDL.LU R59, [R1+0x518] ;  /* 0x00051800013b7983 */ /* 0x000ee80000300800 */
[----:B------:R1:W-:Y:S01]  /*268a0*/  LDGSTS.E [R3+0x3900], [R36.64], P3 ;  /* 0x0390000024037fae */ /* 0x0003e20009921848 */
[----:B------:R-:W-:-:S03]  /*268b0*/  IMAD.X R47, R47, 0x1, R2, P4 ;  /* 0x000000012f2f7824 */ /* 0x000fc600020e0602 */
[----:B------:R-:W-:Y:S04]  /*268c0*/  STL [R1+0x49c], R38 ;  /* 0x00049c2601007387 */ /* 0x000fe80000100800 */
[----:B------:R1:W-:Y:S02]  /*268d0*/  STL [R1+0x430], R47 ;  /* 0x0004302f01007387 */ /* 0x0003e40000100800 */
[----:B-1----:R-:W-:Y:S01]  /*268e0*/  MOV R36, R48 ;  /* 0x0000003000247202 */ /* 0x002fe20000000f00 */
[----:B------:R-:W-:Y:S01]  /*268f0*/  IMAD.MOV.U32 R37, RZ, RZ, R51 ;  /* 0x000000ffff257224 */ /* 0x000fe200078e0033 */
[----:B------:R-:W3:Y:S04]  /*26900*/  LDL.LU R52, [R1+0x52c] ;  /* 0x00052c0001347983 */ /* 0x000ee80000300800 */
[----:B------:R-:W3:Y:S01]  /*26910*/  LDL.LU R58, [R1+0x520] ;  /* 0x00052000013a7983 */ /* 0x000ee20000300800 */
[----:B------:R-:W-:-:S03]  /*26920*/  IMAD.X R41, R41, 0x1, R2, P6 ;  /* 0x0000000129297824 */ /* 0x000fc600030e0602 */
[----:B------:R1:W-:Y:S01]  /*26930*/  LDGSTS.E [R3+0x3a00], [R36.64], P3 ;  /* 0x03a0000024037fae */ /* 0x0003e20009921848 */
[----:B------:R-:W-:-:S05]  /*26940*/  IADD3 R50, P4, R50, R57, RZ ;  /* 0x0000003932327210 */ /* 0x000fca0007f9e0ff */
[----:B------:R-:W-:Y:S01]  /*26950*/  STL [R1+0x4a4], R50 ;  /* 0x0004a43201007387 */ /* 0x000fe20000100800 */
[----:B-1----:R-:W-:Y:S01]  /*26960*/  MOV R36, R39 ;  /* 0x0000002700247202 */ /* 0x002fe20000000f00 */
[----:B------:R-:W-:Y:S02]  /*26970*/  IMAD.MOV.U32 R37, RZ, RZ, R47 ;  /* 0x000000ffff257224 */ /* 0x000fe400078e002f */
[----:B------:R1:W-:Y:S04]  /*26980*/  STL [R1+0x498], R41 ;  /* 0x0004982901007387 */ /* 0x0003e80000100800 */
[----:B------:R-:W3:Y:S04]  /*26990*/  LDL.LU R54, [R1+0x528] ;  /* 0x0005280001367983 */ /* 0x000ee80000300800 */
[----:B------:R-:W3:Y:S01]  /*269a0*/  LDL.LU R47, [R1+0x534] ;  /* 0x00053400012f7983 */ /* 0x000ee20000300800 */
[----:B------:R-:W-:-:S03]  /*269b0*/  IMAD.X R62, R62, 0x1, R2, P4 ;  /* 0x000000013e3e7824 */ /* 0x000fc600020e0602 */
[----:B------:R1:W-:Y:S01]  /*269c0*/  LDGSTS.E [R3+0x3b00], [R36.64], P3 ;  /* 0x03b0000024037fae */ /* 0x0003e20009921848 */
[----:B------:R-:W-:-:S03]  /*269d0*/  IADD3 R43, P3, R43, R57, RZ ;  /* 0x000000392b2b7210 */ /* 0x000fc60007f7e0ff */
[----:B------:R-:W3:Y:S04]  /*269e0*/  LDL.LU R39, [R1+0x59c] ;  /* 0x00059c0001277983 */ /* 0x000ee80000300800 */
[----:B------:R-:W3:Y:S04]  /*269f0*/  LDL.LU R51, [R1+0x530] ;  /* 0x0005300001337983 */ /* 0x000ee80000300800 */
[----:B------:R2:W-:Y:S01]  /*26a00*/  STL [R1+0x4ac], R43 ;  /* 0x0004ac2b01007387 */ /* 0x0005e20000100800 */
[----:B-1----:R-:W-:Y:S01]  /*26a10*/  MOV R36, R38 ;  /* 0x0000002600247202 */ /* 0x002fe20000000f00 */
[----:B------:R-:W-:-:S02]  /*26a20*/  IMAD.MOV.U32 R37, RZ, RZ, R41 ;  /* 0x000000ffff257224 */ /* 0x000fc400078e0029 */
[----:B------:R-:W-:Y:S04]  /*26a30*/  STL [R1+0x4a0], R62 ;  /* 0x0004a03e01007387 */ /* 0x000fe80000100800 */
[----:B------:R-:W3:Y:S04]  /*26a40*/  LDL.LU R41, [R1+0x598] ;  /* 0x0005980001297983 */ /* 0x000ee80000300800 */
[----:B------:R-:W3:Y:S04]  /*26a50*/  LDL.LU R48, [R1+0x5a4] ;  /* 0x0005a40001307983 */ /* 0x000ee80000300800 */
[----:B------:R1:W-:Y:S04]  /*26a60*/  LDGSTS.E [R3+0x4800], [R36.64], P2 ;  /* 0x0480000024037fae */ /* 0x0003e80009121848 */
[----:B------:R-:W3:Y:S01]  /*26a70*/  LDL.LU R38, [R1+0x5ac] ;  /* 0x0005ac0001267983 */ /* 0x000ee20000300800 */
[----:B-1----:R-:W-:-:S03]  /*26a80*/  MOV R36, R50 ;  /* 0x0000003200247202 */ /* 0x002fc60000000f00 */
[----:B------:R-:W3:Y:S01]  /*26a90*/  LDL.LU R50, [R1+0x5a0] ;  /* 0x0005a00001327983 */ /* 0x000ee20000300800 */
[----:B------:R-:W-:-:S05]  /*26aa0*/  IMAD.MOV.U32 R37, RZ, RZ, R62 ;  /* 0x000000ffff257224 */ /* 0x000fca00078e003e */
[----:B------:R1:W-:Y:S02]  /*26ab0*/  LDGSTS.E [R3+0x4900], [R36.64], P2 ;  /* 0x0490000024037fae */ /* 0x0003e40009121848 */
[----:B-1----:R-:W-:Y:S01]  /*26ac0*/  MOV R36, R43 ;  /* 0x0000002b00247202 */ /* 0x002fe20000000f00 */
[----:B----4-:R-:W-:-:S04]  /*26ad0*/  IMAD.X R61, R61, 0x1, R2, P3 ;  /* 0x000000013d3d7824 */ /* 0x010fc800018e0602 */
[----:B------:R-:W-:-:S05]  /*26ae0*/  IMAD.MOV.U32 R37, RZ, RZ, R61 ;  /* 0x000000ffff257224 */ /* 0x000fca00078e003d */
[----:B------:R1:W-:Y:S01]  /*26af0*/  LDGSTS.E [R3+0x4a00], [R36.64], P2 ;  /* 0x04a0000024037fae */ /* 0x0003e20009121848 */
[-C--:B------:R-:W-:Y:S02]  /*26b00*/  IADD3 R44, P4, R44, R57.reuse, RZ ;  /* 0x000000392c2c7210 */ /* 0x080fe40007f9e0ff */
[----:B--2---:R-:W-:-:S03]  /*26b10*/  IADD3 R46, P3, R46, R57, RZ ;  /* 0x000000392e2e7210 */ /* 0x004fc60007f7e0ff */
[----:B------:R-:W-:Y:S01]  /*26b20*/  IMAD.X R60, R60, 0x1, R2, P4 ;  /* 0x000000013c3c7824 */ /* 0x000fe200020e0602 */
[----:B-1----:R-:W-:-:S03]  /*26b30*/  MOV R36, R44 ;  /* 0x0000002c00247202 */ /* 0x002fc60000000f00 */
[----:B------:R-:W-:Y:S01]  /*26b40*/  IMAD.MOV.U32 R37, RZ, RZ, R60 ;  /* 0x000000ffff257224 */ /* 0x000fe200078e003c */
[----:B------:R1:W-:Y:S04]  /*26b50*/  STL [R1+0x4b4], R44 ;  /* 0x0004b42c01007387 */ /* 0x0003e80000100800 */
[----:B------:R-:W-:Y:S04]  /*26b60*/  STL [R1+0x4a8], R61 ;  /* 0x0004a83d01007387 */ /* 0x000fe80000100800 */
[----:B------:R2:W-:Y:S01]  /*26b70*/  LDGSTS.E [R3+0x4b00], [R36.64], P2 ;  /* 0x04b0000024037fae */ /* 0x0005e20009121848 */
[----:B---3--:R-:W-:-:S03]  /*26b80*/  IADD3 R56, P4, R56, R57, RZ ;  /* 0x0000003938387210 */ /* 0x008fc60007f9e0ff */
[----:B------:R-:W3:Y:S01]  /*26b90*/  LDL.LU R43, [R1+0x5b4] ;  /* 0x0005b400012b7983 */ /* 0x000ee20000300800 */
[----:B------:R-:W-:-:S03]  /*26ba0*/  IMAD.X R59, R59, 0x1, R2, P3 ;  /* 0x000000013b3b7824 */ /* 0x000fc600018e0602 */
[----:B------:R4:W-:Y:S01]  /*26bb0*/  STL [R1+0x51c], R46 ;  /* 0x00051c2e01007387 */ /* 0x0009e20000100800 */
[----:B--2---:R-:W-:Y:S01]  /*26bc0*/  MOV R36, R46 ;  /* 0x0000002e00247202 */ /* 0x004fe20000000f00 */
[----:B------:R-:W-:Y:S02]  /*26bd0*/  IMAD.MOV.U32 R37, RZ, RZ, R59 ;  /* 0x000000ffff257224 */ /* 0x000fe400078e003b */
[----:B------:R-:W-:Y:S04]  /*26be0*/  STL [R1+0x4b0], R60 ;  /* 0x0004b03c01007387 */ /* 0x000fe80000100800 */
[----:B-1----:R-:W2:Y:S04]  /*26bf0*/  LDL.LU R44, [R1+0x5a8] ;  /* 0x0005a800012c7983 */ /* 0x002ea80000300800 */
[----:B------:R1:W-:Y:S01]  /*26c00*/  LDGSTS.E [R3+0x5800], [R36.64], P1 ;  /* 0x0580000024037fae */ /* 0x0003e20008921848 */
[----:B------:R-:W-:Y:S01]  /*26c10*/  IADD3 R52, P2, R52, R57, RZ ;  /* 0x0000003934347210 */ /* 0x000fe20007f5e0ff */
[----:B------:R-:W-:Y:S01]  /*26c20*/  IMAD.X R58, R58, 0x1, R2, P4 ;  /* 0x000000013a3a7824 */ /* 0x000fe200020e0602 */
[----:B-1----:R-:W-:-:S03]  /*26c30*/  MOV R36, R56 ;  /* 0x0000003800247202 */ /* 0x002fc60000000f00 */
[----:B------:R-:W-:-:S05]  /*26c40*/  IMAD.MOV.U32 R37, RZ, RZ, R58 ;  /* 0x000000ffff257224 */ /* 0x000fca00078e003a */
[----:B------:R1:W-:Y:S01]  /*26c50*/  LDGSTS.E [R3+0x5900], [R36.64], P1 ;  /* 0x0590000024037fae */ /* 0x0003e20008921848 */
[----:B------:R-:W-:Y:S01]  /*26c60*/  IMAD.X R54, R54, 0x1, R2, P2 ;  /* 0x0000000136367824 */ /* 0x000fe200010e0602 */
[----:B------:R-:W-:-:S03]  /*26c70*/  IADD3 R47, P3, R47, R57, RZ ;  /* 0x000000392f2f7210 */ /* 0x000fc60007f7e0ff */
[----:B-1----:R-:W-:Y:S01]  /*26c80*/  IMAD.MOV.U32 R37, RZ, RZ, R54 ;  /* 0x000000ffff257224 */ /* 0x002fe200078e0036 */
[----:B------:R-:W-:Y:S01]  /*26c90*/  MOV R36, R52 ;  /* 0x0000003400247202 */ /* 0x000fe20000000f00 */
[----:B------:R1:W-:Y:S04]  /*26ca0*/  STL [R1+0x524], R56 ;  /* 0x0005243801007387 */ /* 0x0003e80000100800 */
[----:B------:R-:W-:Y:S01]  /*26cb0*/  STL [R1+0x518], R59 ;  /* 0x0005183b01007387 */ /* 0x000fe20000100800 */
[----:B------:R-:W-:-:S03]  /*26cc0*/  IADD3 R39, P2, R39, R57, RZ ;  /* 0x0000003927277210 */ /* 0x000fc60007f5e0ff */
[----:B------:R1:W-:Y:S01]  /*26cd0*/  LDGSTS.E [R3+0x5a00], [R36.64], P1 ;  /* 0x05a0000024037fae */ /* 0x0003e20008921848 */
[----:B------:R-:W-:-:S03]  /*26ce0*/  IMAD.X R51, R51, 0x1, R2, P3 ;  /* 0x0000000133337824 */ /* 0x000fc600018e0602 */
[----:B----4-:R-:W4:Y:S04]  /*26cf0*/  LDL.LU R46, [R1+0x5b0] ;  /* 0x0005b000012e7983 */ /* 0x010f280000300800 */
[----:B------:R-:W-:Y:S01]  /*26d00*/  STL [R1+0x52c], R52 ;  /* 0x00052c3401007387 */ /* 0x000fe20000100800 */
[----:B-1----:R-:W-:Y:S01]  /*26d10*/  MOV R36, R47 ;  /* 0x0000002f00247202 */ /* 0x002fe20000000f00 */
[----:B------:R-:W-:Y:S02]  /*26d20*/  IMAD.MOV.U32 R37, RZ, RZ, R51 ;  /* 0x000000ffff257224 */ /* 0x000fe400078e0033 */
[----:B------:R-:W-:Y:S01]  /*26d30*/  STL [R1+0x520], R58 ;  /* 0x0005203a01007387 */ /* 0x000fe20000100800 */
[----:B------:R-:W-:Y:S01]  /*26d40*/  IMAD.X R41, R41, 0x1, R2, P2 ;  /* 0x0000000129297824 */ /* 0x000fe200010e0602 */
[----:B------:R-:W-:-:S02]  /*26d50*/  IADD3 R48, P3, R48, R57, RZ ;  /* 0x0000003930307210 */ /* 0x000fc40007f7e0ff */
[----:B------:R-:W-:Y:S04]  /*26d60*/  STL [R1+0x534], R47 ;  /* 0x0005342f01007387 */ /* 0x000fe80000100800 */
[----:B------:R1:W-:Y:S04]  /*26d70*/  STL [R1+0x528], R54 ;  /* 0x0005283601007387 */ /* 0x0003e80000100800 */
[----:B------:R1:W-:Y:S01]  /*26d80*/  LDGSTS.E [R3+0x5b00], [R36.64], P1 ;  /* 0x05b0000024037fae */ /* 0x0003e20008921848 */
[----:B------:R-:W-:-:S03]  /*26d90*/  IADD3 R38, P1, R38, R57, RZ ;  /* 0x0000003926267210 */ /* 0x000fc60007f3e0ff */
[----:B------:R1:W-:Y:S04]  /*26da0*/  STL [R1+0x59c], R39 ;  /* 0x00059c2701007387 */ /* 0x0003e80000100800 */
[----:B------:R-:W-:Y:S01]  /*26db0*/  STL [R1+0x530], R51 ;  /* 0x0005303301007387 */ /* 0x000fe20000100800 */
[----:B------:R-:W-:-:S03]  /*26dc0*/  IMAD.X R50, R50, 0x1, R2, P3 ;  /* 0x0000000132327824 */ /* 0x000fc600018e0602 */
[----:B------:R-:W-:Y:S04]  /*26dd0*/  STL [R1+0x5a4], R48 ;  /* 0x0005a43001007387 */ /* 0x000fe80000100800 */
[----:B------:R1:W-:Y:S04]  /*26de0*/  STL [R1+0x598], R41 ;  /* 0x0005982901007387 */ /* 0x0003e80000100800 */
[----:B------:R-:W4:Y:S01]  /*26df0*/  LDL.LU R56, [R1+0x618] ;  /* 0x0006180001387983 */ /* 0x000f220000300800 */
[----:B-1----:R-:W-:-:S03]  /*26e00*/  MOV R36, R39 ;  /* 0x0000002700247202 */ /* 0x002fc60000000f00 */
[----:B------:R-:W-:Y:S04]  /*26e10*/  STL [R1+0x5ac], R38 ;  /* 0x0005ac2601007387 */ /* 0x000fe80000100800 */
[----:B------:R-:W-:Y:S04]  /*26e20*/  STL [R1+0x5a0], R50 ;  /* 0x0005a03201007387 */ /* 0x000fe80000100800 */
[----:B------:R-:W4:Y:S01]  /*26e30*/  LDL.LU R54, [R1+0x61c] ;  /* 0x00061c0001367983 */ /* 0x000f220000300800 */
[----:B------:R-:W-:-:S03]  /*26e40*/  IMAD.MOV.U32 R37, RZ, RZ, R41 ;  /* 0x000000ffff257224 */ /* 0x000fc600078e0029 */
[----:B------:R-:W4:Y:S04]  /*26e50*/  LDL.LU R39, [R1+0x624] ;  /* 0x0006240001277983 */ /* 0x000f280000300800 */
[----:B------:R-:W4:Y:S04]  /*26e60*/  LDL.LU R47, [R1+0x62c] ;  /* 0x00062c00012f7983 */ /* 0x000f280000300800 */
[----:B------:R-:W4:Y:S04]  /*26e70*/  LDL.LU R41, [R1+0x634] ;  /* 0x0006340001297983 */ /* 0x000f280000300800 */
[----:B------:R-:W4:Y:S04]  /*26e80*/  LDL.LU R51, [R1+0x620] ;  /* 0x0006200001337983 */ /* 0x000f280000300800 */
[----:B------:R1:W-:Y:S02]  /*26e90*/  LDGSTS.E [R3+0x6800], [R36.64], P0 ;  /* 0x0680000024037fae */ /* 0x0003e40008121848 */
[----:B-1----:R-:W-:Y:S01]  /*26ea0*/  MOV R36, R48 ;  /* 0x0000003000247202 */ /* 0x002fe20000000f00 */
[----:B------:R-:W-:-:S05]  /*26eb0*/  IMAD.MOV.U32 R37, RZ, RZ, R50 ;  /* 0x000000ffff257224 */ /* 0x000fca00078e0032 */
        /* <DEDUP_REMOVED lines=8> */
[----:B-1----:R-:W3:Y:S01]  /*26f40*/  LDL.LU R44, [R1+0x630] ;  /* 0x00063000012c7983 */ /* 0x002ee20000300800 */
[----:B------:R-:W-:-:S03]  /*26f50*/  ISETP.GT.AND P1, PT, R0, 0x1e, PT ;  /* 0x0000001e0000780c */ /* 0x000fc60003f24270 */
[----:B------:R1:W-:Y:S01]  /*26f60*/  LDGSTS.E [R3+0x6a00], [R36.64], P0 ;  /* 0x06a0000024037fae */ /* 0x0003e20008121848 */
[----:B------:R-:W-:Y:S02]  /*26f70*/  SEL R38, RZ, 0x4, !P1 ;  /* 0x00000004ff267807 */ /* 0x000fe40004800000 */
[----:B------:R-:W-:Y:S01]  /*26f80*/  ISETP.GT.AND P1, PT, R0, 0x26, PT ;  /* 0x000000260000780c */ /* 0x000fe20003f24270 */
[----:B-1----:R-:W-:Y:S02]  /*26f90*/  IMAD.MOV.U32 R36, RZ, RZ, R43 ;  /* 0x000000ffff247224 */ /* 0x002fe400078e002b */
[----:B----4-:R-:W-:Y:S01]  /*26fa0*/  IMAD.X R46, R46, 0x1, R2, P2 ;  /* 0x000000012e2e7824 */ /* 0x010fe200010e0602 */
[----:B------:R-:W-:-:S04]  /*26fb0*/  ISETP.GT.AND P2, PT, R0, 0x22, PT ;  /* 0x000000220000780c */ /* 0x000fc80003f44270 */
[----:B------:R-:W-:-:S05]  /*26fc0*/  MOV R37, R46 ;  /* 0x0000002e00257202 */ /* 0x000fca0000000f00 */
[----:B------:R1:W-:Y:S04]  /*26fd0*/  LDGSTS.E [R3+0x6b00], [R36.64], P0 ;  /* 0x06b0000024037fae */ /* 0x0003e80008121848 */
[----:B------:R4:W-:Y:S01]  /*26fe0*/  STL [R1+0x5b0], R46 ;  /* 0x0005b02e01007387 */ /* 0x0009e20000100800 */
[----:B-1----:R-:W-:Y:S02]  /*26ff0*/  SEL R36, RZ, 0x4, !P2 ;  /* 0x00000004ff247807 */ /* 0x002fe40005000000 */
[----:B------:R-:W-:Y:S01]  /*27000*/  SEL R37, R38, RZ, !P5 ;  /* 0x000000ff26257207 */ /* 0x000fe20006800000 */
[----:B----4-:R-:W4:Y:S01]  /*27010*/  LDL.LU R46, [R1+0x698] ;  /* 0x00069800012e7983 */ /* 0x010f220000300800 */
[----:B------:R-:W-:Y:S02]  /*27020*/  SEL R36, R36, RZ, !P5 ;  /* 0x000000ff24247207 */ /* 0x000fe40006800000 */
[----:B------:R-:W-:Y:S01]  /*27030*/  ISETP.NE.U32.AND P0, PT, R37, RZ, PT ;  /* 0x000000ff2500720c */ /* 0x000fe20003f05070 */
[----:B------:R-:W4:Y:S01]  /*27040*/  LDL.LU R43, [R1+0x69c] ;  /* 0x00069c00012b7983 */ /* 0x000f220000300800 */
[----:B------:R-:W-:-:S02]  /*27050*/  SEL R37, RZ, 0x4, !P1 ;  /* 0x00000004ff257807 */ /* 0x000fc40004800000 */
[----:B------:R-:W-:Y:S01]  /*27060*/  ISETP.NE.U32.AND P3, PT, R36, RZ, PT ;  /* 0x000000ff2400720c */ /* 0x000fe20003f65070 */
[----:B------:R-:W4:Y:S01]  /*27070*/  LDL.LU R52, [R1+0x6a4] ;  /* 0x0006a40001347983 */ /* 0x000f220000300800 */
[----:B------:R-:W-:-:S03]  /*27080*/  SEL R36, R37, RZ, !P5 ;  /* 0x000000ff25247207 */ /* 0x000fc60006800000 */
[----:B------:R-:W4:Y:S01]  /*27090*/  LDL.LU R50, [R1+0x6ac] ;  /* 0x0006ac0001327983 */ /* 0x000f220000300800 */
[-C--:B------:R-:W-:Y:S02]  /*270a0*/  IADD3 R54, P2, R54, R57.reuse, RZ ;  /* 0x0000003936367210 */ /* 0x080fe40007f5e0ff */
        /* <DEDUP_REMOVED lines=11> */
[----:B-1----:R-:W4:Y:S01]  /*27160*/  LDL.LU R54, [R1+0x6a0] ;  /* 0x0006a00001367983 */ /* 0x002f220000300800 */
[----:B------:R-:W-:Y:S01]  /*27170*/  IMAD.MOV.U32 R37, RZ, RZ, R56 ;  /* 0x000000ffff257224 */ /* 0x000fe200078e0038 */
[----:B------:R-:W-:-:S04]  /*27180*/  IADD3 R41, P4, R41, R57, RZ ;  /* 0x0000003929297210 */ /* 0x000fc80007f9e0ff */
[----:B------:R1:W-:Y:S04]  /*27190*/  LDGSTS.E [R3+0x7800], [R36.64], P0 ;  /* 0x0780000024037fae */ /* 0x0003e80008121848 */
[----:B------:R2:W-:Y:S01]  /*271a0*/  STL [R1+0x634], R41 ;  /* 0x0006342901007387 */ /* 0x0005e20000100800 */
[----:B-1----:R-:W-:Y:S01]  /*271b0*/  MOV R36, R39 ;  /* 0x0000002700247202 */ /* 0x002fe20000000f00 */
[----:B------:R-:W-:-:S05]  /*271c0*/  IMAD.MOV.U32 R37, RZ, RZ, R51 ;  /* 0x000000ffff257224 */ /* 0x000fca00078e0033 */
[----:B------:R1:W-:Y:S02]  /*271d0*/  LDGSTS.E [R3+0x7900], [R36.64], P0 ;  /* 0x0790000024037fae */ /* 0x0003e40008121848 */
[----:B-1----:R-:W-:Y:S02]  /*271e0*/  MOV R36, R47 ;  /* 0x0000002f00247202 */ /* 0x002fe40000000f00 */
[----:B--2---:R-:W-:-:S05]  /*271f0*/  IADD3.X R48, R48, R2, RZ, P1, !PT ;  /* 0x0000000230307210 */ /* 0x004fca0000ffe4ff */
[----:B------:R1:W-:Y:S01]  /*27200*/  STL [R1+0x628], R48 ;  /* 0x0006283001007387 */ /* 0x0003e20000100800 */
[----:B---3--:R-:W-:-:S03]  /*27210*/  IMAD.X R44, R44, 0x1, R2, P4 ;  /* 0x000000012c2c7824 */ /* 0x008fc600020e0602 */
[----:B------:R-:W2:Y:S01]  /*27220*/  LDL.LU R39, [R1+0x6b4] ;  /* 0x0006b40001277983 */ /* 0x000ea20000300800 */
[----:B------:R-:W-:-:S03]  /*27230*/  IMAD.MOV.U32 R37, RZ, RZ, R48 ;  /* 0x000000ffff257224 */ /* 0x000fc600078e0030 */
[----:B------:R-:W3:Y:S04]  /*27240*/  LDL.LU R51, [R1+0x6a8] ;  /* 0x0006a80001337983 */ /* 0x000ee80000300800 */
[----:B------:R-:W3:Y:S04]  /*27250*/  LDL.LU R38, [R1+0x71c] ;  /* 0x00071c0001267983 */ /* 0x000ee80000300800 */
[----:B------:R1:W-:Y:S04]  /*27260*/  STL [R1+0x630], R44 ;  /* 0x0006302c01007387 */ /* 0x0003e80000100800 */
[----:B------:R-:W3:Y:S04]  /*27270*/  LDL.LU R47, [R1+0x6b0] ;  /* 0x0006b000012f7983 */ /* 0x000ee80000300800 */
[----:B------:R1:W-:Y:S01]  /*27280*/  LDGSTS.E [R3+0x7a00], [R36.64], P0 ;  /* 0x07a0000024037fae */ /* 0x0003e20008121848 */
[----:B------:R-:W-:Y:S01]  /*27290*/  ISETP.GT.AND P4, PT, R0, 0x2e, PT ;  /* 0x0000002e0000780c */ /* 0x000fe20003f84270 */
[----:B-1----:R-:W-:-:S02]  /*272a0*/  IMAD.MOV.U32 R36, RZ, RZ, R41 ;  /* 0x000000ffff247224 */ /* 0x002fc400078e0029 */
[----:B------:R-:W3:Y:S01]  /*272b0*/  LDL.LU R41, [R1+0x718] ;  /* 0x0007180001297983 */ /* 0x000ee20000300800 */
[----:B------:R-:W-:-:S03]  /*272c0*/  MOV R37, R44 ;  /* 0x0000002c00257202 */ /* 0x000fc60000000f00 */
[----:B------:R-:W3:Y:S04]  /*272d0*/  LDL.LU R62, [R1+0x720] ;  /* 0x00072000013e7983 */ /* 0x000ee80000300800 */
[----:B------:R-:W3:Y:S04]  /*272e0*/  LDL.LU R48, [R1+0x724] ;  /* 0x0007240001307983 */ /* 0x000ee80000300800 */
[----:B------:R1:W-:Y:S01]  /*272f0*/  LDGSTS.E [R3+0x7b00], [R36.64], P0 ;  /* 0x07b0000024037fae */ /* 0x0003e20008121848 */
[----:B------:R-:W-:-:S03]  /*27300*/  ISETP.GT.AND P1, PT, R0, 0x2a, PT ;  /* 0x0000002a0000780c */ /* 0x000fc60003f24270 */
[----:B------:R-:W3:Y:S01]  /*27310*/  LDL.LU R44, [R1+0x72c] ;  /* 0x00072c00012c7983 */ /* 0x000ee20000300800 */
[----:B-1----:R-:W-:Y:S02]  /*27320*/  SEL R36, RZ, 0x4, !P4 ;  /* 0x00000004ff247807 */ /* 0x002fe40006000000 */
[-C--:B----4-:R-:W-:Y:S02]  /*27330*/  IADD3 R43, P0, R43, R57.reuse, RZ ;  /* 0x000000392b2b7210 */ /* 0x090fe40007f1e0ff */
[----:B------:R-:W-:-:S03]  /*27340*/  IADD3 R52, P4, R52, R57, RZ ;  /* 0x0000003934347210 */ /* 0x000fc60007f9e0ff */
[----:B------:R-:W-:Y:S01]  /*27350*/  IMAD.X R46, R46, 0x1, R2, P0 ;  /* 0x000000012e2e7824 */ /* 0x000fe200000e0602 */
[----:B------:R-:W-:Y:S01]  /*27360*/  SEL R37, RZ, 0x4, !P1 ;  /* 0x00000004ff257807 */ /* 0x000fe20004800000 */
[----:B------:R1:W-:Y:S01]  /*27370*/  STL [R1+0x69c], R43 ;  /* 0x00069c2b01007387 */ /* 0x0003e20000100800 */
[----:B------:R-:W-:Y:S02]  /*27380*/  IADD3 R50, P6, R50, R57, RZ ;  /* 0x0000003932327210 */ /* 0x000fe40007fde0ff */
[----:B------:R-:W-:Y:S01]  /*27390*/  SEL R36, R36, RZ, !P5 ;  /* 0x000000ff24247207 */ /* 0x000fe20006800000 */
[----:B------:R-:W-:Y:S01]  /*273a0*/  STL [R1+0x6a4], R52 ;  /* 0x0006a43401007387 */ /* 0x000fe20000100800 */
[----:B------:R-:W-:-:S03]  /*273b0*/  SEL R37, R37, RZ, !P5 ;  /* 0x000000ff25257207 */ /* 0x000fc60006800000 */
[----:B------:R4:W-:Y:S01]  /*273c0*/  STL [R1+0x698], R46 ;  /* 0x0006982e01007387 */ /* 0x0009e20000100800 */
[----:B------:R-:W-:-:S03]  /*273d0*/  ISETP.NE.U32.AND P0, PT, R36, RZ, PT ;  /* 0x000000ff2400720c */ /* 0x000fc60003f05070 */
[----:B------:R-:W3:Y:S01]  /*273e0*/  LDL.LU R61, [R1+0x728] ;  /* 0x00072800013d7983 */ /* 0x000ee20000300800 */
[----:B------:R-:W-:-:S03]  /*273f0*/  MOV R36, R43 ;  /* 0x0000002b00247202 */ /* 0x000fc60000000f00 */
[----:B------:R-:W-:Y:S01]  /*27400*/  STL [R1+0x6ac], R50 ;  /* 0x0006ac3201007387 */ /* 0x000fe20000100800 */
[----:B------:R-:W-:Y:S01]  /*27410*/  ISETP.NE.U32.AND P1, PT, R37, RZ, PT ;  /* 0x000000ff2500720c */ /* 0x000fe20003f25070 */
[----:B------:R-:W-:-:S05]  /*27420*/  IMAD.MOV.U32 R37, RZ, RZ, R46 ;  /* 0x000000ffff257224 */ /* 0x000fca00078e002e */
[----:B------:R1:W-:Y:S01]  /*27430*/  LDGSTS.E [R3+0x8800], [R36.64], P3 ;  /* 0x0880000024037fae */ /* 0x0003e20009921848 */
[----:B------:R-:W-:-:S05]  /*27440*/  IMAD.X R54, R54, 0x1, R2, P4 ;  /* 0x0000000136367824 */ /* 0x000fca00020e0602 */
[----:B------:R2:W-:Y:S04]  /*27450*/  STL [R1+0x6a0], R54 ;  /* 0x0006a03601007387 */ /* 0x0005e80000100800 */
[----:B-1----:R-:W3:Y:S04]  /*27460*/  LDL.LU R43, [R1+0x734] ;  /* 0x00073400012b7983 */ /* 0x002ee80000300800 */
[----:B----4-:R-:W4:Y:S04]  /*27470*/  LDL.LU R46, [R1+0x79c] ;  /* 0x00079c00012e7983 */ /* 0x010f280000300800 */
[----:B------:R-:W4:Y:S01]  /*27480*/  LDL.LU R60, [R1+0x730] ;  /* 0x00073000013c7983 */ /* 0x000f220000300800 */
[----:B------:R-:W-:Y:S01]  /*27490*/  MOV R36, R52 ;  /* 0x0000003400247202 */ /* 0x000fe20000000f00 */
[----:B------:R-:W-:-:S05]  /*274a0*/  IMAD.MOV.U32 R37, RZ, RZ, R54 ;  /* 0x000000ffff257224 */ /* 0x000fca00078e0036 */
[----:B------:R1:W-:Y:S02]  /*274b0*/  LDGSTS.E [R3+0x8900], [R36.64], P3 ;  /* 0x0890000024037fae */ /* 0x0003e40009921848 */
[----:B-1----:R-:W-:Y:S02]  /*274c0*/  MOV R36, R50 ;  /* 0x0000003200247202 */ /* 0x002fe40000000f00 */
[----:B--2---:R-:W-:Y:S01]  /*274d0*/  IADD3 R39, P4, R39, R57, RZ ;  /* 0x0000003927277210 */ /* 0x004fe20007f9e0ff */
[----:B---3--:R-:W-:-:S04]  /*274e0*/  IMAD.X R51, R51, 0x1, R2, P6 ;  /* 0x0000000133337824 */ /* 0x008fc800030e0602 */
[----:B------:R1:W-:Y:S01]  /*274f0*/  STL [R1+0x6b4], R39 ;  /* 0x0006b42701007387 */ /* 0x0003e20000100800 */
[----:B------:R-:W-:-:S03]  /*27500*/  IADD3 R38, P6, R38, R57, RZ ;  /* 0x0000003926267210 */ /* 0x000fc60007fde0ff */
[----:B------:R2:W-:Y:S04]  /*27510*/  STL [R1+0x6a8], R51 ;  /* 0x0006a83301007387 */ /* 0x0005e80000100800 */
[----:B------:R-:W3:Y:S01]  /*27520*/  LDL.LU R56, [R1+0x7a4] ;  /* 0x0007a40001387983 */ /* 0x000ee20000300800 */
[----:B------:R-:W-:-:S03]  /*27530*/  IMAD.X R47, R47, 0x1, R2, P4 ;  /* 0x000000012f2f7824 */ /* 0x000fc600020e0602 */
[----:B------:R-:W3:Y:S01]  /*27540*/  LDL.LU R59, [R1+0x798] ;  /* 0x00079800013b7983 */ /* 0x000ee20000300800 */
[----:B------:R-:W-:-:S03]  /*27550*/  IMAD.MOV.U32 R37, RZ, RZ, R51 ;  /* 0x000000ffff257224 */ /* 0x000fc600078e0033 */
[----:B------:R-:W-:Y:S04]  /*27560*/  STL [R1+0x71c], R38 ;  /* 0x00071c2601007387 */ /* 0x000fe80000100800 */
[----:B------:R-:W-:Y:S04]  /*27570*/  STL [R1+0x6b0], R47 ;  /* 0x0006b02f01007387 */ /* 0x000fe80000100800 */
        /* <DEDUP_REMOVED lines=15> */
[----:B--2---:R-:W2:Y:S01]  /*27670*/  LDL.LU R51, [R1+0x7b0] ;  /* 0x0007b00001337983 */ /* 0x004ea20000300800 */
[----:B-1----:R-:W-:Y:S01]  /*27680*/  MOV R36, R38 ;  /* 0x0000002600247202 */ /* 0x002fe20000000f00 */
[----:B------:R-:W-:Y:S02]  /*27690*/  IMAD.MOV.U32 R37, RZ, RZ, R41 ;  /* 0x000000ffff257224 */ /* 0x000fe400078e0029 */
[----:B------:R1:W-:Y:S04]  /*276a0*/  STL [R1+0x72c], R44 ;  /* 0x00072c2c01007387 */ /* 0x0003e80000100800 */
[----:B------:R-:W-:Y:S04]  /*276b0*/  STL [R1+0x720], R62 ;  /* 0x0007203e01007387 */ /* 0x000fe80000100800 */
[----:B------:R-:W2:Y:S01]  /*276c0*/  LDL.LU R41, [R1+0x818] ;  /* 0x0008180001297983 */ /* 0x000ea20000300800 */
[----:B------:R-:W-:-:S03]  /*276d0*/  IMAD.X R61, R61, 0x1, R2, P3 ;  /* 0x000000013d3d7824 */ /* 0x000fc600018e0602 */
[----:B------:R-:W2:Y:S04]  /*276e0*/  LDL.LU R47, [R1+0x824] ;  /* 0x00082400012f7983 */ /* 0x000ea80000300800 */
[----:B------:R1:W-:Y:S04]  /*276f0*/  LDGSTS.E [R3+0x9800], [R36.64], P2 ;  /* 0x0980000024037fae */ /* 0x0003e80009121848 */
[----:B------:R-:W2:Y:S01]  /*27700*/  LDL.LU R38, [R1+0x82c] ;  /* 0x00082c0001267983 */ /* 0x000ea20000300800 */
[----:B-1----:R-:W-:Y:S01]  /*27710*/  MOV R36, R48 ;  /* 0x0000003000247202 */ /* 0x002fe20000000f00 */
[----:B------:R-:W-:-:S02]  /*27720*/  IMAD.MOV.U32 R37, RZ, RZ, R62 ;  /* 0x000000ffff257224 */ /* 0x000fc400078e003e */
[----:B------:R-:W2:Y:S04]  /*27730*/  LDL.LU R48, [R1+0x820] ;  /* 0x0008200001307983 */ /* 0x000ea80000300800 */
[----:B------:R1:W-:Y:S01]  /*27740*/  LDGSTS.E [R3+0x9900], [R36.64], P2 ;  /* 0x0990000024037fae */ /* 0x0003e20009121848 */
[-C--:B------:R-:W-:Y:S01]  /*27750*/  IADD3 R43, P4, R43, R57.reuse, RZ ;  /* 0x000000392b2b7210 */ /* 0x080fe20007f9e0ff */
[----:B-1----:R-:W-:Y:S01]  /*27760*/  IMAD.MOV.U32 R37, RZ, RZ, R61 ;  /* 0x000000ffff257224 */ /* 0x002fe200078e003d */
[----:B------:R-:W-:Y:S02]  /*27770*/  MOV R36, R44 ;  /* 0x0000002c00247202 */ /* 0x000fe40000000f00 */
[----:B----4-:R-:W-:Y:S01]  /*27780*/  IADD3 R46, P3, R46, R57, RZ ;  /* 0x000000392e2e7210 */ /* 0x010fe20007f7e0ff */
[----:B------:R1:W-:Y:S01]  /*27790*/  STL [R1+0x734], R43 ;  /* 0x0007342b01007387 */ /* 0x0003e20000100800 */
[----:B------:R-:W-:-:S03]  /*277a0*/  IMAD.X R60, R60, 0x1, R2, P4 ;  /* 0x000000013c3c7824 */ /* 0x000fc600020e0602 */
[----:B------:R-:W-:Y:S04]  /*277b0*/  STL [R1+0x728], R61 ;  /* 0x0007283d01007387 */ /* 0x000fe80000100800 */
[----:B------:R-:W4:Y:S04]  /*277c0*/  LDL.LU R44, [R1+0x834] ;  /* 0x00083400012c7983 */ /* 0x000f280000300800 */
[----:B------:R1:W-:Y:S04]  /*277d0*/  STL [R1+0x79c], R46 ;  /* 0x00079c2e01007387 */ /* 0x0003e80000100800 */
[----:B------:R1:W-:Y:S04]  /*277e0*/  LDGSTS.E [R3+0x9a00], [R36.64], P2 ;  /* 0x09a0000024037fae */ /* 0x0003e80009121848 */
[----:B------:R-:W-:Y:S01]  /*277f0*/  STL [R1+0x730], R60 ;  /* 0x0007303c01007387 */ /* 0x000fe20000100800 */
[----:B-1----:R-:W-:-:S03]  /*27800*/  MOV R36, R43 ;  /* 0x0000002b00247202 */ /* 0x002fc60000000f00 */
[----:B------:R-:W4:Y:S01]  /*27810*/  LDL.LU R43, [R1+0x828] ;  /* 0x00082800012b7983 */ /* 0x000f220000300800 */
[----:B------:R-:W-:-:S05]  /*27820*/  IMAD.MOV.U32 R37, RZ, RZ, R60 ;  /* 0x000000ffff257224 */ /* 0x000fca00078e003c */
[----:B------:R1:W-:Y:S02]  /*27830*/  LDGSTS.E [R3+0x9b00], [R36.64], P2 ;  /* 0x09b0000024037fae */ /* 0x0003e40009121848 */
[----:B-1----:R-:W-:Y:S02]  /*27840*/  MOV R36, R46 ;  /* 0x0000002e00247202 */ /* 0x002fe40000000f00 */
[----:B---3--:R-:W-:Y:S01]  /*27850*/  IADD3 R56, P4, R56, R57, RZ ;  /* 0x0000003938387210 */ /* 0x008fe20007f9e0ff */
[----:B------:R-:W-:-:S04]  /*27860*/  IMAD.X R59, R59, 0x1, R2, P3 ;  /* 0x000000013b3b7824 */ /* 0x000fc800018e0602 */
        /* <DEDUP_REMOVED lines=8> */
[----:B------:R-:W-:Y:S01]  /*278f0*/  IMAD.X R54, R54, 0x1, R2, P2 ;  /* 0x0000000136367824 */ /* 0x000fe200010e0602 */
[----:B-1----:R-:W-:Y:S02]  /*27900*/  MOV R36, R52 ;  /* 0x0000003400247202 */ /* 0x002fe40000000f00 */
[-C--:B------:R-:W-:Y:S01]  /*27910*/  IADD3 R50, P3, R50, R57.reuse, RZ ;  /* 0x0000003932327210 */ /* 0x080fe20007f7e0ff */
[----:B------:R-:W-:Y:S01]  /*27920*/  IMAD.MOV.U32 R37, RZ, RZ, R54 ;  /* 0x000000ffff257224 */ /* 0x000fe200078e0036 */
[----:B------:R-:W-:Y:S04]  /*27930*/  STL [R1+0x798], R59 ;  /* 0x0007983b01007387 */ /* 0x000fe80000100800 */
[----:B------:R-:W3:Y:S01]  /*27940*/  LDL.LU R46, [R1+0x830] ;  /* 0x00083000012e7983 */ /* 0x000ee20000300800 */
[----:B------:R-:W-:-:S03]  /*27950*/  IADD3 R39, P2, R39, R57, RZ ;  /* 0x0000003927277210 */ /* 0x000fc60007f5e0ff */
[----:B------:R1:W-:Y:S01]  /*27960*/  LDGSTS.E [R3+0xaa00], [R36.64], P1 ;  /* 0x0aa0000024037fae */ /* 0x0003e20008921848 */
[----:B--2---:R-:W-:-:S03]  /*27970*/  IMAD.X R51, R51, 0x1, R2, P3 ;  /* 0x0000000133337824 */ /* 0x004fc600018e0602 */
        /* <DEDUP_REMOVED lines=11> */
[----:B------:R-:W-:Y:S04]  /*27a30*/  STL [R1+0x7b0], R51 ;  /* 0x0007b03301007387 */ /* 0x000fe80000100800 */
[----:B------:R-:W-:Y:S01]  /*27a40*/  STL [R1+0x824], R47 ;  /* 0x0008242f01007387 */ /* 0x000fe20000100800 */
[----:B------:R-:W-:-:S03]  /*27a50*/  IMAD.X R48, R48, 0x1, R2, P3 ;  /* 0x0000000130307824 */ /* 0x000fc600018e0602 */
[----:B------:R2:W-:Y:S04]  /*27a60*/  STL [R1+0x818], R41 ;  /* 0x0008182901007387 */ /* 0x0005e80000100800 */
[----:B-1----:R-:W3:Y:S04]  /*27a70*/  LDL.LU R54, [R1+0x898] ;  /* 0x0008980001367983 */ /* 0x002ee80000300800 */
[----:B------:R-:W-:Y:S01]  /*27a80*/  STL [R1+0x82c], R38 ;  /* 0x00082c2601007387 */ /* 0x000fe20000100800 */
[----:B--2---:R-:W-:-:S03]  /*27a90*/  MOV R36, R39 ;  /* 0x0000002700247202 */ /* 0x004fc60000000f00 */
[----:B------:R1:W-:Y:S01]  /*27aa0*/  STL [R1+0x820], R48 ;  /* 0x0008203001007387 */ /* 0x0003e20000100800 */
[----:B------:R-:W-:-:S03]  /*27ab0*/  IMAD.MOV.U32 R37, RZ, RZ, R41 ;  /* 0x000000ffff257224 */ /* 0x000fc600078e0029 */
[----:B------:R-:W2:Y:S04]  /*27ac0*/  LDL.LU R52, [R1+0x89c] ;  /* 0x00089c0001347983 */ /* 0x000ea80000300800 */
[----:B------:R-:W2:Y:S04]  /*27ad0*/  LDL.LU R50, [R1+0x8a4] ;  /* 0x0008a40001327983 */ /* 0x000ea80000300800 */
[----:B------:R-:W2:Y:S01]  /*27ae0*/  LDL.LU R41, [R1+0x8ac] ;  /* 0x0008ac0001297983 */ /* 0x000ea20000300800 */
[----:B----4-:R-:W-:-:S03]  /*27af0*/  IADD3 R44, P2, R44, R57, RZ ;  /* 0x000000392c2c7210 */ /* 0x010fc60007f5e0ff */
[----:B------:R-:W2:Y:S04]  /*27b00*/  LDL.LU R39, [R1+0x8b4] ;  /* 0x0008b40001277983 */ /* 0x000ea80000300800 */
[----:B------:R-:W2:Y:S04]  /*27b10*/  LDL.LU R51, [R1+0x8a0] ;  /* 0x0008a00001337983 */ /* 0x000ea80000300800 */
[----:B------:R1:W-:Y:S04]  /*27b20*/  LDGSTS.E [R3+0xb800], [R36.64], P0 ;  /* 0x0b80000024037fae */ /* 0x0003e80008121848 */
[----:B------:R-:W-:Y:S01]  /*27b30*/  STL [R1+0x834], R44 ;  /* 0x0008342c01007387 */ /* 0x000fe20000100800 */
[----:B------:R-:W-:-:S02]  /*27b40*/  IMAD.X R43, R43, 0x1, R2, P1 ;  /* 0x000000012b2b7824 */ /* 0x000fc400008e0602 */
[----:B-1----:R-:W-:-:S03]  /*27b50*/  IMAD.MOV.U32 R37, RZ, RZ, R48 ;  /* 0x000000ffff257224 */ /* 0x002fc600078e0030 */
[----:B------:R1:W-:Y:S04]  /*27b60*/  STL [R1+0x828], R43 ;  /* 0x0008282b01007387 */ /* 0x0003e80000100800 */
[----:B------:R-:W2:Y:S01]  /*27b70*/  LDL.LU R48, [R1+0x8a8] ;  /* 0x0008a80001307983 */ /* 0x000ea20000300800 */
[----:B------:R-:W-:-:S05]  /*27b80*/  MOV R36, R47 ;  /* 0x0000002f00247202 */ /* 0x000fca0000000f00 */
[----:B------:R1:W-:Y:S02]  /*27b90*/  LDGSTS.E [R3+0xb900], [R36.64], P0 ;  /* 0x0b90000024037fae */ /* 0x0003e40008121848 */
[----:B-1----:R-:W-:Y:S02]  /*27ba0*/  IMAD.MOV.U32 R37, RZ, RZ, R43 ;  /* 0x000000ffff257224 */ /* 0x002fe400078e002b */
        /* <DEDUP_REMOVED lines=17> */
[----:B---3--:R-:W3:Y:S01]  /*27cc0*/  LDL.LU R46, [R1+0x924] ;  /* 0x00092400012e7983 */ /* 0x008ee20000300800 */
[----:B------:R-:W-:Y:S02]  /*27cd0*/  ISETP.NE.U32.AND P0, PT, R37, RZ, PT ;  /* 0x000000ff2500720c */ /* 0x000fe40003f05070 */
[----:B------:R-:W-:Y:S01]  /*27ce0*/  SEL R37, RZ, 0x4, !P1 ;  /* 0x00000004ff257807 */ /* 0x000fe20004800000 */
[----:B------:R-:W3:Y:S01]  /*27cf0*/  LDL.LU R47, [R1+0x92c] ;  /* 0x00092c00012f7983 */ /* 0x000ee20000300800 */
[----:B------:R-:W-:Y:S02]  /*27d00*/  ISETP.NE.U32.AND P3, PT, R36, RZ, PT ;  /* 0x000000ff2400720c */ /* 0x000fe40003f65070 */
[----:B------:R-:W-:-:S02]  /*27d10*/  SEL R36, R37, RZ, !P5 ;  /* 0x000000ff25247207 */ /* 0x000fc40006800000 */
[-C--:B--2---:R-:W-:Y:S02]  /*27d20*/  IADD3 R52, P2, R52, R57.reuse, RZ ;  /* 0x0000003934347210 */ /* 0x084fe40007f5e0ff */
[----:B------:R-:W-:-:S03]  /*27d30*/  IADD3 R50, P4, R50, R57, RZ ;  /* 0x0000003932327210 */ /* 0x000fc60007f9e0ff */
[----:B------:R-:W-:Y:S01]  /*27d40*/  IMAD.X R54, R54, 0x1, R2, P2 ;  /* 0x0000000136367824 */ /* 0x000fe200010e0602 */
[-C--:B------:R-:W-:Y:S01]  /*27d50*/  IADD3 R41, P1, R41, R57.reuse, RZ ;  /* 0x0000003929297210 */ /* 0x080fe20007f3e0ff */
[----:B------:R1:W-:Y:S01]  /*27d60*/  STL [R1+0x89c], R52 ;  /* 0x00089c3401007387 */ /* 0x0003e20000100800 */
[----:B------:R-:W-:Y:S01]  /*27d70*/  ISETP.NE.U32.AND P2, PT, R36, RZ, PT ;  /* 0x000000ff2400720c */ /* 0x000fe20003f45070 */
[----:B------:R-:W-:Y:S02]  /*27d80*/  IMAD.MOV.U32 R36, RZ, RZ, R52 ;  /* 0x000000ffff247224 */ /* 0x000fe400078e0034 */
[----:B------:R-:W-:Y:S01]  /*27d90*/  STL [R1+0x8a4], R50 ;  /* 0x0008a43201007387 */ /* 0x000fe20000100800 */
[----:B------:R-:W-:Y:S01]  /*27da0*/  IMAD.X R51, R51, 0x1, R2, P4 ;  /* 0x0000000133337824 */ /* 0x000fe200020e0602 */
[----:B------:R-:W-:Y:S02]  /*27db0*/  IADD3 R39, P4, R39, R57, RZ ;  /* 0x0000003927277210 */ /* 0x000fe40007f9e0ff */
[----:B------:R-:W-:Y:S01]  /*27dc0*/  STL [R1+0x898], R54 ;  /* 0x0008983601007387 */ /* 0x000fe20000100800 */
[----:B------:R-:W-:-:S03]  /*27dd0*/  IMAD.MOV.U32 R37, RZ, RZ, R54 ;  /* 0x000000ffff257224 */ /* 0x000fc600078e0036 */
[----:B------:R-:W-:Y:S04]  /*27de0*/  STL [R1+0x8ac], R41 ;  /* 0x0008ac2901007387 */ /* 0x000fe80000100800 */
[----:B------:R2:W-:Y:S04]  /*27df0*/  STL [R1+0x8a0], R51 ;  /* 0x0008a03301007387 */ /* 0x0005e80000100800 */
[----:B------:R-:W-:Y:S04]  /*27e00*/  STL [R1+0x8b4], R39 ;  /* 0x0008b42701007387 */ /* 0x000fe80000100800 */
[----:B------:R1:W-:Y:S01]  /*27e10*/  LDGSTS.E [R3+0xc800], [R36.64], P0 ;  /* 0x0c80000024037fae */ /* 0x0003e20008121848 */
[----:B------:R-:W-:-:S05]  /*27e20*/  IADD3.X R48, R48, R2, RZ, P1, !PT ;  /* 0x0000000230307210 */ /* 0x000fca0000ffe4ff */
[----:B------:R2:W-:Y:S01]  /*27e30*/  STL [R1+0x8a8], R48 ;  /* 0x0008a83001007387 */ /* 0x0005e20000100800 */
[----:B-1----:R-:W-:Y:S01]  /*27e40*/  MOV R36, R50 ;  /* 0x0000003200247202 */ /* 0x002fe20000000f00 */
[----:B------:R-:W-:Y:S02]  /*27e50*/  IMAD.MOV.U32 R37, RZ, RZ, R51 ;  /* 0x000000ffff257224 */ /* 0x000fe400078e0033 */
[----:B------:R-:W3:Y:S04]  /*27e60*/  LDL.LU R52, [R1+0x920] ;  /* 0x0009200001347983 */ /* 0x000ee80000300800 */
[----:B--2---:R-:W3:Y:S04]  /*27e70*/  LDL.LU R51, [R1+0x934] ;  /* 0x0009340001337983 */ /* 0x004ee80000300800 */
[----:B------:R-:W3:Y:S01]  /*27e80*/  LDL.LU R58, [R1+0x928] ;  /* 0x00092800013a7983 */ /* 0x000ee20000300800 */
[----:B------:R-:W-:-:S03]  /*27e90*/  IMAD.X R43, R43, 0x1, R2, P4 ;  /* 0x000000012b2b7824 */ /* 0x000fc600020e0602 */
[----:B------:R1:W-:Y:S02]  /*27ea0*/  LDGSTS.E [R3+0xc900], [R36.64], P0 ;  /* 0x0c90000024037fae */ /* 0x0003e40008121848 */
[----:B-1----:R-:W-:Y:S01]  /*27eb0*/  MOV R36, R41 ;  /* 0x0000002900247202 */ /* 0x002fe20000000f00 */
[----:B------:R-:W-:Y:S01]  /*27ec0*/  IMAD.MOV.U32 R37, RZ, RZ, R48 ;  /* 0x000000ffff257224 */ /* 0x000fe200078e0030 */
[----:B------:R-:W3:Y:S04]  /*27ed0*/  LDL.LU R41, [R1+0x99c] ;  /* 0x00099c0001297983 */ /* 0x000ee80000300800 */
[----:B------:R1:W-:Y:S04]  /*27ee0*/  STL [R1+0x8b0], R43 ;  /* 0x0008b02b01007387 */ /* 0x0003e80000100800 */
[----:B------:R-:W3:Y:S04]  /*27ef0*/  LDL.LU R54, [R1+0x930] ;  /* 0x0009300001367983 */ /* 0x000ee80000300800 */
[----:B------:R1:W-:Y:S04]  /*27f00*/  LDGSTS.E [R3+0xca00], [R36.64], P0 ;  /* 0x0ca0000024037fae */ /* 0x0003e80008121848 */
[----:B------:R-:W3:Y:S01]  /*27f10*/  LDL.LU R48, [R1+0x998] ;  /* 0x0009980001307983 */ /* 0x000ee20000300800 */
[----:B-1----:R-:W-:-:S03]  /*27f20*/  IMAD.MOV.U32 R36, RZ, RZ, R39 ;  /* 0x000000ffff247224 */ /* 0x002fc600078e0027 */
[----:B------:R-:W3:Y:S04]  /*27f30*/  LDL.LU R39, [R1+0x9a0] ;  /* 0x0009a00001277983 */ /* 0x000ee80000300800 */
[----:B------:R-:W3:Y:S04]  /*27f40*/  LDL.LU R38, [R1+0x9a4] ;  /* 0x0009a40001267983 */ /* 0x000ee80000300800 */
[----:B------:R-:W3:Y:S01]  /*27f50*/  LDL.LU R60, [R1+0x9a8] ;  /* 0x0009a800013c7983 */ /* 0x000ee20000300800 */
[----:B------:R-:W-:-:S03]  /*27f60*/  MOV R37, R43 ;  /* 0x0000002b00257202 */ /* 0x000fc60000000f00 */
[----:B------:R-:W3:Y:S04]  /*27f70*/  LDL.LU R50, [R1+0x9ac] ;  /* 0x0009ac0001327983 */ /* 0x000ee80000300800 */
[----:B------:R-:W3:Y:S01]  /*27f80*/  LDL.LU R43, [R1+0x9b4] ;  /* 0x0009b400012b7983 */ /* 0x000ee20000300800 */
[C---:B------:R-:W-:Y:S02]  /*27f90*/  ISETP.GT.AND P4, PT, R0.reuse, 0x3e, PT ;  /* 0x0000003e0000780c */ /* 0x040fe40003f84270 */
[----:B------:R-:W-:Y:S01]  /*27fa0*/  ISETP.GT.AND P1, PT, R0, 0x3, PT ;  /* 0x000000030000780c */ /* 0x000fe20003f24270 */
[----:B------:R1:W-:Y:S02]  /*27fb0*/  LDGSTS.E [R3+0xcb00], [R36.64], P0 ;  /* 0x0cb0000024037fae */ /* 0x0003e40008121848 */
[----:B-1----:R-:W-:-:S02]  /*27fc0*/  SEL R37, RZ, 0x4, !P4 ;  /* 0x00000004ff257807 */ /* 0x002fc40006000000 */
[----:B------:R-:W-:Y:S02]  /*27fd0*/  SEL R36, RZ, 0x4, !P1 ;  /* 0x00000004ff247807 */ /* 0x000fe40004800000 */
[----:B------:R-:W-:Y:S02]  /*27fe0*/  SEL R37, R37, RZ, !P5 ;  /* 0x000000ff25257207 */ /* 0x000fe40006800000 */
[----:B------:R-:W-:Y:S02]  /*27ff0*/  SEL R36, R36, RZ, !P5 ;  /* 0x000000ff24247207 */ /* 0x000fe40006800000 */
[----:B------:R-:W-:Y:S02]  /*28000*/  ISETP.NE.U32.AND P1, PT, R37, RZ, PT ;  /* 0x000000ff2500720c */ /* 0x000fe40003f25070 */
[-C--:B----4-:R-:W-:Y:S02]  /*28010*/  IADD3 R44, P0, R44, R57.reuse, RZ ;  /* 0x000000392c2c7210 */ /* 0x090fe40007f1e0ff */
[----:B---3--:R-:W-:-:S03]  /*28020*/  IADD3 R46, P4, R46, R57, RZ ;  /* 0x000000392e2e7210 */ /* 0x008fc60007f9e0ff */
[----:B------:R-:W-:Y:S01]  /*28030*/  IMAD.X R56, R56, 0x1, R2, P0 ;  /* 0x0000000138387824 */ /* 0x000fe200000e0602 */
[----:B------:R-:W-:Y:S01]  /*28040*/  ISETP.NE.U32.AND P0, PT, R36, RZ, PT ;  /* 0x000000ff2400720c */ /* 0x000fe20003f05070 */
[----:B------:R1:W-:Y:S01]  /*28050*/  STL [R1+0x91c], R44 ;  /* 0x00091c2c01007387 */ /* 0x0003e20000100800 */
[-C--:B------:R-:W-:Y:S01]  /*28060*/  IADD3 R47, P6, R47, R57.reuse, RZ ;  /* 0x000000392f2f7210 */ /* 0x080fe20007fde0ff */
[----:B------:R-:W-:Y:S01]  /*28070*/  IMAD.MOV.U32 R37, RZ, RZ, R56 ;  /* 0x000000ffff257224 */ /* 0x000fe200078e0038 */
[----:B------:R-:W-:Y:S01]  /*28080*/  MOV R36, R44 ;  /* 0x0000002c00247202 */ /* 0x000fe20000000f00 */
[----:B------:R3:W-:Y:S04]  /*28090*/  STL [R1+0x924], R46 ;  /* 0x0009242e01007387 */ /* 0x0007e80000100800 */
[----:B------:R4:W-:Y:S04]  /*280a0*/  STL [R1+0x918], R56 ;  /* 0x0009183801007387 */ /* 0x0009e80000100800 */
[----:B-1----:R-:W2:Y:S04]  /*280b0*/  LDL.LU R44, [R1+0xa1c] ;  /* 0x000a1c00012c7983 */ /* 0x002ea80000300800 */
[----:B------:R-:W-:Y:S04]  /*280c0*/  STL [R1+0x92c], R47 ;  /* 0x00092c2f01007387 */ /* 0x000fe80000100800 */
[----:B------:R1:W-:Y:S02]  /*280d0*/  LDGSTS.E [R3+0xd800], [R36.64], P3 ;  /* 0x0d80000024037fae */ /* 0x0003e40009921848 */
[----:B-1----:R-:W-:Y:S01]  /*280e0*/  MOV R36, R46 ;  /* 0x0000002e00247202 */ /* 0x002fe20000000f00 */
[----:B------:R-:W-:Y:S01]  /*280f0*/  IMAD.X R52, R52, 0x1, R2, P4 ;  /* 0x0000000134347824 */ /* 0x000fe200020e0602 */
[----:B---3--:R-:W-:-:S04]  /*28100*/  IADD3 R51, P4, R51, R57, RZ ;  /* 0x0000003933337210 */ /* 0x008fc80007f9e0ff */
[----:B------:R1:W-:Y:S01]  /*28110*/  STL [R1+0x920], R52 ;  /* 0x0009203401007387 */ /* 0x0003e20000100800 */
[----:B------:R-:W-:-:S03]  /*28120*/  IMAD.X R58, R58, 0x1, R2, P6 ;  /* 0x000000013a3a7824 */ /* 0x000fc600030e0602 */
[----:B------:R-:W3:Y:S01]  /*28130*/  LDL.LU R46, [R1+0x9b0] ;  /* 0x0009b000012e7983 */ /* 0x000ee20000300800 */
[----:B------:R-:W-:-:S03]  /*28140*/  IMAD.MOV.U32 R37, RZ, RZ, R52 ;  /* 0x000000ffff257224 */ /* 0x000fc600078e0034 */
[----:B------:R-:W-:Y:S04]  /*28150*/  STL [R1+0x934], R51 ;  /* 0x0009343301007387 */ /* 0x000fe80000100800 */
[----:B------:R1:W-:Y:S04]  /*28160*/  STL [R1+0x928], R58 ;  /* 0x0009283a01007387 */ /* 0x0003e80000100800 */
[----:B----4-:R-:W4:Y:S04]  /*28170*/  LDL.LU R56, [R1+0xa24] ;  /* 0x000a240001387983 */ /* 0x010f280000300800 */
[----:B-1----:R-:W4:Y:S01]  /*28180*/  LDL.LU R52, [R1+0xa2c] ;  /* 0x000a2c0001347983 */ /* 0x002f220000300800 */
[----:B------:R-:W-:-:S03]  /*28190*/  IADD3 R41, P6, R41, R57, RZ ;  /* 0x0000003929297210 */ /* 0x000fc60007fde0ff */
[----:B------:R-:W4:Y:S04]  /*281a0*/  LDL.LU R59, [R1+0xa18] ;  /* 0x000a1800013b7983 */ /* 0x000f280000300800 */
[----:B------:R1:W-:Y:S01]  /*281b0*/  LDGSTS.E [R3+0xd900], [R36.64], P3 ;  /* 0x0d90000024037fae */ /* 0x0003e20009921848 */
[----:B------:R-:W-:-:S03]  /*281c0*/  IMAD.X R54, R54, 0x1, R2, P4 ;  /* 0x0000000136367824 */ /* 0x000fc600020e0602 */
[----:B------:R-:W-:Y:S04]  /*281d0*/  STL [R1+0x99c], R41 ;  /* 0x00099c2901007387 */ /* 0x000fe80000100800 */
[----:B------:R1:W-:Y:S01]  /*281e0*/  STL [R1+0x930], R54 ;  /* 0x0009303601007387 */ /* 0x0003e20000100800 */
[----:B------:R-:W-:Y:S01]  /*281f0*/  IMAD.X R48, R48, 0x1, R2, P6 ;  /* 0x0000000130307824 */ /* 0x000fe200030e0602 */
[----:B-1----:R-:W-:Y:S01]  /*28200*/  MOV R36, R47 ;  /* 0x0000002f00247202 */ /* 0x002fe20000000f00 */
[----:B------:R-:W-:Y:S01]  /*28210*/  IMAD.MOV.U32 R37, RZ, RZ, R58 ;  /* 0x000000ffff257224 */ /* 0x000fe200078e003a */
[----:B------:R-:W4:Y:S04]  /*28220*/  LDL.LU R47, [R1+0xa34] ;  /* 0x000a3400012f7983 */ /* 0x000f280000300800 */
[----:B------:R-:W4:Y:S04]  /*28230*/  LDL.LU R58, [R1+0xa20] ;  /* 0x000a2000013a7983 */ /* 0x000f280000300800 */
[----:B------:R1:W-:Y:S01]  /*28240*/  LDGSTS.E [R3+0xda00], [R36.64], P3 ;  /* 0x0da0000024037fae */ /* 0x0003e20009921848 */
[----:B------:R-:W-:-:S05]  /*28250*/  IADD3 R38, P4, R38, R57, RZ ;  /* 0x0000003926267210 */ /* 0x000fca0007f9e0ff */
[----:B------:R-:W-:Y:S04]  /*28260*/  STL [R1+0x9a4], R38 ;  /* 0x0009a42601007387 */ /* 0x000fe80000100800 */
[----:B------:R-:W-:Y:S01]  /*28270*/  STL [R1+0x998], R48 ;  /* 0x0009983001007387 */ /* 0x000fe20000100800 */
[----:B-1----:R-:W-:Y:S01]  /*28280*/  IMAD.MOV.U32 R37, RZ, RZ, R54 ;  /* 0x000000ffff257224 */ /* 0x002fe200078e0036 */
[----:B------:R-:W-:Y:S02]  /*28290*/  MOV R36, R51 ;  /* 0x0000003300247202 */ /* 0x000fe40000000f00 */
[----:B------:R-:W4:Y:S01]  /*282a0*/  LDL.LU R54, [R1+0xa28] ;  /* 0x000a280001367983 */ /* 0x000f220000300800 */
[----:B------:R-:W-:-:S03]  /*282b0*/  IMAD.X R39, R39, 0x1, R2, P4 ;  /* 0x0000000127277824 */ /* 0x000fc600020e0602 */
[----:B------:R1:W-:Y:S01]  /*282c0*/  LDGSTS.E [R3+0xdb00], [R36.64], P3 ;  /* 0x0db0000024037fae */ /* 0x0003e20009921848 */
[----:B------:R-:W-:-:S03]  /*282d0*/  IADD3 R50, P3, R50, R57, RZ ;  /* 0x0000003932327210 */ /* 0x000fc60007f7e0ff */
[----:B------:R-:W4:Y:S01]  /*282e0*/  LDL.LU R51, [R1+0xa30] ;  /* 0x000a300001337983 */ /* 0x000f220000300800 */
[----:B------:R-:W-:Y:S01]  /*282f0*/  IADD3 R43, P4, R43, R57, RZ ;  /* 0x000000392b2b7210 */ /* 0x000fe20007f9e0ff */
[----:B------:R-:W-:Y:S02]  /*28300*/  IMAD.X R60, R60, 0x1, R2, P3 ;  /* 0x000000013c3c7824 */ /* 0x000fe400018e0602 */
[----:B------:R-:W-:Y:S01]  /*28310*/  STL [R1+0x9ac], R50 ;  /* 0x0009ac3201007387 */ /* 0x000fe20000100800 */
[----:B-1----:R-:W-:Y:S01]  /*28320*/  MOV R36, R41 ;  /* 0x0000002900247202 */ /* 0x002fe20000000f00 */
[----:B------:R-:W-:Y:S02]  /*28330*/  IMAD.MOV.U32 R37, RZ, RZ, R48 ;  /* 0x000000ffff257224 */ /* 0x000fe400078e0030 */
[----:B------:R1:W-:Y:S04]  /*28340*/  STL [R1+0x9a0], R39 ;  /* 0x0009a02701007387 */ /* 0x0003e80000100800 */
[----:B------:R-:W4:Y:S04]  /*28350*/  LDL.LU R41, [R1+0xd68] ;  /* 0x000d680001297983 */ /* 0x000f280000300800 */
[----:B------:R1:W-:Y:S04]  /*28360*/  LDGSTS.E [R3+0xe800], [R36.64], P2 ;  /* 0x0e80000024037fae */ /* 0x0003e80009121848 */
[----:B------:R-:W-:Y:S04]  /*28370*/  STL [R1+0x9b4], R43 ;  /* 0x0009b42b01007387 */ /* 0x000fe80000100800 */
[----:B------:R-:W-:Y:S01]  /*28380*/  STL [R1+0x9a8], R60 ;  /* 0x0009a83c01007387 */ /* 0x000fe20000100800 */
[----:B-1----:R-:W-:Y:S01]  /*28390*/  IMAD.MOV.U32 R37, RZ, RZ, R39 ;  /* 0x000000ffff257224 */ /* 0x002fe200078e0027 */
[----:B------:R-:W-:-:S02]  /*283a0*/  MOV R36, R38 ;  /* 0x0000002600247202 */ /* 0x000fc40000000f00 */
        /* <DEDUP_REMOVED lines=8> */
[----:B-1----:R-:W-:Y:S02]  /*28430*/  MOV R36, R43 ;  /* 0x0000002b00247202 */ /* 0x002fe40000000f00 */
[----:B--2---:R-:W-:-:S05]  /*28440*/  IADD3 R44, P3, R44, R57, RZ ;  /* 0x000000392c2c7210 */ /* 0x004fca0007f7e0ff */
[----:B------:R-:W-:Y:S01]  /*28450*/  STL [R1+0xa1c], R44 ;  /* 0x000a1c2c01007387 */ /* 0x000fe20000100800 */
[----:B---3--:R-:W-:-:S04]  /*28460*/  IMAD.X R46, R46, 0x1, R2, P4 ;  /* 0x000000012e2e7824 */ /* 0x008fc800020e0602 */
[----:B------:R-:W-:Y:S01]  /*28470*/  IMAD.MOV.U32 R37, RZ, RZ, R46 ;  /* 0x000000ffff257224 */ /* 0x000fe200078e002e */
[----:B------:R1:W-:Y:S04]  /*28480*/  STL [R1+0x9b0], R46 ;  /* 0x0009b02e01007387 */ /* 0x0003e80000100800 */
[----:B------:R2:W-:Y:S01]  /*28490*/  LDGSTS.E [R3+0xeb00], [R36.64], P2 ;  /* 0x0eb0000024037fae */ /* 0x0005e20009121848 */
[-C--:B----4-:R-:W-:Y:S01]  /*284a0*/  IADD3 R56, P6, R56, R57.reuse, RZ ;  /* 0x0000003938387210 */ /* 0x090fe20007fde0ff */
[----:B------:R-:W-:Y:S01]  /*284b0*/  IMAD.X R59, R59, 0x1, R2, P3 ;  /* 0x000000013b3b7824 */ /* 0x000fe200018e0602 */
[----:B------:R-:W-:Y:S01]  /*284c0*/  IADD3 R52, P4, R52, R57, RZ ;  /* 0x0000003934347210 */ /* 0x000fe20007f9e0ff */
[----:B--2---:R-:W-:Y:S02]  /*284d0*/  IMAD.MOV.U32 R36, RZ, RZ, R44 ;  /* 0x000000ffff247224 */ /* 0x004fe400078e002c */
[----:B------:R-:W-:Y:S01]  /*284e0*/  IMAD.MOV.U32 R37, RZ, RZ, R59 ;  /* 0x000000ffff257224 */ /* 0x000fe200078e003b */
[----:B------:R-:W-:Y:S04]  /*284f0*/  STL [R1+0xa24], R56 ;  /* 0x000a243801007387 */ /* 0x000fe80000100800 */
[----:B-1----:R-:W2:Y:S04]  /*28500*/  LDL.LU R46, [R1+0xd58] ;  /* 0x000d5800012e7983 */ /* 0x002ea80000300800 */
[----:B------:R-:W-:Y:S04]  /*28510*/  STL [R1+0xa18], R59 ;  /* 0x000a183b01007387 */ /* 0x000fe80000100800 */
[----:B------:R1:W-:Y:S01]  /*28520*/  LDGSTS.E [R3+0xf800], [R36.64], P1 ;  /* 0x0f80000024037fae */ /* 0x0003e20008921848 */
[----:B------:R-:W-:-:S03]  /*28530*/  IMAD.X R58, R58, 0x1, R2, P6 ;  /* 0x000000013a3a7824 */ /* 0x000fc600030e0602 */
[----:B------:R-:W-:Y:S01]  /*28540*/  STL [R1+0xa2c], R52 ;  /* 0x000a2c3401007387 */ /* 0x000fe20000100800 */
[----:B------:R-:W-:-:S03]  /*28550*/  IADD3 R47, P2, R47, R57, RZ ;  /* 0x000000392f2f7210 */ /* 0x000fc60007f5e0ff */
[----:B------:R-:W3:Y:S01]  /*28560*/  LDL.LU R43, [R1+0xd5c] ;  /* 0x000d5c00012b7983 */ /* 0x000ee20000300800 */
[----:B-1----:R-:W-:Y:S02]  /*28570*/  IMAD.MOV.U32 R36, RZ, RZ, R56 ;  /* 0x000000ffff247224 */ /* 0x002fe400078e0038 */
[----:B------:R-:W-:-:S05]  /*28580*/  IMAD.MOV.U32 R37, RZ, RZ, R58 ;  /* 0x000000ffff257224 */ /* 0x000fca00078e003a */
[----:B------:R1:W-:Y:S01]  /*28590*/  LDGSTS.E [R3+0xf900], [R36.64], P1 ;  /* 0x0f90000024037fae */ /* 0x0003e20008921848 */
[----:B------:R-:W-:Y:S02]  /*285a0*/  IADD3.X R54, R54, R2, RZ, P4, !PT ;  /* 0x0000000236367210 */ /* 0x000fe400027fe4ff */
[----:B-1----:R-:W-:-:S03]  /*285b0*/  MOV R36, R52 ;  /* 0x0000003400247202 */ /* 0x002fc60000000f00 */
[----:B------:R-:W-:Y:S01]  /*285c0*/  IMAD.MOV.U32 R37, RZ, RZ, R54 ;  /* 0x000000ffff257224 */ /* 0x000fe200078e0036 */
[----:B------:R-:W-:-:S04]  /*285d0*/  IADD3.X R51, R51, R2, RZ, P2, !PT ;  /* 0x0000000233337210 */ /* 0x000fc800017fe4ff */
[----:B------:R1:W-:Y:S04]  /*285e0*/  LDGSTS.E [R3+0xfa00], [R36.64], P1 ;  /* 0x0fa0000024037fae */ /* 0x0003e80008921848 */
[----:B------:R-:W-:Y:S01]  /*285f0*/  STL [R1+0xa34], R47 ;  /* 0x000a342f01007387 */ /* 0x000fe20000100800 */
[----:B-1----:R-:W-:Y:S01]  /*28600*/  MOV R36, R47 ;  /* 0x0000002f00247202 */ /* 0x002fe20000000f00 */
[----:B------:R-:W-:Y:S02]  /*28610*/  IMAD.MOV.U32 R37, RZ, RZ, R51 ;  /* 0x000000ffff257224 */ /* 0x000fe400078e0033 */
[----:B------:R1:W-:Y:S04]  /*28620*/  STL [R1+0xa20], R58 ;  /* 0x000a203a01007387 */ /* 0x0003e80000100800 */
[----:B------:R4:W-:Y:S04]  /*28630*/  LDGSTS.E [R3+0xfb00], [R36.64], P1 ;  /* 0x0fb0000024037fae */ /* 0x0009e80008921848 */
[----:B------:R-:W3:Y:S01]  /*28640*/  LDL.LU R44, [R1+0xd10] ;  /* 0x000d1000012c7983 */ /* 0x000ee20000300800 */
[----:B------:R-:W-:-:S03]  /*28650*/  IADD3 R39, P1, R39, R57, RZ ;  /* 0x0000003927277210 */ /* 0x000fc60007f3e0ff */
[----:B------:R-:W-:Y:S01]  /*28660*/  STL [R1+0xa28], R54 ;  /* 0x000a283601007387 */ /* 0x000fe20000100800 */
[-C--:B------:R-:W-:Y:S02]  /*28670*/  IADD3 R48, P2, R48, R57.reuse, RZ ;  /* 0x0000003930307210 */ /* 0x080fe40007f5e0ff */
[----:B------:R-:W-:Y:S01]  /*28680*/  IADD3.X R41, R41, R2, RZ, P1, !PT ;  /* 0x0000000229297210 */ /* 0x000fe20000ffe4ff */
[----:B------:R-:W-:Y:S04]  /*28690*/  STL [R1+0xa30], R51 ;  /* 0x000a303301007387 */ /* 0x000fe80000100800 */
[----:B------:R1:W-:Y:S01]  /*286a0*/  STL [R1+0xd74], R39 ;  /* 0x000d742701007387 */ /* 0x0003e20000100800 */
[----:B------:R-:W-:-:S03]  /*286b0*/  IADD3 R38, P1, R38, R57, RZ ;  /* 0x0000003926267210 */ /* 0x000fc60007f3e0ff */
[----:B------:R-:W-:Y:S04]  /*286c0*/  STL [R1+0xd6c], R48 ;  /* 0x000d6c3001007387 */ /* 0x000fe80000100800 */
[----:B------:R4:W-:Y:S01]  /*286d0*/  STL [R1+0xd68], R41 ;  /* 0x000d682901007387 */ /* 0x0009e20000100800 */
[----:B------:R-:W-:-:S03]  /*286e0*/  IMAD.X R50, R50, 0x1, R2, P2 ;  /* 0x0000000132327824 */ /* 0x000fc600010e0602 */
[----:B-1----:R-:W3:Y:S01]  /*286f0*/  LDL.LU R58, [R1+0xce8] ;  /* 0x000ce800013a7983 */ /* 0x002ee20000300800 */
[----:B----4-:R-:W-:-:S03]  /*28700*/  MOV R36, R39 ;  /* 0x0000002700247202 */ /* 0x010fc60000000f00 */
[----:B------:R-:W-:Y:S04]  /*28710*/  STL [R1+0xd64], R38 ;  /* 0x000d642601007387 */ /* 0x000fe80000100800 */
[----:B------:R1:W-:Y:S04]  /*28720*/  STL [R1+0xd60], R50 ;  /* 0x000d603201007387 */ /* 0x0003e80000100800 */
[----:B------:R-:W4:Y:S01]  /*28730*/  LDL.LU R56, [R1+0xcf4] ;  /* 0x000cf40001387983 */ /* 0x000f220000300800 */
[----:B------:R-:W-:-:S03]  /*28740*/  IMAD.MOV.U32 R37, RZ, RZ, R41 ;  /* 0x000000ffff257224 */ /* 0x000fc600078e0029 */
[----:B------:R-:W4:Y:S04]  /*28750*/  LDL.LU R39, [R1+0xcec] ;  /* 0x000cec0001277983 */ /* 0x000f280000300800 */
[----:B------:R-:W4:Y:S04]  /*28760*/  LDL.LU R47, [R1+0xce4] ;  /* 0x000ce400012f7983 */ /* 0x000f280000300800 */
[----:B------:R-:W4:Y:S04]  /*28770*/  LDL.LU R41, [R1+0xcdc] ;  /* 0x000cdc0001297983 */ /* 0x000f280000300800 */
[----:B------:R-:W4:Y:S01]  /*28780*/  LDL.LU R51, [R1+0xce0] ;  /* 0x000ce00001337983 */ /* 0x000f220000300800 */
[----:B------:R-:W-:-:S02]  /*28790*/  IMAD.SHL.U32 R252, R252, 0x4, RZ ;  /* 0x00000004fcfc7824 */ /* 0x000fc400078e00ff */
[----:B------:R-:W-:-:S03]  /*287a0*/  IMAD.U32 R3, RZ, RZ, UR5 ;  /* 0x00000005ff037e24 */ /* 0x000fc6000f8e00ff */
[----:B------:R-:W-:-:S05]  /*287b0*/  LOP3.LUT R52, R252, 0x60, RZ, 0x3c, !PT ;  /* 0x00000060fc347812 */ /* 0x000fca00078e3cff */
[----:B------:R-:W-:-:S05]  /*287c0*/  IMAD R3, R3, 0x10000, R52 ;  /* 0x0001000003037824 */ /* 0x000fca00078e0234 */
[----:B------:R1:W-:Y:S02]  /*287d0*/  LDGSTS.E [R3+0xc00], [R36.64], P0 ;  /* 0x00c0000024037fae */ /* 0x0003e40008121848 */
[----:B-1----:R-:W-:Y:S01]  /*287e0*/  IMAD.MOV.U32 R37, RZ, RZ, R50 ;  /* 0x000000ffff257224 */ /* 0x002fe200078e0032 */
[----:B------:R-:W-:-:S05]  /*287f0*/  MOV R36, R48 ;  /* 0x0000003000247202 */ /* 0x000fca0000000f00 */
[----:B------:R1:W-:Y:S02]  /*28800*/  LDGSTS.E [R3+0xd00], [R36.64], P0 ;  /* 0x00d0000024037fae */ /* 0x0003e40008121848 */
[----:B-1----:R-:W-:Y:S01]  /*28810*/  MOV R36, R38 ;  /* 0x0000002600247202 */ /* 0x002fe20000000f00 */
[----:B--2---:R-:W-:-:S04]  /*28820*/  IMAD.X R46, R46, 0x1, R2, P1 ;  /* 0x000000012e2e7824 */ /* 0x004fc800008e0602 */
[----:B------:R-:W-:Y:S01]  /*28830*/  IMAD.MOV.U32 R37, RZ, RZ, R46 ;  /* 0x000000ffff257224 */ /* 0x000fe200078e002e */
[----:B---3--:R-:W-:-:S04]  /*28840*/  IADD3 R43, P2, R43, R57, RZ ;  /* 0x000000392b2b7210 */ /* 0x008fc80007f5e0ff */
[----:B------:R1:W-:Y:S04]  /*28850*/  LDGSTS.E [R3+0xe00], [R36.64], P0 ;  /* 0x00e0000024037fae */ /* 0x0003e80008121848 */
[----:B------:R-:W-:Y:S04]  /*28860*/  STL [R1+0xd5c], R43 ;  /* 0x000d5c2b01007387 */ /* 0x000fe80000100800 */
[----:B------:R2:W-:Y:S04]  /*28870*/  STL [R1+0xd58], R46 ;  /* 0x000d582e01007387 */ /* 0x0005e80000100800 */
[----:B------:R-:W3:Y:S04]  /*28880*/  LDL.LU R50, [R1+0xcd8] ;  /* 0x000cd80001327983 */ /* 0x000ee80000300800 */
[----:B--2---:R-:W2:Y:S01]  /*28890*/  LDL.LU R46, [R1+0xc70] ;  /* 0x000c7000012e7983 */ /* 0x004ea20000300800 */
[----:B------:R-:W-:Y:S01]  /*288a0*/  ISETP.GT.AND P1, PT, R0, 0x7, PT ;  /* 0x000000070000780c */ /* 0x000fe20003f24270 */
[----:B-1----:R-:W-:-:S03]  /*288b0*/  IMAD.MOV.U32 R36, RZ, RZ, R43 ;  /* 0x000000ffff247224 */ /* 0x002fc600078e002b */
[----:B------:R-:W-:Y:S02]  /*288c0*/  SEL R38, RZ, 0x4, !P1 ;  /* 0x00000004ff267807 */ /* 0x000fe40004800000 */
[----:B------:R-:W-:Y:S01]  /*288d0*/  ISETP.GT.AND P1, PT, R0, 0xf, PT ;  /* 0x0000000f0000780c */ /* 0x000fe20003f24270 */
[----:B------:R-:W-:Y:S01]  /*288e0*/  IMAD.X R44, R44, 0x1, R2, P2 ;  /* 0x000000012c2c7824 */ /* 0x000fe200010e0602 */
[----:B------:R-:W-:-:S04]  /*288f0*/  ISETP.GT.AND P2, PT, R0, 0xb, PT ;  /* 0x0000000b0000780c */ /* 0x000fc80003f44270 */
[----:B------:R-:W-:-:S05]  /*28900*/  MOV R37, R44 ;  /* 0x0000002c00257202 */ /* 0x000fca0000000f00 */
[----:B------:R1:W-:Y:S04]  /*28910*/  LDGSTS.E [R3+0xf00], [R36.64], P0 ;  /* 0x00f0000024037fae */ /* 0x0003e80008121848 */
[----:B------:R1:W-:Y:S02]  /*28920*/  STL [R1+0xd10], R44 ;  /* 0x000d102c01007387 */ /* 0x0003e40000100800 */
[----:B-1----:R-:W-:Y:S02]  /*28930*/  SEL R36, RZ, 0x4, !P2 ;  /* 0x00000004ff247807 */ /* 0x002fe40005000000 */
[----:B------:R-:W-:Y:S01]  /*28940*/  SEL R37, R38, RZ, !P5 ;  /* 0x000000ff26257207 */ /* 0x000fe20006800000 */
[----:B------:R-:W2:Y:S01]  /*28950*/  LDL.LU R44, [R1+0xc68] ;  /* 0x000c6800012c7983 */ /* 0x000ea20000300800 */
[----:B------:R-:W-:-:S02]  /*28960*/  SEL R36, R36, RZ, !P5 ;  /* 0x000000ff24247207 */ /* 0x000fc40006800000 */
[----:B------:R-:W-:Y:S01]  /*28970*/  ISETP.NE.U32.AND P0, PT, R37, RZ, PT ;  /* 0x000000ff2500720c */ /* 0x000fe20003f05070 */
[----:B------:R-:W2:Y:S01]  /*28980*/  LDL.LU R43, [R1+0xcd4] ;  /* 0x000cd400012b7983 */ /* 0x000ea20000300800 */
[----:B------:R-:W-:Y:S02]  /*28990*/  SEL R37, RZ, 0x4, !P1 ;  /* 0x00000004ff257807 */ /* 0x000fe40004800000 */
[----:B------:R-:W-:Y:S01]  /*289a0*/  ISETP.NE.U32.AND P3, PT, R36, RZ, PT ;  /* 0x000000ff2400720c */ /* 0x000fe20003f65070 */
[----:B------:R-:W2:Y:S01]  /*289b0*/  LDL.LU R54, [R1+0xc6c] ;  /* 0x000c6c0001367983 */ /* 0x000ea20000300800 */
[----:B----4-:R-:W-:-:S03]  /*289c0*/  IADD3 R56, P2, R56, R57, RZ ;  /* 0x0000003938387210 */ /* 0x010fc60007f5e0ff */
[----:B------:R-:W4:Y:S01]  /*289d0*/  LDL.LU R48, [R1+0xc64] ;  /* 0x000c640001307983 */ /* 0x000f220000300800 */
[-C--:B------:R-:W-:Y:S01]  /*289e0*/  IADD3 R39, P4, R39, R57.reuse, RZ ;  /* 0x0000003927277210 */ /* 0x080fe20007f9e0ff */
[----:B------:R-:W-:Y:S01]  /*289f0*/  IMAD.X R58, R58, 0x1, R2, P2 ;  /* 0x000000013a3a7824 */ /* 0x000fe200010e0602 */
[----:B------:R-:W-:Y:S02]  /*28a00*/  SEL R36, R37, RZ, !P5 ;  /* 0x000000ff25247207 */ /* 0x000fe40006800000 */
[----:B------:R-:W-:Y:S01]  /*28a10*/  IADD3 R47, P1, R47, R57, RZ ;  /* 0x000000392f2f7210 */ /* 0x000fe20007f3e0ff */
[----:B------:R1:W-:Y:S01]  /*28a20*/  STL [R1+0xcf4], R56 ;  /* 0x000cf43801007387 */ /* 0x0003e20000100800 */
[----:B------:R-:W-:-:S03]  /*28a30*/  ISETP.NE.U32.AND P2, PT, R36, RZ, PT ;  /* 0x000000ff2400720c */ /* 0x000fc60003f45070 */
[----:B------:R1:W-:Y:S01]  /*28a40*/  STL [R1+0xcec], R39 ;  /* 0x000cec2701007387 */ /* 0x0003e20000100800 */
[----:B------:R-:W-:-:S03]  /*28a50*/  IMAD.X R51, R51, 0x1, R2, P4 ;  /* 0x0000000133337824 */ /* 0x000fc600020e0602 */
        /* <DEDUP_REMOVED lines=14> */
[----:B------:R-:W-:Y:S01]  /*28b40*/  STL [R1+0xcd8], R50 ;  /* 0x000cd83201007387 */ /* 0x000fe20000100800 */
[----:B--2---:R-:W-:-:S03]  /*28b50*/  IMAD.X R46, R46, 0x1, R2, P4 ;  /* 0x000000012e2e7824 */ /* 0x004fc600020e0602 */
[----:B------:R-:W2:Y:S01]  /*28b60*/  LDL.LU R39, [R1+0xc5c] ;  /* 0x000c5c0001277983 */ /* 0x000ea20000300800 */
[----:B------:R-:W-:-:S03]  /*28b70*/  IMAD.MOV.U32 R37, RZ, RZ, R50 ;  /* 0x000000ffff257224 */ /* 0x000fc600078e0032 */
[----:B------:R-:W3:Y:S04]  /*28b80*/  LDL.LU R51, [R1+0xc58] ;  /* 0x000c580001337983 */ /* 0x000ee80000300800 */
[----:B------:R-:W3:Y:S04]  /*28b90*/  LDL.LU R38, [R1+0x43c] ;  /* 0x00043c0001267983 */ /* 0x000ee80000300800 */
[----:B------:R1:W-:Y:S04]  /*28ba0*/  STL [R1+0xc70], R46 ;  /* 0x000c702e01007387 */ /* 0x0003e80000100800 */
[----:B------:R-:W3:Y:S04]  /*28bb0*/  LDL.LU R47, [R1+0x3d4] ;  /* 0x0003d400012f7983 */ /* 0x000ee80000300800 */
[----:B------:R1:W-:Y:S01]  /*28bc0*/  LDGSTS.E [R3+0x1e00], [R36.64], P0 ;  /* 0x01e0000024037fae */ /* 0x0003e20008121848 */
[----:B------:R-:W-:-:S02]  /*28bd0*/  ISETP.GT.AND P4, PT, R0, 0x17, PT ;  /* 0x000000170000780c */ /* 0x000fc40003f84270 */
[----:B-1----:R-:W-:Y:S02]  /*28be0*/  MOV R37, R46 ;  /* 0x0000002e00257202 */ /* 0x002fe40000000f00 */
[----:B------:R-:W3:Y:S04]  /*28bf0*/  LDL.LU R46, [R1+0x438] ;  /* 0x00043800012e7983 */ /* 0x000ee80000300800 */
[----:B------:R-:W3:Y:S01]  /*28c00*/  LDL.LU R63, [R1+0x440] ;  /* 0x00044000013f7983 */ /* 0x000ee20000300800 */
[----:B------:R-:W-:-:S03]  /*28c10*/  IMAD.MOV.U32 R36, RZ, RZ, R41 ;  /* 0x000000ffff247224 */ /* 0x000fc600078e0029 */
[----:B------:R-:W3:Y:S01]  /*28c20*/  LDL.LU R50, [R1+0x444] ;  /* 0x0004440001327983 */ /* 0x000ee20000300800 */
[----:B------:R-:W-:-:S03]  /*28c30*/  ISETP.GT.AND P1, PT, R0, 0x13, PT ;  /* 0x000000130000780c */ /* 0x000fc60003f24270 */
[----:B------:R1:W-:Y:S04]  /*28c40*/  LDGSTS.E [R3+0x1f00], [R36.64], P0 ;  /* 0x01f0000024037fae */ /* 0x0003e80008121848 */
[----:B------:R-:W3:Y:S01]  /*28c50*/  LDL.LU R41, [R1+0x44c] ;  /* 0x00044c0001297983 */ /* 0x000ee20000300800 */
[-C--:B------:R-:W-:Y:S02]  /*28c60*/  IADD3 R43, P0, R43, R57.reuse, RZ ;  /* 0x000000392b2b7210 */ /* 0x080fe40007f1e0ff */
[----:B-1----:R-:W-:Y:S02]  /*28c70*/  SEL R36, RZ, 0x4, !P4 ;  /* 0x00000004ff247807 */ /* 0x002fe40006000000 */
[----:B------:R-:W-:Y:S01]  /*28c80*/  IADD3 R54, P4, R54, R57, RZ ;  /* 0x0000003936367210 */ /* 0x000fe20007f9e0ff */
[----:B------:R-:W-:Y:S01]  /*28c90*/  IMAD.X R44, R44, 0x1, R2, P0 ;  /* 0x000000012c2c7824 */ /* 0x000fe200000e0602 */
[----:B------:R-:W-:Y:S01]  /*28ca0*/  SEL R37, RZ, 0x4, !P1 ;  /* 0x00000004ff257807 */ /* 0x000fe20004800000 */
[----:B------:R-:W-:Y:S03]  /*28cb0*/  STL [R1+0xcd4], R43 ;  /* 0x000cd42b01007387 */ /* 0x000fe60000100800 */
[----:B------:R-:W-:-:S02]  /*28cc0*/  SEL R37, R37, RZ, !P5 ;  /* 0x000000ff25257207 */ /* 0x000fc40006800000 */
[----:B----4-:R-:W-:Y:S01]  /*28cd0*/  IADD3 R48, P6, R48, R57, RZ ;  /* 0x0000003930307210 */ /* 0x010fe20007fde0ff */
[----:B------:R-:W-:Y:S01]  /*28ce0*/  STL [R1+0xc6c], R54 ;  /* 0x000c6c3601007387 */ /* 0x000fe20000100800 */
[----:B------:R-:W-:-:S03]  /*28cf0*/  SEL R36, R36, RZ, !P5 ;  /* 0x000000ff24247207 */ /* 0x000fc60006800000 */
[----:B------:R1:W-:Y:S01]  /*28d00*/  STL [R1+0xc68], R44 ;  /* 0x000c682c01007387 */ /* 0x0003e20000100800 */
[----:B------:R-:W-:Y:S01]  /*28d10*/  ISETP.NE.U32.AND P1, PT, R37, RZ, PT ;  /* 0x000000ff2500720c */ /* 0x000fe20003f25070 */
[----:B------:R-:W-:Y:S02]  /*28d20*/  IMAD.MOV.U32 R37, RZ, RZ, R44 ;  /* 0x000000ffff257224 */ /* 0x000fe400078e002c */
[----:B------:R-:W4:Y:S04]  /*28d30*/  LDL.LU R62, [R1+0x448] ;  /* 0x00044800013e7983 */ /* 0x000f280000300800 */
[----:B------:R-:W-:Y:S01]  /*28d40*/  STL [R1+0xc64], R48 ;  /* 0x000c643001007387 */ /* 0x000fe20000100800 */
[----:B------:R-:W-:Y:S02]  /*28d50*/  ISETP.NE.U32.AND P0, PT, R36, RZ, PT ;  /* 0x000000ff2400720c */ /* 0x000fe40003f05070 */
[----:B------:R-:W-:-:S05]  /*28d60*/  MOV R36, R43 ;  /* 0x0000002b00247202 */ /* 0x000fca0000000f00 */
[----:B------:R1:W-:Y:S01]  /*28d70*/  LDGSTS.E [R3+0x2c00], [R36.64], P3 ;  /* 0x02c0000024037fae */ /* 0x0003e20009921848 */
[----:B------:R-:W-:-:S05]  /*28d80*/  IMAD.X R56, R56, 0x1, R2, P4 ;  /* 0x0000000138387824 */ /* 0x000fca00020e0602 */
[----:B------:R2:W-:Y:S04]  /*28d90*/  STL [R1+0xc60], R56 ;  /* 0x000c603801007387 */ /* 0x0005e80000100800 */
[----:B-1----:R-:W4:Y:S04]  /*28da0*/  LDL.LU R44, [R1+0x454] ;  /* 0x00045400012c7983 */ /* 0x002f280000300800 */
[----:B------:R-:W4:Y:S04]  /*28db0*/  LDL.LU R43, [R1+0x4bc] ;  /* 0x0004bc00012b7983 */ /* 0x000f280000300800 */
[----:B------:R-:W4:Y:S01]  /*28dc0*/  LDL.LU R61, [R1+0x450] ;  /* 0x00045000013d7983 */ /* 0x000f220000300800 */
[----:B------:R-:W-:Y:S01]  /*28dd0*/  MOV R36, R54 ;  /* 0x0000003600247202 */ /* 0x000fe20000000f00 */
[----:B------:R-:W-:-:S05]  /*28de0*/  IMAD.MOV.U32 R37, RZ, RZ, R56 ;  /* 0x000000ffff257224 */ /* 0x000fca00078e0038 */
[----:B------:R1:W-:Y:S02]  /*28df0*/  LDGSTS.E [R3+0x2d00], [R36.64], P3 ;  /* 0x02d0000024037fae */ /* 0x0003e40009921848 */
[----:B-1----:R-:W-:Y:S02]  /*28e00*/  MOV R36, R48 ;  /* 0x0000003000247202 */ /* 0x002fe40000000f00 */
[----:B--2---:R-:W-:Y:S01]  /*28e10*/  IADD3 R39, P4, R39, R57, RZ ;  /* 0x0000003927277210 */ /* 0x004fe20007f9e0ff */
[----:B---3--:R-:W-:-:S04]  /*28e20*/  IMAD.X R51, R51, 0x1, R2, P6 ;  /* 0x0000000133337824 */ /* 0x008fc800030e0602 */
[----:B------:R-:W-:Y:S01]  /*28e30*/  STL [R1+0xc5c], R39 ;  /* 0x000c5c2701007387 */ /* 0x000fe20000100800 */
[----:B------:R-:W-:-:S03]  /*28e40*/  IADD3 R38, P6, R38, R57, RZ ;  /* 0x0000003926267210 */ /* 0x000fc60007fde0ff */
[----:B------:R-:W-:Y:S04]  /*28e50*/  STL [R1+0xc58], R51 ;  /* 0x000c583301007387 */ /* 0x000fe80000100800 */
[----:B------:R-:W2:Y:S01]  /*28e60*/  LDL.LU R58, [R1+0x4c4] ;  /* 0x0004c400013a7983 */ /* 0x000ea20000300800 */
[----:B------:R-:W-:-:S03]  /*28e70*/  IMAD.X R47, R47, 0x1, R2, P4 ;  /* 0x000000012f2f7824 */ /* 0x000fc600020e0602 */
[----:B------:R-:W3:Y:S01]  /*28e80*/  LDL.LU R60, [R1+0x4b8] ;  /* 0x0004b800013c7983 */ /* 0x000ee20000300800 */
[----:B------:R-:W-:-:S03]  /*28e90*/  IMAD.MOV.U32 R37, RZ, RZ, R51 ;  /* 0x000000ffff257224 */ /* 0x000fc600078e0033 */
[----:B------:R-:W-:Y:S04]  /*28ea0*/  STL [R1+0x43c], R38 ;  /* 0x00043c2601007387 */ /* 0x000fe80000100800 */
[----:B------:R1:W-:Y:S04]  /*28eb0*/  STL [R1+0x3d4], R47 ;  /* 0x0003d42f01007387 */ /* 0x0003e80000100800 */
        /* <DEDUP_REMOVED lines=15> */
[----:B------:R-:W3:Y:S01]  /*28fb0*/  LDL.LU R51, [R1+0x4d0] ;  /* 0x0004d00001337983 */ /* 0x000ee20000300800 */
[----:B-1----:R-:W-:Y:S01]  /*28fc0*/  MOV R36, R38 ;  /* 0x0000002600247202 */ /* 0x002fe20000000f00 */
[----:B------:R-:W-:Y:S02]  /*28fd0*/  IMAD.MOV.U32 R37, RZ, RZ, R46 ;  /* 0x000000ffff257224 */ /* 0x000fe400078e002e */
[----:B------:R1:W-:Y:S04]  /*28fe0*/  STL [R1+0x44c], R41 ;  /* 0x00044c2901007387 */ /* 0x0003e80000100800 */
[----:B------:R-:W-:Y:S04]  /*28ff0*/  STL [R1+0x440], R63 ;  /* 0x0004403f01007387 */ /* 0x000fe80000100800 */
[----:B------:R-:W3:Y:S04]  /*29000*/  LDL.LU R46, [R1+0x538] ;  /* 0x00053800012e7983 */ /* 0x000ee80000300800 */
[----:B------:R-:W3:Y:S01]  /*29010*/  LDL.LU R48, [R1+0x544] ;  /* 0x0005440001307983 */ /* 0x000ee20000300800 */
[----:B----4-:R-:W-:-:S03]  /*29020*/  IMAD.X R62, R62, 0x1, R2, P3 ;  /* 0x000000013e3e7824 */ /* 0x010fc600018e0602 */
[----:B------:R4:W-:Y:S04]  /*29030*/  LDGSTS.E [R3+0x3c00], [R36.64], P2 ;  /* 0x03c0000024037fae */ /* 0x0009e80009121848 */
[----:B------:R-:W3:Y:S01]  /*29040*/  LDL.LU R38, [R1+0x54c] ;  /* 0x00054c0001267983 */ /* 0x000ee20000300800 */
[----:B----4-:R-:W-:Y:S01]  /*29050*/  MOV R36, R50 ;  /* 0x0000003200247202 */ /* 0x010fe20000000f00 */
[----:B------:R-:W-:Y:S01]  /*29060*/  IMAD.MOV.U32 R37, RZ, RZ, R63 ;  /* 0x000000ffff257224 */ /* 0x000fe200078e003f */
[-C--:B------:R-:W-:Y:S01]  /*29070*/  IADD3 R44, P4, R44, R57.reuse, RZ ;  /* 0x000000392c2c7210 */ /* 0x080fe20007f9e0ff */
[----:B------:R-:W4:Y:S01]  /*29080*/  LDL.LU R50, [R1+0x540] ;  /* 0x0005400001327983 */ /* 0x000f220000300800 */
[----:B------:R-:W-:-:S03]  /*29090*/  IADD3 R43, P3, R43, R57, RZ ;  /* 0x000000392b2b7210 */ /* 0x000fc60007f7e0ff */
[----:B------:R1:W-:Y:S01]  /*290a0*/  LDGSTS.E [R3+0x3d00], [R36.64], P2 ;  /* 0x03d0000024037fae */ /* 0x0003e20009121848 */
[----:B------:R-:W-:-:S03]  /*290b0*/  IMAD.X R61, R61, 0x1, R2, P4 ;  /* 0x000000013d3d7824 */ /* 0x000fc600020e0602 */
[----:B------:R1:W-:Y:S04]  /*290c0*/  STL [R1+0x454], R44 ;  /* 0x0004542c01007387 */ /* 0x0003e80000100800 */
[----:B------:R-:W-:Y:S01]  /*290d0*/  STL [R1+0x448], R62 ;  /* 0x0004483e01007387 */ /* 0x000fe20000100800 */
[----:B-1----:R-:W-:Y:S01]  /*290e0*/  MOV R36, R41 ;  /* 0x0000002900247202 */ /* 0x002fe20000000f00 */
[----:B------:R-:W-:Y:S02]  /*290f0*/  IMAD.MOV.U32 R37, RZ, RZ, R62 ;  /* 0x000000ffff257224 */ /* 0x000fe400078e003e */
        /* <DEDUP_REMOVED lines=18> */
[----:B------:R1:W-:Y:S04]  /*29220*/  LDGSTS.E [R3+0x4d00], [R36.64], P1 ;  /* 0x04d0000024037fae */ /* 0x0003e80008921848 */
[----:B------:R-:W-:Y:S04]  /*29230*/  STL [R1+0x4b8], R60 ;  /* 0x0004b83c01007387 */ /* 0x000fe80000100800 */
[----:B------:R-:W2:Y:S01]  /*29240*/  LDL.LU R43, [R1+0x550] ;  /* 0x00055000012b7983 */ /* 0x000ea20000300800 */
[----:B------:R-:W-:Y:S01]  /*29250*/  IMAD.X R56, R56, 0x1, R2, P2 ;  /* 0x0000000138387824 */ /* 0x000fe200010e0602 */
[----:B-1----:R-:W-:-:S02]  /*29260*/  MOV R36, R54 ;  /* 0x0000003600247202 */ /* 0x002fc40000000f00 */
[-C--:B------:R-:W-:Y:S01]  /*29270*/  IADD3 R47, P3, R47, R57.reuse, RZ ;  /* 0x000000392f2f7210 */ /* 0x080fe20007f7e0ff */
[----:B------:R-:W-:Y:S01]  /*29280*/  IMAD.MOV.U32 R37, RZ, RZ, R56 ;  /* 0x000000ffff257224 */ /* 0x000fe200078e0038 */
[----:B------:R1:W-:Y:S04]  /*29290*/  STL [R1+0x4cc], R54 ;  /* 0x0004cc3601007387 */ /* 0x0003e80000100800 */
[----:B------:R3:W-:Y:S01]  /*292a0*/  LDGSTS.E [R3+0x4e00], [R36.64], P1 ;  /* 0x04e0000024037fae */ /* 0x0007e20008921848 */
[----:B------:R-:W-:Y:S01]  /*292b0*/  IADD3 R39, P2, R39, R57, RZ ;  /* 0x0000003927277210 */ /* 0x000fe20007f5e0ff */
[----:B------:R-:W-:Y:S02]  /*292c0*/  IMAD.X R51, R51, 0x1, R2, P3 ;  /* 0x0000000133337824 */ /* 0x000fe400018e0602 */
[----:B------:R-:W-:Y:S01]  /*292d0*/  STL [R1+0x4c0], R59 ;  /* 0x0004c03b01007387 */ /* 0x000fe20000100800 */
[----:B---3--:R-:W-:Y:S01]  /*292e0*/  MOV R36, R47 ;  /* 0x0000002f00247202 */ /* 0x008fe20000000f00 */
[----:B------:R-:W-:-:S02]  /*292f0*/  IMAD.MOV.U32 R37, RZ, RZ, R51 ;  /* 0x000000ffff257224 */ /* 0x000fc400078e0033 */
[----:B------:R-:W-:Y:S04]  /*29300*/  STL [R1+0x4d4], R47 ;  /* 0x0004d42f01007387 */ /* 0x000fe80000100800 */
[----:B------:R-:W-:Y:S01]  /*29310*/  STL [R1+0x4c8], R56 ;  /* 0x0004c83801007387 */ /* 0x000fe20000100800 */
[----:B------:R-:W-:-:S03]  /*29320*/  IMAD.X R46, R46, 0x1, R2, P2 ;  /* 0x000000012e2e7824 */ /* 0x000fc600010e0602 */
[----:B------:R3:W-:Y:S01]  /*29330*/  LDGSTS.E [R3+0x4f00], [R36.64], P1 ;  /* 0x04f0000024037fae */ /* 0x0007e20008921848 */
[----:B------:R-:W-:-:S03]  /*29340*/  IADD3 R48, P3, R48, R57, RZ ;  /* 0x0000003930307210 */ /* 0x000fc60007f7e0ff */
[----:B------:R-:W-:Y:S04]  /*29350*/  STL [R1+0x53c], R39 ;  /* 0x00053c2701007387 */ /* 0x000fe80000100800 */
[----:B------:R-:W-:Y:S01]  /*29360*/  STL [R1+0x4d0], R51 ;  /* 0x0004d03301007387 */ /* 0x000fe20000100800 */
[----:B------:R-:W-:-:S03]  /*29370*/  IADD3 R38, P1, R38, R57, RZ ;  /* 0x0000003926267210 */ /* 0x000fc60007f3e0ff */
[----:B------:R-:W-:Y:S01]  /*29380*/  STL [R1+0x544], R48 ;  /* 0x0005443001007387 */ /* 0x000fe20000100800 */
[----:B---3--:R-:W-:-:S03]  /*29390*/  IMAD.MOV.U32 R37, RZ, RZ, R46 ;  /* 0x000000ffff257224 */ /* 0x008fc600078e002e */
[----:B------:R3:W-:Y:S04]  /*293a0*/  STL [R1+0x538], R46 ;  /* 0x0005382e01007387 */ /* 0x0007e80000100800 */
[----:B-1----:R-:W2:Y:S01]  /*293b0*/  LDL.LU R54, [R1+0x5b8] ;  /* 0x0005b80001367983 */ /* 0x002ea20000300800 */
[----:B----4-:R-:W-:-:S03]  /*293c0*/  IMAD.X R50, R50, 0x1, R2, P3 ;  /* 0x0000000132327824 */ /* 0x010fc600018e0602 */
[----:B------:R1:W-:Y:S04]  /*293d0*/  STL [R1+0x54c], R38 ;  /* 0x00054c2601007387 */ /* 0x0003e80000100800 */
[----:B------:R-:W-:Y:S01]  /*293e0*/  STL [R1+0x540], R50 ;  /* 0x0005403201007387 */ /* 0x000fe20000100800 */
[----:B------:R-:W-:-:S03]  /*293f0*/  MOV R36, R39 ;  /* 0x0000002700247202 */ /* 0x000fc60000000f00 */
[----:B---3--:R-:W3:Y:S04]  /*29400*/  LDL.LU R46, [R1+0x5bc] ;  /* 0x0005bc00012e7983 */ /* 0x008ee80000300800 */
[----:B------:R-:W3:Y:S01]  /*29410*/  LDL.LU R51, [R1+0x5c4] ;  /* 0x0005c40001337983 */ /* 0x000ee20000300800 */
[----:B------:R-:W-:-:S03]  /*29420*/  IADD3 R41, P2, R41, R57, RZ ;  /* 0x0000003929297210 */ /* 0x000fc60007f5e0ff */
[----:B------:R-:W3:Y:S04]  /*29430*/  LDL.LU R47, [R1+0x5cc] ;  /* 0x0005cc00012f7983 */ /* 0x000ee80000300800 */
[----:B------:R-:W3:Y:S04]  /*29440*/  LDL.LU R39, [R1+0x5d4] ;  /* 0x0005d40001277983 */ /* 0x000ee80000300800 */
[----:B------:R-:W3:Y:S04]  /*29450*/  LDL.LU R58, [R1+0x5c0] ;  /* 0x0005c000013a7983 */ /* 0x000ee80000300800 */
[----:B------:R1:W-:Y:S04]  /*29460*/  LDGSTS.E [R3+0x5c00], [R36.64], P0 ;  /* 0x05c0000024037fae */ /* 0x0003e80008121848 */
[----:B------:R-:W-:Y:S01]  /*29470*/  STL [R1+0x554], R41 ;  /* 0x0005542901007387 */ /* 0x000fe20000100800 */
[----:B------:R-:W-:Y:S01]  /*29480*/  IMAD.X R44, R44, 0x1, R2, P1 ;  /* 0x000000012c2c7824 */ /* 0x000fe200008e0602 */
[----:B-1----:R-:W-:-:S04]  /*29490*/  MOV R36, R48 ;  /* 0x0000003000247202 */ /* 0x002fc80000000f00 */
[----:B------:R-:W-:Y:S04]  /*294a0*/  STL [R1+0x548], R44 ;  /* 0x0005482c01007387 */ /* 0x000fe80000100800 */
[----:B------:R-:W3:Y:S01]  /*294b0*/  LDL.LU R48, [R1+0x5c8] ;  /* 0x0005c80001307983 */ /* 0x000ee20000300800 */
[----:B------:R-:W-:-:S05]  /*294c0*/  IMAD.MOV.U32 R37, RZ, RZ, R50 ;  /* 0x000000ffff257224 */ /* 0x000fca00078e0032 */
[----:B------:R1:W-:Y:S01]  /*294d0*/  LDGSTS.E [R3+0x5d00], [R36.64], P0 ;  /* 0x05d0000024037fae */ /* 0x0003e20008121848 */
[----:B------:R-:W-:Y:S02]  /*294e0*/  ISETP.GT.AND P1, PT, R0, 0x1b, PT ;  /* 0x0000001b0000780c */ /* 0x000fe40003f24270 */
[----:B-1----:R-:W-:Y:S01]  /*294f0*/  MOV R36, R38 ;  /* 0x0000002600247202 */ /* 0x002fe20000000f00 */
[----:B------:R-:W-:Y:S01]  /*29500*/  IMAD.MOV.U32 R37, RZ, RZ, R44 ;  /* 0x000000ffff257224 */ /* 0x000fe200078e002c */
[----:B------:R-:W-:-:S04]  /*29510*/  SEL R38, RZ, 0x4, !P1 ;  /* 0x00000004ff267807 */ /* 0x000fc80004800000 */
[----:B------:R1:W-:Y:S01]  /*29520*/  LDGSTS.E [R3+0x5e00], [R36.64], P0 ;  /* 0x05e0000024037fae */ /* 0x0003e20008121848 */
[C---:B------:R-:W-:Y:S01]  /*29530*/  ISETP.GT.AND P1, PT, R0.reuse, 0x23, PT ;  /* 0x000000230000780c */ /* 0x040fe20003f24270 */
[----:B-1----:R-:W-:Y:S02]  /*29540*/  IMAD.MOV.U32 R36, RZ, RZ, R41 ;  /* 0x000000ffff247224 */ /* 0x002fe400078e0029 */
[----:B--2---:R-:W-:Y:S01]  /*29550*/  IMAD.X R43, R43, 0x1, R2, P2 ;  /* 0x000000012b2b7824 */ /* 0x004fe200010e0602 */
[----:B------:R-:W-:-:S04]  /*29560*/  ISETP.GT.AND P2, PT, R0, 0x1f, PT ;  /* 0x0000001f0000780c */ /* 0x000fc80003f44270 */
[----:B------:R1:W-:Y:S01]  /*29570*/  STL [R1+0x550], R43 ;  /* 0x0005502b01007387 */ /* 0x0003e20000100800 */
[----:B------:R-:W-:-:S05]  /*29580*/  MOV R37, R43 ;  /* 0x0000002b00257202 */ /* 0x000fca0000000f00 */
[----:B------:R2:W-:Y:S04]  /*29590*/  LDGSTS.E [R3+0x5f00], [R36.64], P0 ;  /* 0x05f0000024037fae */ /* 0x0005e80008121848 */
[----:B-1----:R-:W4:Y:S04]  /*295a0*/  LDL.LU R43, [R1+0x5d0] ;  /* 0x0005d000012b7983 */ /* 0x002f280000300800 */
[----:B------:R-:W4:Y:S01]  /*295b0*/  LDL.LU R56, [R1+0x638] ;  /* 0x0006380001387983 */ /* 0x000f220000300800 */
[----:B--2---:R-:W-:-:S03]  /*295c0*/  SEL R36, RZ, 0x4, !P2 ;  /* 0x00000004ff247807 */ /* 0x004fc60005000000 */
[----:B------:R-:W2:Y:S01]  /*295d0*/  LDL.LU R41, [R1+0x63c] ;  /* 0x00063c0001297983 */ /* 0x000ea20000300800 */
[----:B------:R-:W-:Y:S02]  /*295e0*/  SEL R37, R38, RZ, !P5 ;  /* 0x000000ff26257207 */ /* 0x000fe40006800000 */
[----:B------:R-:W-:Y:S01]  /*295f0*/  SEL R36, R36, RZ, !P5 ;  /* 0x000000ff24247207 */ /* 0x000fe20006800000 */
[----:B------:R-:W2:Y:S01]  /*29600*/  LDL.LU R44, [R1+0x644] ;  /* 0x00064400012c7983 */ /* 0x000ea20000300800 */
[----:B------:R-:W-:Y:S02]  /*29610*/  ISETP.NE.U32.AND P0, PT, R37, RZ, PT ;  /* 0x000000ff2500720c */ /* 0x000fe40003f05070 */
[----:B------:R-:W-:Y:S01]  /*29620*/  SEL R37, RZ, 0x4, !P1 ;  /* 0x00000004ff257807 */ /* 0x000fe20004800000 */
[----:B------:R-:W2:Y:S01]  /*29630*/  LDL.LU R50, [R1+0x64c] ;  /* 0x00064c0001327983 */ /* 0x000ea20000300800 */
[----:B------:R-:W-:Y:S02]  /*29640*/  ISETP.NE.U32.AND P3, PT, R36, RZ, PT ;  /* 0x000000ff2400720c */ /* 0x000fe40003f65070 */
[----:B------:R-:W-:-:S02]  /*29650*/  SEL R36, R37, RZ, !P5 ;  /* 0x000000ff25247207 */ /* 0x000fc40006800000 */
[-C--:B---3--:R-:W-:Y:S02]  /*29660*/  IADD3 R46, P2, R46, R57.reuse, RZ ;  /* 0x000000392e2e7210 */ /* 0x088fe40007f5e0ff */
[----:B------:R-:W-:-:S03]  /*29670*/  IADD3 R51, P4, R51, R57, RZ ;  /* 0x0000003933337210 */ /* 0x000fc60007f9e0ff */
[----:B------:R-:W-:Y:S01]  /*29680*/  IMAD.X R54, R54, 0x1, R2, P2 ;  /* 0x0000000136367824 */ /* 0x000fe200010e0602 */
[----:B------:R-:W-:Y:S01]  /*29690*/  STL [R1+0x5bc], R46 ;  /* 0x0005bc2e01007387 */ /* 0x000fe20000100800 */
[-C--:B------:R-:W-:Y:S02]  /*296a0*/  IADD3 R47, P1, R47, R57.reuse, RZ ;  /* 0x000000392f2f7210 */ /* 0x080fe40007f3e0ff */
[----:B------:R-:W-:Y:S01]  /*296b0*/  IMAD.MOV.U32 R37, RZ, RZ, R54 ;  /* 0x000000ffff257224 */ /* 0x000fe200078e0036 */
[----:B------:R-:W-:Y:S01]  /*296c0*/  ISETP.NE.U32.AND P2, PT, R36, RZ, PT ;  /* 0x000000ff2400720c */ /* 0x000fe20003f45070 */
[----:B------:R-:W-:Y:S01]  /*296d0*/  STL [R1+0x5c4], R51 ;  /* 0x0005c43301007387 */ /* 0x000fe20000100800 */
[----:B------:R-:W-:Y:S02]  /*296e0*/  IMAD.MOV.U32 R36, RZ, RZ, R46 ;  /* 0x000000ffff247224 */ /* 0x000fe400078e002e */
[----:B------:R-:W-:Y:S01]  /*296f0*/  IMAD.X R58, R58, 0x1, R2, P4 ;  /* 0x000000013a3a7824 */ /* 0x000fe200020e0602 */
[----:B------:R-:W-:Y:S01]  /*29700*/  IADD3 R39, P4, R39, R57, RZ ;  /* 0x0000003927277210 */ /* 0x000fe20007f9e0ff */
[----:B------:R1:W-:Y:S04]  /*29710*/  STL [R1+0x5b8], R54 ;  /* 0x0005b83601007387 */ /* 0x0003e80000100800 */
[----:B------:R3:W-:Y:S04]  /*29720*/  STL [R1+0x5cc], R47 ;  /* 0x0005cc2f01007387 */ /* 0x0007e80000100800 */
[----:B------:R-:W-:Y:S04]  /*29730*/  STL [R1+0x5c0], R58 ;  /* 0x0005c03a01007387 */ /* 0x000fe80000100800 */
[----:B-1----:R-:W2:Y:S04]  /*29740*/  LDL.LU R54, [R1+0x640] ;  /* 0x0006400001367983 */ /* 0x002ea80000300800 */
[----:B------:R-:W-:Y:S01]  /*29750*/  STL [R1+0x5d4], R39 ;  /* 0x0005d42701007387 */ /* 0x000fe20000100800 */
[----:B------:R-:W-:-:S03]  /*29760*/  IADD3.X R48, R48, R2, RZ, P1, !PT ;  /* 0x0000000230307210 */ /* 0x000fc60000ffe4ff */
[----:B------:R1:W-:Y:S04]  /*29770*/  LDGSTS.E [R3+0x6c00], [R36.64], P0 ;  /* 0x06c0000024037fae */ /* 0x0003e80008121848 */
[----:B------:R-:W-:Y:S04]  /*29780*/  STL [R1+0x5c8], R48 ;  /* 0x0005c83001007387 */ /* 0x000fe80000100800 */
[----:B------:R-:W2:Y:S01]  /*29790*/  LDL.LU R46, [R1+0x654] ;  /* 0x00065400012e7983 */ /* 0x000ea20000300800 */
[----:B-1----:R-:W-:-:S03]  /*297a0*/  MOV R36, R51 ;  /* 0x0000003300247202 */ /* 0x002fc60000000f00 */
[----:B------:R-:W2:Y:S01]  /*297b0*/  LDL.LU R51, [R1+0x648] ;  /* 0x0006480001337983 */ /* 0x000ea20000300800 */
[----:B------:R-:W-:-:S05]  /*297c0*/  IMAD.MOV.U32 R37, RZ, RZ, R58 ;  /* 0x000000ffff257224 */ /* 0x000fca00078e003a */
[----:B------:R1:W-:Y:S02]  /*297d0*/  LDGSTS.E [R3+0x6d00], [R36.64], P0 ;  /* 0x06d0000024037fae */ /* 0x0003e40008121848 */
[----:B-1----:R-:W-:Y:S02]  /*297e0*/  MOV R36, R47 ;  /* 0x0000002f00247202 */ /* 0x002fe40000000f00 */
[----:B---3--:R-:W2:Y:S01]  /*297f0*/  LDL.LU R47, [R1+0x650] ;  /* 0x00065000012f7983 */ /* 0x008ea20000300800 */
[----:B------:R-:W-:-:S03]  /*29800*/  IMAD.MOV.U32 R37, RZ, RZ, R48 ;  /* 0x000000ffff257224 */ /* 0x000fc600078e0030 */
[----:B------:R-:W2:Y:S04]  /*29810*/  LDL.LU R38, [R1+0x6bc] ;  /* 0x0006bc0001267983 */ /* 0x000ea80000300800 */
[----:B------:R1:W-:Y:S01]  /*29820*/  LDGSTS.E [R3+0x6e00], [R36.64], P0 ;  /* 0x06e0000024037fae */ /* 0x0003e20008121848 */
[----:B------:R-:W-:Y:S01]  /*29830*/  ISETP.GT.AND P1, PT, R0, 0x27, PT ;  /* 0x000000270000780c */ /* 0x000fe20003f24270 */
[----:B-1----:R-:W-:Y:S02]  /*29840*/  IMAD.MOV.U32 R36, RZ, RZ, R39 ;  /* 0x000000ffff247224 */ /* 0x002fe400078e0027 */
[----:B----4-:R-:W-:-:S05]  /*29850*/  IMAD.X R43, R43, 0x1, R2, P4 ;  /* 0x000000012b2b7824 */ /* 0x010fca00020e0602 */
[----:B------:R1:W-:Y:S01]  /*29860*/  STL [R1+0x5d0], R43 ;  /* 0x0005d02b01007387 */ /* 0x0003e20000100800 */
[----:B------:R-:W-:Y:S02]  /*29870*/  MOV R37, R43 ;  /* 0x0000002b00257202 */ /* 0x000fe40000000f00 */
[----:B------:R-:W-:-:S03]  /*29880*/  ISETP.GT.AND P4, PT, R0, 0x2b, PT ;  /* 0x0000002b0000780c */ /* 0x000fc60003f84270 */
[----:B------:R4:W-:Y:S04]  /*29890*/  LDGSTS.E [R3+0x6f00], [R36.64], P0 ;  /* 0x06f0000024037fae */ /* 0x0009e80008121848 */
[----:B-1----:R-:W3:Y:S04]  /*298a0*/  LDL.LU R43, [R1+0x6b8] ;  /* 0x0006b800012b7983 */ /* 0x002ee80000300800 */
[----:B------:R-:W3:Y:S04]  /*298b0*/  LDL.LU R64, [R1+0x6c0] ;  /* 0x0006c00001407983 */ /* 0x000ee80000300800 */
[----:B------:R-:W3:Y:S01]  /*298c0*/  LDL.LU R48, [R1+0x6c4] ;  /* 0x0006c40001307983 */ /* 0x000ee20000300800 */
[----:B----4-:R-:W-:-:S02]  /*298d0*/  SEL R37, RZ, 0x4, !P1 ;  /* 0x00000004ff257807 */ /* 0x010fc40004800000 */
[----:B------:R-:W-:Y:S01]  /*298e0*/  SEL R36, RZ, 0x4, !P4 ;  /* 0x00000004ff247807 */ /* 0x000fe20006000000 */
[----:B------:R-:W4:Y:S01]  /*298f0*/  LDL.LU R39, [R1+0x6cc] ;  /* 0x0006cc0001277983 */ /* 0x000f220000300800 */
[-C--:B--2---:R-:W-:Y:S02]  /*29900*/  IADD3 R41, P0, R41, R57.reuse, RZ ;  /* 0x0000003929297210 */ /* 0x084fe40007f1e0ff */
[----:B------:R-:W-:Y:S02]  /*29910*/  SEL R37, R37, RZ, !P5 ;  /* 0x000000ff25257207 */ /* 0x000fe40006800000 */
[----:B------:R-:W-:Y:S01]  /*29920*/  SEL R36, R36, RZ, !P5 ;  /* 0x000000ff24247207 */ /* 0x000fe20006800000 */
[----:B------:R-:W-:Y:S01]  /*29930*/  IMAD.X R56, R56, 0x1, R2, P0 ;  /* 0x0000000138387824 */ /* 0x000fe200000e0602 */
[----:B------:R-:W-:Y:S02]  /*29940*/  IADD3 R44, P4, R44, R57, RZ ;  /* 0x000000392c2c7210 */ /* 0x000fe40007f9e0ff */
[----:B------:R-:W-:Y:S01]  /*29950*/  ISETP.NE.U32.AND P1, PT, R37, RZ, PT ;  /* 0x000000ff2500720c */ /* 0x000fe20003f25070 */
[----:B------:R-:W-:Y:S01]  /*29960*/  IMAD.MOV.U32 R37, RZ, RZ, R56 ;  /* 0x000000ffff257224 */ /* 0x000fe200078e0038 */
[----:B------:R-:W-:-:S02]  /*29970*/  ISETP.NE.U32.AND P0, PT, R36, RZ, PT ;  /* 0x000000ff2400720c */ /* 0x000fc40003f05070 */
[----:B------:R-:W-:Y:S01]  /*29980*/  IADD3 R50, P6, R50, R57, RZ ;  /* 0x0000003932327210 */ /* 0x000fe20007fde0ff */
[----:B------:R1:W-:Y:S01]  /*29990*/  STL [R1+0x63c], R41 ;  /* 0x00063c2901007387 */ /* 0x0003e20000100800 */
[----:B------:R-:W-:-:S03]  /*299a0*/  MOV R36, R41 ;  /* 0x0000002900247202 */ /* 0x000fc60000000f00 */
[----:B------:R2:W-:Y:S04]  /*299b0*/  STL [R1+0x644], R44 ;  /* 0x0006442c01007387 */ /* 0x0005e80000100800 */
[----:B------:R2:W-:Y:S04]  /*299c0*/  STL [R1+0x638], R56 ;  /* 0x0006383801007387 */ /* 0x0005e80000100800 */
[----:B-1----:R-:W4:Y:S04]  /*299d0*/  LDL.LU R41, [R1+0x6d4] ;  /* 0x0006d40001297983 */ /* 0x002f280000300800 */
[----:B------:R-:W-:Y:S04]  /*299e0*/  STL [R1+0x64c], R50 ;  /* 0x00064c3201007387 */ /* 0x000fe80000100800 */
[----:B------:R1:W-:Y:S02]  /*299f0*/  LDGSTS.E [R3+0x7c00], [R36.64], P3 ;  /* 0x07c0000024037fae */ /* 0x0003e40009921848 */
[----:B-1----:R-:W-:Y:S01]  /*29a00*/  MOV R36, R44 ;  /* 0x0000002c00247202 */ /* 0x002fe20000000f00 */
[----:B------:R-:W-:-:S05]  /*29a10*/  IMAD.X R54, R54, 0x1, R2, P4 ;  /* 0x0000000136367824 */ /* 0x000fca00020e0602 */
[----:B------:R-:W-:Y:S04]  /*29a20*/  STL [R1+0x640], R54 ;  /* 0x0006403601007387 */ /* 0x000fe80000100800 */
[----:B--2---:R-:W2:Y:S01]  /*29a30*/  LDL.LU R44, [R1+0x6c8] ;  /* 0x0006c800012c7983 */ /* 0x004ea20000300800 */
[----:B------:R-:W-:Y:S01]  /*29a40*/  IADD3 R46, P4, R46, R57, RZ ;  /* 0x000000392e2e7210 */ /* 0x000fe20007f9e0ff */
[----:B------:R-:W-:-:S04]  /*29a50*/  IMAD.X R51, R51, 0x1, R2, P6 ;  /* 0x0000000133337824 */ /* 0x000fc800030e0602 */
[----:B------:R-:W-:Y:S04]  /*29a60*/  STL [R1+0x654], R46 ;  /* 0x0006542e01007387 */ /* 0x000fe80000100800 */
[----:B------:R1:W-:Y:S04]  /*29a70*/  STL [R1+0x648], R51 ;  /* 0x0006483301007387 */ /* 0x0003e80000100800 */
[----:B------:R-:W2:Y:S04]  /*29a80*/  LDL.LU R63, [R1+0x6d0] ;  /* 0x0006d000013f7983 */ /* 0x000ea80000300800 */
[----:B------:R-:W2:Y:S01]  /*29a90*/  LDL.LU R61, [R1+0x73c] ;  /* 0x00073c00013d7983 */ /* 0x000ea20000300800 */
[----:B------:R-:W-:-:S03]  /*29aa0*/  IMAD.MOV.U32 R37, RZ, RZ, R54 ;  /* 0x000000ffff257224 */ /* 0x000fc600078e0036 */
[----:B------:R-:W2:Y:S01]  /*29ab0*/  LDL.LU R62, [R1+0x738] ;  /* 0x00073800013e7983 */ /* 0x000ea20000300800 */
[----:B------:R-:W-:-:S03]  /*29ac0*/  IMAD.X R47, R47, 0x1, R2, P4 ;  /* 0x000000012f2f7824 */ /* 0x000fc600020e0602 */
[----:B------:R1:W-:Y:S01]  /*29ad0*/  LDGSTS.E [R3+0x7d00], [R36.64], P3 ;  /* 0x07d0000024037fae */ /* 0x0003e20009921848 */
[----:B------:R-:W-:-:S05]  /*29ae0*/  IADD3 R38, P6, R38, R57, RZ ;  /* 0x0000003926267210 */ /* 0x000fca0007fde0ff */
[----:B------:R-:W-:Y:S01]  /*29af0*/  STL [R1+0x6bc], R38 ;  /* 0x0006bc2601007387 */ /* 0x000fe20000100800 */
[----:B-1----:R-:W-:Y:S01]  /*29b00*/  MOV R36, R50 ;  /* 0x0000003200247202 */ /* 0x002fe20000000f00 */
[----:B------:R-:W-:Y:S02]  /*29b10*/  IMAD.MOV.U32 R37, RZ, RZ, R51 ;  /* 0x000000ffff257224 */ /* 0x000fe400078e0033 */
[----:B------:R1:W-:Y:S04]  /*29b20*/  STL [R1+0x650], R47 ;  /* 0x0006502f01007387 */ /* 0x0003e80000100800 */
[----:B------:R-:W2:Y:S04]  /*29b30*/  LDL.LU R58, [R1+0x744] ;  /* 0x00074400013a7983 */ /* 0x000ea80000300800 */
[----:B------:R1:W-:Y:S04]  /*29b40*/  LDGSTS.E [R3+0x7e00], [R36.64], P3 ;  /* 0x07e0000024037fae */ /* 0x0003e80009921848 */
[----:B------:R-:W2:Y:S04]  /*29b50*/  LDL.LU R56, [R1+0x74c] ;  /* 0x00074c0001387983 */ /* 0x000ea80000300800 */
[----:B------:R-:W2:Y:S01]  /*29b60*/  LDL.LU R60, [R1+0x740] ;  /* 0x00074000013c7983 */ /* 0x000ea20000300800 */
[----:B-1----:R-:W-:Y:S01]  /*29b70*/  MOV R36, R46 ;  /* 0x0000002e00247202 */ /* 0x002fe20000000f00 */
[----:B------:R-:W-:-:S05]  /*29b80*/  IMAD.MOV.U32 R37, RZ, RZ, R47 ;  /* 0x000000ffff257224 */ /* 0x000fca00078e002f */
[----:B------:R1:W-:Y:S02]  /*29b90*/  LDGSTS.E [R3+0x7f00], [R36.64], P3 ;  /* 0x07f0000024037fae */ /* 0x0003e40009921848 */
[----:B-1----:R-:W-:Y:S01]  /*29ba0*/  MOV R36, R38 ;  /* 0x0000002600247202 */ /* 0x002fe20000000f00 */
[----:B---3--:R-:W-:Y:S01]  /*29bb0*/  IMAD.X R43, R43, 0x1, R2, P6 ;  /* 0x000000012b2b7824 */ /* 0x008fe200030e0602 */
[-C--:B------:R-:W-:Y:S02]  /*29bc0*/  IADD3 R48, P4, R48, R57.reuse, RZ ;  /* 0x0000003930307210 */ /* 0x080fe40007f9e0ff */
[----:B----4-:R-:W-:-:S03]  /*29bd0*/  IADD3 R39, P3, R39, R57, RZ ;  /* 0x0000003927277210 */ /* 0x010fc60007f7e0ff */
[----:B------:R-:W-:Y:S01]  /*29be0*/  STL [R1+0x6c4], R48 ;  /* 0x0006c43001007387 */ /* 0x000fe20000100800 */
[----:B------:R-:W-:-:S03]  /*29bf0*/  IMAD.X R64, R64, 0x1, R2, P4 ;  /* 0x0000000140407824 */ /* 0x000fc600020e0602 */
[----:B------:R1:W-:Y:S04]  /*29c00*/  STL [R1+0x6b8], R43 ;  /* 0x0006b82b01007387 */ /* 0x0003e80000100800 */
[----:B------:R-:W3:Y:S04]  /*29c10*/  LDL.LU R51, [R1+0x754] ;  /* 0x0007540001337983 */ /* 0x000ee80000300800 */
[----:B------:R-:W4:Y:S04]  /*29c20*/  LDL.LU R59, [R1+0x748] ;  /* 0x00074800013b7983 */ /* 0x000f280000300800 */
[----:B------:R-:W-:Y:S04]  /*29c30*/  STL [R1+0x6cc], R39 ;  /* 0x0006cc2701007387 */ /* 0x000fe80000100800 */
[----:B------:R-:W-:Y:S01]  /*29c40*/  STL [R1+0x6c0], R64 ;  /* 0x0006c04001007387 */ /* 0x000fe20000100800 */
[----:B------:R-:W-:-:S03]  /*29c50*/  IMAD.MOV.U32 R37, RZ, RZ, R43 ;  /* 0x000000ffff257224 */ /* 0x000fc600078e002b */
[----:B------:R-:W4:Y:S04]  /*29c60*/  LDL.LU R54, [R1+0x750] ;  /* 0x0007500001367983 */ /* 0x000f280000300800 */
[----:B------:R-:W4:Y:S04]  /*29c70*/  LDL.LU R50, [R1+0x7b8] ;  /* 0x0007b80001327983 */ /* 0x000f280000300800 */
[----:B------:R-:W4:Y:S01]  /*29c80*/  LDL.LU R47, [R1+0x7bc] ;  /* 0x0007bc00012f7983 */ /* 0x000f220000300800 */
[----:B------:R-:W-:-:S03]  /*29c90*/  IADD3 R41, P4, R41, R57, RZ ;  /* 0x0000003929297210 */ /* 0x000fc60007f9e0ff */
[----:B------:R-:W4:Y:S04]  /*29ca0*/  LDL.LU R46, [R1+0x7c4] ;  /* 0x0007c400012e7983 */ /* 0x000f280000300800 */
[----:B------:R1:W-:Y:S04]  /*29cb0*/  LDGSTS.E [R3+0x8c00], [R36.64], P2 ;  /* 0x08c0000024037fae */ /* 0x0003e80009121848 */
[----:B-1----:R-:W4:Y:S04]  /*29cc0*/  LDL.LU R43, [R1+0x7cc] ;  /* 0x0007cc00012b7983 */ /* 0x002f280000300800 */
[----:B------:R-:W4:Y:S01]  /*29cd0*/  LDL.LU R38, [R1+0x7d4] ;  /* 0x0007d40001267983 */ /* 0x000f220000300800 */
[----:B------:R-:W-:Y:S01]  /*29ce0*/  MOV R36, R48 ;  /* 0x0000003000247202 */ /* 0x000fe20000000f00 */
[----:B------:R-:W-:-:S02]  /*29cf0*/  IMAD.MOV.U32 R37, RZ, RZ, R64 ;  /* 0x000000ffff257224 */ /* 0x000fc400078e0040 */
[----:B------:R-:W4:Y:S04]  /*29d00*/  LDL.LU R48, [R1+0x7c0] ;  /* 0x0007c00001307983 */ /* 0x000f280000300800 */
[----:B------:R1:W-:Y:S01]  /*29d10*/  LDGSTS.E [R3+0x8d00], [R36.64], P2 ;  /* 0x08d0000024037fae */ /* 0x0003e20009121848 */
[----:B--2---:R-:W-:-:S03]  /*29d20*/  IMAD.X R44, R44, 0x1, R2, P3 ;  /* 0x000000012c2c7824 */ /* 0x004fc600018e0602 */
[----:B------:R-:W-:Y:S04]  /*29d30*/  STL [R1+0x6d4], R41 ;  /* 0x0006d42901007387 */ /* 0x000fe80000100800 */
[----:B------:R2:W-:Y:S01]  /*29d40*/  STL [R1+0x6c8], R44 ;  /* 0x0006c82c01007387 */ /* 0x0005e20000100800 */
[----:B-1----:R-:W-:Y:S01]  /*29d50*/  MOV R36, R39 ;  /* 0x0000002700247202 */ /* 0x002fe20000000f00 */
[----:B------:R-:W-:-:S05]  /*29d60*/  IMAD.MOV.U32 R37, RZ, RZ, R44 ;  /* 0x000000ffff257224 */ /* 0x000fca00078e002c */
[----:B------:R1:W-:Y:S04]  /*29d70*/  LDGSTS.E [R3+0x8e00], [R36.64], P2 ;  /* 0x08e0000024037fae */ /* 0x0003e80009121848 */
[----:B--2---:R-:W2:Y:S01]  /*29d80*/  LDL.LU R44, [R1+0x7c8] ;  /* 0x0007c800012c7983 */ /* 0x004ea20000300800 */
[----:B------:R-:W-:Y:S01]  /*29d90*/  IMAD.X R63, R63, 0x1, R2, P4 ;  /* 0x000000013f3f7824 */ /* 0x000fe200020e0602 */
[----:B------:R-:W-:Y:S02]  /*29da0*/  IADD3 R61, P3, R61, R57, RZ ;  /* 0x000000393d3d7210 */ /* 0x000fe40007f7e0ff */
[----:B-1----:R-:W-:-:S03]  /*29db0*/  MOV R36, R41 ;  /* 0x0000002900247202 */ /* 0x002fc60000000f00 */
[----:B------:R-:W-:Y:S04]  /*29dc0*/  STL [R1+0x73c], R61 ;  /* 0x00073c3d01007387 */ /* 0x000fe80000100800 */
[----:B------:R-:W-:Y:S04]  /*29dd0*/  STL [R1+0x6d0], R63 ;  /* 0x0006d03f01007387 */ /* 0x000fe80000100800 */
[----:B------:R-:W2:Y:S04]  /*29de0*/  LDL.LU R39, [R1+0x7d0] ;  /* 0x0007d00001277983 */ /* 0x000ea80000300800 */
[----:B------:R-:W2:Y:S01]  /*29df0*/  LDL.LU R41, [R1+0x83c] ;  /* 0x00083c0001297983 */ /* 0x000ea20000300800 */
[----:B------:R-:W-:-:S02]  /*29e00*/  IMAD.MOV.U32 R37, RZ, RZ, R63 ;  /* 0x000000ffff257224 */ /* 0x000fc400078e003f */
[----:B------:R-:W-:-:S03]  /*29e10*/  IMAD.X R62, R62, 0x1, R2, P3 ;  /* 0x000000013e3e7824 */ /* 0x000fc600018e0602 */
[----:B------:R1:W-:Y:S01]  /*29e20*/  LDGSTS.E [R3+0x8f00], [R36.64], P2 ;  /* 0x08f0000024037fae */ /* 0x0003e20009121848 */
[----:B------:R-:W-:Y:S02]  /*29e30*/  IADD3 R58, P4, R58, R57, RZ ;  /* 0x000000393a3a7210 */ /* 0x000fe40007f9e0ff */
[----:B-1----:R-:W-:Y:S01]  /*29e40*/  MOV R36, R61 ;  /* 0x0000003d00247202 */ /* 0x002fe20000000f00 */
[----:B------:R-:W-:Y:S01]  /*29e50*/  IMAD.MOV.U32 R37, RZ, RZ, R62 ;  /* 0x000000ffff257224 */ /* 0x000fe200078e003e */
[----:B------:R-:W-:Y:S01]  /*29e60*/  IADD3 R56, P2, R56, R57, RZ ;  /* 0x0000003938387210 */ /* 0x000fe20007f5e0ff */
[----:B------:R-:W-:-:S03]  /*29e70*/  IMAD.X R60, R60, 0x1, R2, P4 ;  /* 0x000000013c3c7824 */ /* 0x000fc600020e0602 */
[----:B------:R1:W-:Y:S02]  /*29e80*/  LDGSTS.E [R3+0x9c00], [R36.64], P1 ;  /* 0x09c0000024037fae */ /* 0x0003e40008921848 */
[----:B-1----:R-:W-:Y:S01]  /*29e90*/  MOV R36, R58 ;  /* 0x0000003a00247202 */ /* 0x002fe20000000f00 */
[----:B------:R-:W-:-:S05]  /*29ea0*/  IMAD.MOV.U32 R37, RZ, RZ, R60 ;  /* 0x000000ffff257224 */ /* 0x000fca00078e003c */
[----:B------:R1:W-:Y:S02]  /*29eb0*/  LDGSTS.E [R3+0x9d00], [R36.64], P1 ;  /* 0x09d0000024037fae */ /* 0x0003e40008921848 */
[----:B-1----:R-:W-:Y:S02]  /*29ec0*/  MOV R36, R56 ;  /* 0x0000003800247202 */ /* 0x002fe40000000f00 */
[----:B------:R1:W-:Y:S04]  /*29ed0*/  STL [R1+0x744], R58 ;  /* 0x0007443a01007387 */ /* 0x0003e80000100800 */
[----:B------:R-:W-:Y:S04]  /*29ee0*/  STL [R1+0x738], R62 ;  /* 0x0007383e01007387 */ /* 0x000fe80000100800 */
[----:B------:R-:W-:Y:S04]  /*29ef0*/  STL [R1+0x74c], R56 ;  /* 0x00074c3801007387 */ /* 0x000fe80000100800 */
[----:B------:R2:W-:Y:S04]  /*29f00*/  STL [R1+0x740], R60 ;  /* 0x0007403c01007387 */ /* 0x0005e80000100800 */
[----:B-1----:R-:W2:Y:S01]  /*29f10*/  LDL.LU R58, [R1+0x838] ;  /* 0x00083800013a7983 */ /* 0x002ea20000300800 */
[----:B---3--:R-:W-:Y:S01]  /*29f20*/  IADD3 R51, P3, R51, R57, RZ ;  /* 0x0000003933337210 */ /* 0x008fe20007f7e0ff */
[----:B----4-:R-:W-:-:S04]  /*29f30*/  IMAD.X R59, R59, 0x1, R2, P2 ;  /* 0x000000013b3b7824 */ /* 0x010fc800010e0602 */
[----:B------:R-:W-:-:S05]  /*29f40*/  IMAD.MOV.U32 R37, RZ, RZ, R59 ;  /* 0x000000ffff257224 */ /* 0x000fca00078e003b */
[----:B------:R1:W-:Y:S01]  /*29f50*/  LDGSTS.E [R3+0x9e00], [R36.64], P1 ;  /* 0x09e0000024037fae */ /* 0x0003e20008921848 */
[----:B------:R-:W-:Y:S01]  /*29f60*/  IMAD.X R54, R54, 0x1, R2, P3 ;  /* 0x0000000136367824 */ /* 0x000fe200018e0602 */
[----:B------:R-:W-:-:S03]  /*29f70*/  IADD3 R47, P2, R47, R57, RZ ;  /* 0x000000392f2f7210 */ /* 0x000fc60007f5e0ff */
[----:B-1----:R-:W-:Y:S01]  /*29f80*/  IMAD.MOV.U32 R37, RZ, RZ, R54 ;  /* 0x000000ffff257224 */ /* 0x002fe200078e0036 */
[----:B------:R-:W-:Y:S02]  /*29f90*/  MOV R36, R51 ;  /* 0x0000003300247202 */ /* 0x000fe40000000f00 */
[-C--:B------:R-:W-:Y:S01]  /*29fa0*/  IADD3 R46, P3, R46, R57.reuse, RZ ;  /* 0x000000392e2e7210 */ /* 0x080fe20007f7e0ff */
[----:B------:R-:W-:Y:S02]  /*29fb0*/  IMAD.X R50, R50, 0x1, R2, P2 ;  /* 0x0000000132327824 */ /* 0x000fe400010e0602 */
[----:B------:R1:W-:Y:S04]  /*29fc0*/  LDGSTS.E [R3+0x9f00], [R36.64], P1 ;  /* 0x09f0000024037fae */ /* 0x0003e80008921848 */
[----:B------:R-:W-:Y:S01]  /*29fd0*/  STL [R1+0x754], R51 ;  /* 0x0007543301007387 */ /* 0x000fe20000100800 */
[----:B------:R-:W-:-:S03]  /*29fe0*/  IADD3 R43, P1, R43, R57, RZ ;  /* 0x000000392b2b7210 */ /* 0x000fc60007f3e0ff */
[----:B------:R-:W-:Y:S01]  /*29ff0*/  STL [R1+0x748], R59 ;  /* 0x0007483b01007387 */ /* 0x000fe20000100800 */
[----:B-1----:R-:W-:Y:S01]  /*2a000*/  MOV R36, R47 ;  /* 0x0000002f00247202 */ /* 0x002fe20000000f00 */
[----:B------:R-:W-:Y:S02]  /*2a010*/  IMAD.MOV.U32 R37, RZ, RZ, R50 ;  /* 0x000000ffff257224 */ /* 0x000fe400078e0032 */
[----:B------:R-:W-:Y:S01]  /*2a020*/  IMAD.X R48, R48, 0x1, R2, P3 ;  /* 0x0000000130307824 */ /* 0x000fe200018e0602 */
[----:B------:R1:W-:Y:S01]  /*2a030*/  STL [R1+0x7bc], R47 ;  /* 0x0007bc2f01007387 */ /* 0x0003e20000100800 */
[----:B------:R-:W-:-:S03]  /*2a040*/  IADD3 R38, P2, R38, R57, RZ ;  /* 0x0000003926267210 */ /* 0x000fc60007f5e0ff */
[----:B------:R-:W-:Y:S04]  /*2a050*/  STL [R1+0x750], R54 ;  /* 0x0007503601007387 */ /* 0x000fe80000100800 */
[----:B------:R3:W-:Y:S04]  /*2a060*/  LDGSTS.E [R3+0xac00], [R36.64], P0 ;  /* 0x0ac0000024037fae */ /* 0x0007e80008121848 */
[----:B------:R-:W-:Y:S04]  /*2a070*/  STL [R1+0x7c4], R46 ;  /* 0x0007c42e01007387 */ /* 0x000fe80000100800 */
[----:B------:R-:W-:Y:S01]  /*2a080*/  STL [R1+0x7b8], R50 ;  /* 0x0007b83201007387 */ /* 0x000fe20000100800 */
[----:B---3--:R-:W-:-:S02]  /*2a090*/  IMAD.MOV.U32 R36, RZ, RZ, R46 ;  /* 0x000000ffff247224 */ /* 0x008fc400078e002e */
[----:B------:R-:W-:Y:S01]  /*2a0a0*/  IMAD.MOV.U32 R37, RZ, RZ, R48 ;  /* 0x000000ffff257224 */ /* 0x000fe200078e0030 */
[----:B------:R3:W-:Y:S01]  /*2a0b0*/  STL [R1+0x7cc], R43 ;  /* 0x0007cc2b01007387 */ /* 0x0007e20000100800 */
[----:B--2---:R-:W-:-:S03]  /*2a0c0*/  IMAD.X R44, R44, 0x1, R2, P1 ;  /* 0x000000012c2c7824 */ /* 0x004fc600008e0602 */
[----:B------:R-:W2:Y:S04]  /*2a0d0*/  LDL.LU R60, [R1+0x844] ;  /* 0x00084400013c7983 */ /* 0x000ea80000300800 */
[----:B------:R-:W-:Y:S04]  /*2a0e0*/  STL [R1+0x7c0], R48 ;  /* 0x0007c03001007387 */ /* 0x000fe80000100800 */
[----:B------:R-:W-:Y:S04]  /*2a0f0*/  STL [R1+0x7d4], R38 ;  /* 0x0007d42601007387 */ /* 0x000fe80000100800 */
[----:B------:R4:W-:Y:S04]  /*2a100*/  LDGSTS.E [R3+0xad00], [R36.64], P0 ;  /* 0x0ad0000024037fae */ /* 0x0009e80008121848 */
[----:B-1----:R-:W2:Y:S01]  /*2a110*/  LDL.LU R47, [R1+0x84c] ;  /* 0x00084c00012f7983 */ /* 0x002ea20000300800 */
[----:B------:R-:W-:-:S03]  /*2a120*/  IADD3.X R39, R39, R2, RZ, P2, !PT ;  /* 0x0000000227277210 */ /* 0x000fc600017fe4ff */
[----:B------:R-:W-:Y:S01]  /*2a130*/  STL [R1+0x7c8], R44 ;  /* 0x0007c82c01007387 */ /* 0x000fe20000100800 */
[----:B----4-:R-:W-:Y:S01]  /*2a140*/  MOV R36, R43 ;  /* 0x0000002b00247202 */ /* 0x010fe20000000f00 */
[----:B------:R-:W-:Y:S01]  /*2a150*/  IMAD.MOV.U32 R37, RZ, RZ, R44 ;  /* 0x000000ffff257224 */ /* 0x000fe200078e002c */
[----:B------:R-:W-:Y:S01]  /*2a160*/  IADD3 R41, P1, R41, R57, RZ ;  /* 0x0000003929297210 */ /* 0x000fe20007f3e0ff */
[----:B------:R1:W-:Y:S04]  /*2a170*/  STL [R1+0x7d0], R39 ;  /* 0x0007d02701007387 */ /* 0x0003e80000100800 */
[----:B------:R-:W4:Y:S04]  /*2a180*/  LDL.LU R61, [R1+0x840] ;  /* 0x00084000013d7983 */ /* 0x000f280000300800 */
[----:B------:R-:W-:Y:S04]  /*2a190*/  STL [R1+0x83c], R41 ;  /* 0x00083c2901007387 */ /* 0x000fe80000100800 */
[----:B------:R1:W-:Y:S04]  /*2a1a0*/  LDGSTS.E [R3+0xae00], [R36.64], P0 ;  /* 0x0ae0000024037fae */ /* 0x0003e80008121848 */
[----:B------:R-:W4:Y:S04]  /*2a1b0*/  LDL.LU R56, [R1+0x848] ;  /* 0x0008480001387983 */ /* 0x000f280000300800 */
[----:B---3--:R-:W3:Y:S01]  /*2a1c0*/  LDL.LU R43, [R1+0x850] ;  /* 0x00085000012b7983 */ /* 0x008ee20000300800 */
[----:B-1----:R-:W-:-:S03]  /*2a1d0*/  MOV R37, R39 ;  /* 0x0000002700257202 */ /* 0x002fc60000000f00 */
[----:B------:R-:W3:Y:S04]  /*2a1e0*/  LDL.LU R39, [R1+0x854] ;  /* 0x0008540001277983 */ /* 0x000ee80000300800 */
[----:B------:R-:W3:Y:S04]  /*2a1f0*/  LDL.LU R51, [R1+0x8b8] ;  /* 0x0008b80001337983 */ /* 0x000ee80000300800 */
[----:B------:R-:W3:Y:S04]  /*2a200*/  LDL.LU R44, [R1+0x8bc] ;  /* 0x0008bc00012c7983 */ /* 0x000ee80000300800 */
[----:B------:R-:W1:Y:S01]  /*2a210*/  S2R R48, SR_TID.X ;  /* 0x0000000000307919 */ /* 0x000e620000002100 */
[----:B------:R-:W-:Y:S01]  /*2a220*/  IMAD.MOV.U32 R36, RZ, RZ, R38 ;  /* 0x000000ffff247224 */ /* 0x000fe200078e0026 */
[----:B------:R-:W-:-:S02]  /*2a230*/  ISETP.GT.AND P3, PT, R0, 0x33, PT ;  /* 0x000000330000780c */ /* 0x000fc40003f64270 */
[C---:B------:R-:W-:Y:S02]  /*2a240*/  ISETP.GT.AND P4, PT, R0.reuse, 0x2f, PT ;  /* 0x0000002f0000780c */ /* 0x040fe40003f84270 */
[----:B------:R1:W-:Y:S01]  /*2a250*/  LDGSTS.E [R3+0xaf00], [R36.64], P0 ;  /* 0x0af0000024037fae */ /* 0x0003e20008121848 */
[C---:B------:R-:W-:Y:S02]  /*2a260*/  ISETP.GT.AND P0, PT, R0.reuse, 0x37, PT ;  /* 0x000000370000780c */ /* 0x040fe40003f04270 */
[----:B------:R-:W-:Y:S02]  /*2a270*/  ISETP.GT.AND P2, PT, R0, 0x3b, PT ;  /* 0x0000003b0000780c */ /* 0x000fe40003f44270 */
[----:B-1----:R-:W-:Y:S02]  /*2a280*/  SEL R36, RZ, 0x4, !P3 ;  /* 0x00000004ff247807 */ /* 0x002fe40005800000 */
[----:B------:R-:W-:Y:S01]  /*2a290*/  LOP3.LUT R38, R48, 0x3f, RZ, 0xc0, !PT ;  /* 0x0000003f30267812 */ /* 0x000fe200078ec0ff */
[----:B------:R-:W-:Y:S01]  /*2a2a0*/  IMAD.X R58, R58, 0x1, R2, P1 ;  /* 0x000000013a3a7824 */ /* 0x000fe200008e0602 */
[----:B------:R-:W-:-:S04]  /*2a2b0*/  ISETP.GT.AND P1, PT, R0, 0x3f, PT ;  /* 0x0000003f0000780c */ /* 0x000fc80003f24270 */
[----:B------:R1:W-:Y:S01]  /*2a2c0*/  STL [R1+0x838], R58 ;  /* 0x0008383a01007387 */ /* 0x0003e20000100800 */
[----:B------:R-:W-:-:S03]  /*2a2d0*/  ISETP.GE.AND P6, PT, R38, R0, PT ;  /* 0x000000002600720c */ /* 0x000fc60003fc6270 */
[----:B------:R-:W3:Y:S01]  /*2a2e0*/  LDL.LU R59, [R1+0x8c0] ;  /* 0x0008c000013b7983 */ /* 0x000ee20000300800 */
[----:B------:R-:W-:-:S03]  /*2a2f0*/  SEL R0, RZ, 0x4, !P4 ;  /* 0x00000004ff007807 */ /* 0x000fc60006000000 */
[----:B------:R-:W3:Y:S01]  /*2a300*/  LDL.LU R48, [R1+0x8c4] ;  /* 0x0008c40001307983 */ /* 0x000ee20000300800 */
[----:B------:R-:W-:Y:S02]  /*2a310*/  SEL R36, R36, RZ, !P5 ;  /* 0x000000ff24247207 */ /* 0x000fe40006800000 */
[----:B------:R-:W-:Y:S01]  /*2a320*/  SEL R0, R0, RZ, !P5 ;  /* 0x000000ff00007207 */ /* 0x000fe20006800000 */
[----:B------:R-:W3:Y:S01]  /*2a330*/  LDL.LU R50, [R1+0x8c8] ;  /* 0x0008c80001327983 */ /* 0x000ee20000300800 */
[----:B------:R-:W-:Y:S02]  /*2a340*/  SEL R37, RZ, 0x4, !P0 ;  /* 0x00000004ff257807 */ /* 0x000fe40004000000 */
[----:B------:R-:W-:Y:S01]  /*2a350*/  ISETP.NE.U32.AND P0, PT, R36, RZ, PT ;  /* 0x000000ff2400720c */ /* 0x000fe20003f05070 */
[----:B------:R-:W3:Y:S01]  /*2a360*/  LDL.LU R46, [R1+0x8cc] ;  /* 0x0008cc00012e7983 */ /* 0x000ee20000300800 */
[----:B------:R-:W-:-:S03]  /*2a370*/  SEL R36, RZ, 0x4, !P2 ;  /* 0x00000004ff247807 */ /* 0x000fc60005000000 */
[----:B------:R-:W3:Y:S01]  /*2a380*/  LDL.LU R54, [R1+0x8d4] ;  /* 0x0008d40001367983 */ /* 0x000ee20000300800 */
[----:B------:R-:W-:-:S03]  /*2a390*/  SEL R36, R36, RZ, !P5 ;  /* 0x000000ff24247207 */ /* 0x000fc60006800000 */
[----:B------:R-:W3:Y:S01]  /*2a3a0*/  LDL.LU R38, [R1+0x93c] ;  /* 0x00093c0001267983 */ /* 0x000ee20000300800 */
[----:B--2---:R-:W-:-:S05]  /*2a3b0*/  IADD3 R60, P4, R60, R57, RZ ;  /* 0x000000393c3c7210 */ /* 0x004fca0007f9e0ff */
[----:B------:R-:W-:Y:S01]  /*2a3c0*/  STL [R1+0x844], R60 ;  /* 0x0008443c01007387 */ /* 0x000fe20000100800 */
[----:B------:R-:W-:Y:S01]  /*2a3d0*/  IADD3 R47, P3, R47, R57, RZ ;  /* 0x000000392f2f7210 */ /* 0x000fe20007f7e0ff */
[----:B----4-:R-:W-:Y:S01]  /*2a3e0*/  IMAD.X R61, R61, 0x1, R2, P4 ;  /* 0x000000013d3d7824 */ /* 0x010fe200020e0602 */
[----:B------:R-:W-:Y:S02]  /*2a3f0*/  ISETP.NE.U32.AND P4, PT, R0, RZ, PT ;  /* 0x000000ff0000720c */ /* 0x000fe40003f85070 */
[----:B------:R-:W-:Y:S01]  /*2a400*/  SEL R0, R37, RZ, !P5 ;  /* 0x000000ff25007207 */ /* 0x000fe20006800000 */
[----:B------:R-:W-:Y:S01]  /*2a410*/  IMAD.MOV.U32 R37, RZ, RZ, R58 ;  /* 0x000000ffff257224 */ /* 0x000fe200078e003a */
[----:B------:R-:W-:Y:S01]  /*2a420*/  STL [R1+0x84c], R47 ;  /* 0x00084c2f01007387 */ /* 0x000fe20000100800 */
[----:B------:R-:W-:Y:S02]  /*2a430*/  IADD3.X R56, R56, R2, RZ, P3, !PT ;  /* 0x0000000238387210 */ /* 0x000fe40001ffe4ff */
[----:B------:R-:W-:-:S02]  /*2a440*/  ISETP.NE.U32.AND P3, PT, R0, RZ, PT ;  /* 0x000000ff0000720c */ /* 0x000fc40003f65070 */
[----:B---3--:R-:W-:Y:S02]  /*2a450*/  IADD3 R39, P2, R39, R57, RZ ;  /* 0x0000003927277210 */ /* 0x008fe40007f5e0ff */
[----:B------:R-:W-:-:S03]  /*2a460*/  SEL R0, RZ, 0x4, !P1 ;  /* 0x00000004ff007807 */ /* 0x000fc60004800000 */
[--C-:B------:R-:W-:Y:S01]  /*2a470*/  IMAD.X R43, R43, 0x1, R2.reuse, P2 ;  /* 0x000000012b2b7824 */ /* 0x100fe200010e0602 */
[----:B------:R-:W-:Y:S02]  /*2a480*/  ISETP.NE.U32.AND P2, PT, R36, RZ, PT ;  /* 0x000000ff2400720c */ /* 0x000fe40003f45070 */
[----:B------:R-:W-:Y:S02]  /*2a490*/  MOV R36, R41 ;  /* 0x0000002900247202 */ /* 0x000fe40000000f00 */
[----:B------:R-:W-:Y:S01]  /*2a4a0*/  IADD3 R44, P1, R44, R57, RZ ;  /* 0x000000392c2c7210 */ /* 0x000fe20007f3e0ff */
[----:B------:R-:W-:Y:S04]  /*2a4b0*/  STL [R1+0x840], R61 ;  /* 0x0008403d01007387 */ /* 0x000fe80000100800 */
[----:B------:R2:W-:Y:S01]  /*2a4c0*/  STL [R1+0x848], R56 ;  /* 0x0008483801007387 */ /* 0x0005e20000100800 */
[----:B------:R-:W-:-:S03]  /*2a4d0*/  IMAD.X R51, R51, 0x1, R2, P1 ;  /* 0x0000000133337824 */ /* 0x000fc600008e0602 */
[----:B------:R-:W-:Y:S04]  /*2a4e0*/  STL [R1+0x854], R39 ;  /* 0x0008542701007387 */ /* 0x000fe80000100800 */
[----:B------:R3:W-:Y:S04]  /*2a4f0*/  LDGSTS.E [R3+0xbc00], [R36.64], P4 ;  /* 0x0bc0000024037fae */ /* 0x0007e8000a121848 */
[----:B------:R-:W-:Y:S04]  /*2a500*/  STL [R1+0x8bc], R44 ;  /* 0x0008bc2c01007387 */ /* 0x000fe80000100800 */
[----:B------:R4:W-:Y:S01]  /*2a510*/  STL [R1+0x850], R43 ;  /* 0x0008502b01007387 */ /* 0x0009e20000100800 */
[----:B---3--:R-:W-:Y:S01]  /*2a520*/  IMAD.MOV.U32 R36, RZ, RZ, R60 ;  /* 0x000000ffff247224 */ /* 0x008fe200078e003c */
[----:B------:R-:W-:-:S02]  /*2a530*/  MOV R37, R61 ;  /* 0x0000003d00257202 */ /* 0x000fc40000000f00 */
[----:B-1----:R-:W3:Y:S04]  /*2a540*/  LDL.LU R58, [R1+0x8d0] ;  /* 0x0008d000013a7983 */ /* 0x002ee80000300800 */
[----:B------:R1:W-:Y:S04]  /*2a550*/  LDGSTS.E [R3+0xbd00], [R36.64], P4 ;  /* 0x0bd0000024037fae */ /* 0x0003e8000a121848 */
[----:B------:R2:W-:Y:S04]  /*2a560*/  STL [R1+0x8b8], R51 ;  /* 0x0008b83301007387 */ /* 0x0005e80000100800 */
[----:B------:R-:W3:Y:S01]  /*2a570*/  LDL.LU R41, [R1+0x944] ;  /* 0x0009440001297983 */ /* 0x000ee20000300800 */
[----:B-1----:R-:W-:-:S02]  /*2a580*/  IMAD.MOV.U32 R36, RZ, RZ, R47 ;  /* 0x000000ffff247224 */ /* 0x002fc400078e002f */
[----:B------:R-:W-:Y:S02]  /*2a590*/  IMAD.MOV.U32 R37, RZ, RZ, R56 ;  /* 0x000000ffff257224 */ /* 0x000fe400078e0038 */
[----:B--2---:R-:W2:Y:S04]  /*2a5a0*/  LDL.LU R56, [R1+0x938] ;  /* 0x0009380001387983 */ /* 0x004ea80000300800 */
[----:B------:R1:W-:Y:S04]  /*2a5b0*/  LDGSTS.E [R3+0xbe00], [R36.64], P4 ;  /* 0x0be0000024037fae */ /* 0x0003e8000a121848 */
[----:B------:R-:W2:Y:S01]  /*2a5c0*/  LDL.LU R47, [R1+0x94c] ;  /* 0x00094c00012f7983 */ /* 0x000ea20000300800 */
[----:B-1----:R-:W-:-:S03]  /*2a5d0*/  IMAD.MOV.U32 R37, RZ, RZ, R43 ;  /* 0x000000ffff257224 */ /* 0x002fc600078e002b */
[----:B----4-:R-:W4:Y:S01]  /*2a5e0*/  LDL.LU R43, [R1+0x940] ;  /* 0x00094000012b7983 */ /* 0x010f220000300800 */
[----:B------:R-:W-:-:S04]  /*2a5f0*/  SEL R0, R0, RZ, !P5 ;  /* 0x000000ff00007207 */ /* 0x000fc80006800000 */
[----:B------:R-:W-:Y:S02]  /*2a600*/  ISETP.NE.U32.AND P1, PT, R0, RZ, PT ;  /* 0x000000ff0000720c */ /* 0x000fe40003f25070 */
[----:B------:R-:W-:Y:S02]  /*2a610*/  SEL R0, RZ, 0x4, P6 ;  /* 0x00000004ff007807 */ /* 0x000fe40003000000 */
[----:B------:R-:W-:Y:S02]  /*2a620*/  MOV R36, R39 ;  /* 0x0000002700247202 */ /* 0x000fe40000000f00 */
[----:B------:R-:W-:Y:S01]  /*2a630*/  SEL R0, R0, RZ, !P5 ;  /* 0x000000ff00007207 */ /* 0x000fe20006800000 */
[----:B------:R-:W4:Y:S01]  /*2a640*/  LDL.LU R39, [R1+0x954] ;  /* 0x0009540001277983 */ /* 0x000f220000300800 */
[----:B------:R-:W-:-:S03]  /*2a650*/  IADD3 R48, P5, R48, R57, RZ ;  /* 0x0000003930307210 */ /* 0x000fc60007fbe0ff */
[----:B------:R1:W-:Y:S01]  /*2a660*/  LDGSTS.E [R3+0xbf00], [R36.64], P4 ;  /* 0x0bf0000024037fae */ /* 0x0003e2000a121848 */
[----:B------:R-:W-:-:S03]  /*2a670*/  IADD3 R46, P6, R46, R57, RZ ;  /* 0x000000392e2e7210 */ /* 0x000fc60007fde0ff */
[----:B------:R1:W-:Y:S01]  /*2a680*/  STL [R1+0x8c4], R48 ;  /* 0x0008c43001007387 */ /* 0x0003e20000100800 */
[----:B------:R-:W-:Y:S02]  /*2a690*/  IMAD.X R59, R59, 0x1, R2, P5 ;  /* 0x000000013b3b7824 */ /* 0x000fe400028e0602 */
[----:B-1----:R-:W-:Y:S02]  /*2a6a0*/  IMAD.MOV.U32 R37, RZ, RZ, R51 ;  /* 0x000000ffff257224 */ /* 0x002fe400078e0033 */
[----:B------:R-:W4:Y:S01]  /*2a6b0*/  LDL.LU R51, [R1+0x948] ;  /* 0x0009480001337983 */ /* 0x000f220000300800 */
[----:B------:R-:W-:-:S03]  /*2a6c0*/  MOV R36, R44 ;  /* 0x0000002c00247202 */ /* 0x000fc60000000f00 */
[----:B------:R-:W-:Y:S04]  /*2a6d0*/  STL [R1+0x8cc], R46 ;  /* 0x0008cc2e01007387 */ /* 0x000fe80000100800 */
[----:B------:R-:W-:Y:S04]  /*2a6e0*/  STL [R1+0x8c0], R59 ;  /* 0x0008c03b01007387 */ /* 0x000fe80000100800 */
[----:B------:R-:W4:Y:S04]  /*2a6f0*/  LDL.LU R44, [R1+0x9bc] ;  /* 0x0009bc00012c7983 */ /* 0x000f280000300800 */
[----:B------:R-:W4:Y:S01]  /*2a700*/  LDL.LU R60, [R1+0x950] ;  /* 0x00095000013c7983 */ /* 0x000f220000300800 */
[----:B------:R-:W-:-:S03]  /*2a710*/  IMAD.X R50, R50, 0x1, R2, P6 ;  /* 0x0000000132327824 */ /* 0x000fc600030e0602 */
[----:B------:R1:W-:Y:S01]  /*2a720*/  LDGSTS.E [R3+0xcc00], [R36.64], P0 ;  /* 0x0cc0000024037fae */ /* 0x0003e20008121848 */
[-C--:B------:R-:W-:Y:S02]  /*2a730*/  IADD3 R54, P5, R54, R57.reuse, RZ ;  /* 0x0000003936367210 */ /* 0x080fe40007fbe0ff */
[----:B------:R-:W-:Y:S02]  /*2a740*/  IADD3 R38, P6, R38, R57, RZ ;  /* 0x0000003926267210 */ /* 0x000fe40007fde0ff */
[----:B-1----:R-:W-:Y:S01]  /*2a750*/  MOV R36, R48 ;  /* 0x0000003000247202 */ /* 0x002fe20000000f00 */
[----:B------:R-:W-:Y:S01]  /*2a760*/  IMAD.MOV.U32 R37, RZ, RZ, R59 ;  /* 0x000000ffff257224 */ /* 0x000fe200078e003b */
[----:B------:R-:W-:Y:S04]  /*2a770*/  STL [R1+0x8d4], R54 ;  /* 0x0008d43601007387 */ /* 0x000fe80000100800 */
[----:B------:R1:W-:Y:S04]  /*2a780*/  LDGSTS.E [R3+0xcd00], [R36.64], P0 ;  /* 0x0cd0000024037fae */ /* 0x0003e80008121848 */
[----:B------:R1:W-:Y:S04]  /*2a790*/  STL [R1+0x8c8], R50 ;  /* 0x0008c83201007387 */ /* 0x0003e80000100800 */
[----:B------:R-:W4:Y:S01]  /*2a7a0*/  LDL.LU R48, [R1+0x9c4] ;  /* 0x0009c40001307983 */ /* 0x000f220000300800 */
[----:B-1----:R-:W-:Y:S01]  /*2a7b0*/  MOV R36, R46 ;  /* 0x0000002e00247202 */ /* 0x002fe20000000f00 */
[----:B------:R-:W-:-:S02]  /*2a7c0*/  IMAD.MOV.U32 R37, RZ, RZ, R50 ;  /* 0x000000ffff257224 */ /* 0x000fc400078e0032 */
[----:B------:R-:W4:Y:S04]  /*2a7d0*/  LDL.LU R50, [R1+0x9b8] ;  /* 0x0009b80001327983 */ /* 0x000f280000300800 */
[----:B------:R1:W-:Y:S04]  /*2a7e0*/  LDGSTS.E [R3+0xce00], [R36.64], P0 ;  /* 0x0ce0000024037fae */ /* 0x0003e80008121848 */
[----:B------:R-:W-:Y:S01]  /*2a7f0*/  STL [R1+0x93c], R38 ;  /* 0x00093c2601007387 */ /* 0x000fe20000100800 */
[----:B-1----:R-:W-:Y:S01]  /*2a800*/  MOV R36, R54 ;  /* 0x0000003600247202 */ /* 0x002fe20000000f00 */
[----:B---3--:R-:W-:-:S04]  /*2a810*/  IMAD.X R58, R58, 0x1, R2, P5 ;  /* 0x000000013a3a7824 */ /* 0x008fc800028e0602 */
[----:B------:R-:W-:Y:S01]  /*2a820*/  IMAD.MOV.U32 R37, RZ, RZ, R58 ;  /* 0x000000ffff257224 */ /* 0x000fe200078e003a */
[----:B------:R-:W-:Y:S04]  /*2a830*/  STL [R1+0x8d0], R58 ;  /* 0x0008d03a01007387 */ /* 0x000fe80000100800 */
[----:B------:R-:W3:Y:S01]  /*2a840*/  LDL.LU R46, [R1+0x9cc] ;  /* 0x0009cc00012e7983 */ /* 0x000ee20000300800 */
[----:B------:R-:W-:-:S03]  /*2a850*/  IADD3 R41, P5, R41, R57, RZ ;  /* 0x0000003929297210 */ /* 0x000fc60007fbe0ff */
[----:B------:R-:W3:Y:S04]  /*2a860*/  LDL.LU R59, [R1+0x9c0] ;  /* 0x0009c000013b7983 */ /* 0x000ee80000300800 */
[----:B------:R1:W-:Y:S01]  /*2a870*/  LDGSTS.E [R3+0xcf00], [R36.64], P0 ;  /* 0x0cf0000024037fae */ /* 0x0003e20008121848 */
[----:B--2---:R-:W-:-:S03]  /*2a880*/  IMAD.X R56, R56, 0x1, R2, P6 ;  /* 0x0000000138387824 */ /* 0x004fc600030e0602 */
[----:B------:R-:W-:Y:S04]  /*2a890*/  STL [R1+0x944], R41 ;  /* 0x0009442901007387 */ /* 0x000fe80000100800 */
[----:B------:R2:W-:Y:S01]  /*2a8a0*/  STL [R1+0x938], R56 ;  /* 0x0009383801007387 */ /* 0x0005e20000100800 */
[----:B------:R-:W-:-:S03]  /*2a8b0*/  IADD3 R47, P0, R47, R57, RZ ;  /* 0x000000392f2f7210 */ /* 0x000fc60007f1e0ff */
[----:B------:R-:W3:Y:S01]  /*2a8c0*/  LDL.LU R54, [R1+0x9d4] ;  /* 0x0009d40001367983 */ /* 0x000ee20000300800 */
[----:B-1----:R-:W-:Y:S01]  /*2a8d0*/  IMAD.MOV.U32 R37, RZ, RZ, R56 ;  /* 0x000000ffff257224 */ /* 0x002fe200078e0038 */
[----:B------:R-:W-:Y:S02]  /*2a8e0*/  MOV R36, R38 ;  /* 0x0000002600247202 */ /* 0x000fe40000000f00 */
[----:B--2---:R-:W2:Y:S01]  /*2a8f0*/  LDL.LU R56, [R1+0x9c8] ;  /* 0x0009c80001387983 */ /* 0x004ea20000300800 */
[----:B----4-:R-:W-:-:S03]  /*2a900*/  IMAD.X R43, R43, 0x1, R2, P5 ;  /* 0x000000012b2b7824 */ /* 0x010fc600028e0602 */
[----:B------:R-:W-:Y:S04]  /*2a910*/  STL [R1+0x94c], R47 ;  /* 0x00094c2f01007387 */ /* 0x000fe80000100800 */
[----:B------:R1:W-:Y:S04]  /*2a920*/  STL [R1+0x940], R43 ;  /* 0x0009402b01007387 */ /* 0x0003e80000100800 */
[----:B------:R-:W4:Y:S04]  /*2a930*/  LDL.LU R58, [R1+0x9d0] ;  /* 0x0009d000013a7983 */ /* 0x000f280000300800 */
[----:B------:R-:W4:Y:S01]  /*2a940*/  LDL.LU R38, [R1+0xa3c] ;  /* 0x000a3c0001267983 */ /* 0x000f220000300800 */
[----:B------:R-:W-:-:S03]  /*2a950*/  IADD3 R39, P5, R39, R57, RZ ;  /* 0x0000003927277210 */ /* 0x000fc60007fbe0ff */
[----:B------:R1:W-:Y:S01]  /*2a960*/  LDGSTS.E [R3+0xdc00], [R36.64], P3 ;  /* 0x0dc0000024037fae */ /* 0x0003e20009921848 */
[----:B------:R-:W-:Y:S01]  /*2a970*/  ISETP.NE.U32.AND P4, PT, R0, RZ, PT ;  /* 0x000000ff0000720c */ /* 0x000fe20003f85070 */
[----:B------:R-:W-:Y:S02]  /*2a980*/  IMAD.X R51, R51, 0x1, R2, P0 ;  /* 0x0000000133337824 */ /* 0x000fe400000e0602 */
[----:B-1----:R-:W-:Y:S01]  /*2a990*/  IMAD.MOV.U32 R37, RZ, RZ, R43 ;  /* 0x000000ffff257224 */ /* 0x002fe200078e002b */
[----:B------:R-:W-:Y:S01]  /*2a9a0*/  MOV R36, R41 ;  /* 0x0000002900247202 */ /* 0x000fe20000000f00 */
[----:B------:R-:W4:Y:S04]  /*2a9b0*/  LDL.LU R43, [R1+0xa38] ;  /* 0x000a3800012b7983 */ /* 0x000f280000300800 */
[----:B------:R-:W-:Y:S04]  /*2a9c0*/  STL [R1+0x954], R39 ;  /* 0x0009542701007387 */ /* 0x000fe80000100800 */
[----:B------:R1:W-:Y:S01]  /*2a9d0*/  STL [R1+0x948], R51 ;  /* 0x0009483301007387 */ /* 0x0003e20000100800 */
[----:B------:R-:W-:-:S03]  /*2a9e0*/  IADD3 R44, P0, R44, R57, RZ ;  /* 0x000000392c2c7210 */ /* 0x000fc60007f1e0ff */
[----:B------:R-:W4:Y:S01]  /*2a9f0*/  LDL.LU R41, [R1+0xa44] ;  /* 0x000a440001297983 */ /* 0x000f220000300800 */
[----:B------:R-:W-:-:S03]  /*2aa00*/  IMAD.X R60, R60, 0x1, R2, P5 ;  /* 0x000000013c3c7824 */ /* 0x000fc600028e0602 */
[----:B------:R1:W-:Y:S04]  /*2aa10*/  LDGSTS.E [R3+0xdd00], [R36.64], P3 ;  /* 0x0dd0000024037fae */ /* 0x0003e80009921848 */
[----:B------:R-:W4:Y:S01]  /*2aa20*/  LDL.LU R0, [R1+0xa4c] ;  /* 0x000a4c0001007983 */ /* 0x000f220000300800 */
[----:B-1----:R-:W-:-:S03]  /*2aa30*/  IMAD.MOV.U32 R37, RZ, RZ, R51 ;  /* 0x000000ffff257224 */ /* 0x002fc600078e0033 */
[----:B------:R-:W4:Y:S01]  /*2aa40*/  LDL.LU R51, [R1+0xa40] ;  /* 0x000a400001337983 */ /* 0x000f220000300800 */
[----:B------:R-:W-:-:S03]  /*2aa50*/  MOV R36, R47 ;  /* 0x0000002f00247202 */ /* 0x000fc60000000f00 */
[----:B------:R-:W-:Y:S04]  /*2aa60*/  STL [R1+0x9bc], R44 ;  /* 0x0009bc2c01007387 */ /* 0x000fe80000100800 */
[----:B------:R-:W-:Y:S04]  /*2aa70*/  STL [R1+0x950], R60 ;  /* 0x0009503c01007387 */ /* 0x000fe80000100800 */
[----:B------:R-:W4:Y:S01]  /*2aa80*/  LDL.LU R47, [R1+0xa54] ;  /* 0x000a5400012f7983 */ /* 0x000f220000300800 */
[----:B------:R-:W-:-:S03]  /*2aa90*/  IADD3 R48, P5, R48, R57, RZ ;  /* 0x0000003930307210 */ /* 0x000fc60007fbe0ff */
[----:B------:R1:W-:Y:S01]  /*2aaa0*/  LDGSTS.E [R3+0xde00], [R36.64], P3 ;  /* 0x0de0000024037fae */ /* 0x0003e20009921848 */
[----:B------:R-:W-:Y:S01]  /*2aab0*/  IMAD.X R50, R50, 0x1, R2, P0 ;  /* 0x0000000132327824 */ /* 0x000fe200000e0602 */
[----:B-1----:R-:W-:Y:S01]  /*2aac0*/  MOV R36, R39 ;  /* 0x0000002700247202 */ /* 0x002fe20000000f00 */
[----:B------:R-:W-:Y:S01]  /*2aad0*/  IMAD.MOV.U32 R37, RZ, RZ, R60 ;  /* 0x000000ffff257224 */ /* 0x000fe200078e003c */
[----:B------:R-:W4:Y:S04]  /*2aae0*/  LDL.LU R39, [R1+0xa48] ;  /* 0x000a480001277983 */ /* 0x000f280000300800 */
[----:B------:R1:W-:Y:S04]  /*2aaf0*/  LDGSTS.E [R3+0xdf00], [R36.64], P3 ;  /* 0x0df0000024037fae */ /* 0x0003e80009921848 */
[----:B------:R-:W-:Y:S04]  /*2ab00*/  STL [R1+0x9c4], R48 ;  /* 0x0009c43001007387 */ /* 0x000fe80000100800 */
[----:B------:R1:W-:Y:S02]  /*2ab10*/  STL [R1+0x9b8], R50 ;  /* 0x0009b83201007387 */ /* 0x0003e40000100800 */
[----:B-1----:R-:W-:Y:S01]  /*2ab20*/  MOV R36, R44 ;  /* 0x0000002c00247202 */ /* 0x002fe20000000f00 */
[----:B------:R-:W-:-:S02]  /*2ab30*/  IMAD.MOV.U32 R37, RZ, RZ, R50 ;  /* 0x000000ffff257224 */ /* 0x000fc400078e0032 */
[----:B------:R-:W4:Y:S04]  /*2ab40*/  LDL.LU R50, [R1+0xa50] ;  /* 0x000a500001327983 */ /* 0x000f280000300800 */
[----:B------:R1:W-:Y:S02]  /*2ab50*/  LDGSTS.E [R3+0xec00], [R36.64], P2 ;  /* 0x0ec0000024037fae */ /* 0x0003e40009121848 */
[----:B-1----:R-:W-:Y:S02]  /*2ab60*/  MOV R36, R48 ;  /* 0x0000003000247202 */ /* 0x002fe40000000f00 */
[----:B---3--:R-:W-:Y:S01]  /*2ab70*/  IADD3 R46, P0, R46, R57, RZ ;  /* 0x000000392e2e7210 */ /* 0x008fe20007f1e0ff */
[----:B------:R-:W-:-:S04]  /*2ab80*/  IMAD.X R59, R59, 0x1, R2, P5 ;  /* 0x000000013b3b7824 */ /* 0x000fc800028e0602 */
[----:B------:R-:W-:Y:S01]  /*2ab90*/  STL [R1+0x9cc], R46 ;  /* 0x0009cc2e01007387 */ /* 0x000fe20000100800 */
[----:B------:R-:W-:-:S03]  /*2aba0*/  IMAD.MOV.U32 R37, RZ, RZ, R59 ;  /* 0x000000ffff257224 */ /* 0x000fc600078e003b */
[----:B------:R-:W-:Y:S04]  /*2abb0*/  STL [R1+0x9c0], R59 ;  /* 0x0009c03b01007387 */ /* 0x000fe80000100800 */
[----:B------:R-:W3:Y:S04]  /*2abc0*/  LDL.LU R44, [R1+0xa5c] ;  /* 0x000a5c00012c7983 */ /* 0x000ee80000300800 */
[----:B------:R-:W3:Y:S01]  /*2abd0*/  LDL.LU R48, [R1+0xa9c] ;  /* 0x000a9c0001307983 */ /* 0x000ee20000300800 */
[----:B------:R-:W-:-:S03]  /*2abe0*/  IADD3 R54, P3, R54, R57, RZ ;  /* 0x0000003936367210 */ /* 0x000fc60007f7e0ff */
[----:B------:R1:W-:Y:S01]  /*2abf0*/  LDGSTS.E [R3+0xed00], [R36.64], P2 ;  /* 0x0ed0000024037fae */ /* 0x0003e20009121848 */
[----:B--2---:R-:W-:-:S03]  /*2ac00*/  IMAD.X R56, R56, 0x1, R2, P0 ;  /* 0x0000000138387824 */ /* 0x004fc600000e0602 */
[----:B------:R-:W-:Y:S04]  /*2ac10*/  STL [R1+0x9d4], R54 ;  /* 0x0009d43601007387 */ /* 0x000fe80000100800 */
[----:B------:R2:W-:Y:S01]  /*2ac20*/  STL [R1+0x9c8], R56 ;  /* 0x0009c83801007387 */ /* 0x0005e20000100800 */
[----:B-1----:R-:W-:Y:S01]  /*2ac30*/  MOV R36, R46 ;  /* 0x0000002e00247202 */ /* 0x002fe20000000f00 */
[----:B------:R-:W-:Y:S02]  /*2ac40*/  IMAD.MOV.U32 R37, RZ, RZ, R56 ;  /* 0x000000ffff257224 */ /* 0x000fe400078e0038 */
[----:B----4-:R-:W-:-:S03]  /*2ac50*/  IMAD.X R58, R58, 0x1, R2, P3 ;  /* 0x000000013a3a7824 */ /* 0x010fc600018e0602 */
[----:B------:R1:W-:Y:S01]  /*2ac60*/  LDGSTS.E [R3+0xee00], [R36.64], P2 ;  /* 0x0ee0000024037fae */ /* 0x0003e20009121848 */
[----:B------:R-:W-:-:S03]  /*2ac70*/  IADD3 R38, P0, R38, R57, RZ ;  /* 0x0000003926267210 */ /* 0x000fc60007f1e0ff */
[----:B--2---:R-:W2:Y:S04]  /*2ac80*/  LDL.LU R56, [R1+0xa58] ;  /* 0x000a580001387983 */ /* 0x004ea80000300800 */
[----:B------:R-:W-:Y:S04]  /*2ac90*/  STL [R1+0xa3c], R38 ;  /* 0x000a3c2601007387 */ /* 0x000fe80000100800 */
[----:B------:R4:W-:Y:S01]  /*2aca0*/  STL [R1+0x9d0], R58 ;  /* 0x0009d03a01007387 */ /* 0x0009e20000100800 */
[----:B-1----:R-:W-:-:S03]  /*2acb0*/  IMAD.MOV.U32 R37, RZ, RZ, R58 ;  /* 0x000000ffff257224 */ /* 0x002fc600078e003a */
[----:B------:R-:W2:Y:S04]  /*2acc0*/  LDL.LU R46, [R1+0xadc] ;  /* 0x000adc00012e7983 */ /* 0x000ea80000300800 */
[----:B----4-:R-:W2:Y:S01]  /*2acd0*/  LDL.LU R58, [R1+0xa98] ;  /* 0x000a9800013a7983 */ /* 0x010ea20000300800 */
[----:B------:R-:W-:Y:S01]  /*2ace0*/  MOV R36, R54 ;  /* 0x0000003600247202 */ /* 0x000fe20000000f00 */
[----:B------:R-:W-:-:S04]  /*2acf0*/  IMAD.X R43, R43, 0x1, R2, P0 ;  /* 0x000000012b2b7824 */ /* 0x000fc800000e0602 */
[----:B------:R1:W-:Y:S01]  /*2ad00*/  LDGSTS.E [R3+0xef00], [R36.64], P2 ;  /* 0x0ef0000024037fae */ /* 0x0003e20009121848 */
[----:B------:R-:W-:Y:S01]  /*2ad10*/  IADD3 R41, P3, R41, R57, RZ ;  /* 0x0000003929297210 */ /* 0x000fe20007f7e0ff */
[----:B-1----:R-:W-:-:S04]  /*2ad20*/  IMAD.MOV.U32 R37, RZ, RZ, R43 ;  /* 0x000000ffff257224 */ /* 0x002fc800078e002b */
[----:B------:R-:W-:Y:S01]  /*2ad30*/  STL [R1+0xa44], R41 ;  /* 0x000a442901007387 */ /* 0x000fe20000100800 */
[----:B------:R-:W-:-:S03]  /*2ad40*/  IADD3 R0, P0, R0, R57, RZ ;  /* 0x0000003900007210 */ /* 0x000fc60007f1e0ff */
[----:B------:R1:W-:Y:S01]  /*2ad50*/  STL [R1+0xa38], R43 ;  /* 0x000a382b01007387 */ /* 0x0003e20000100800 */
[----:B------:R-:W-:-:S05]  /*2ad60*/  MOV R36, R38 ;  /* 0x0000002600247202 */ /* 0x000fca0000000f00 */
[----:B------:R1:W-:Y:S01]  /*2ad70*/  LDGSTS.E [R3+0xfc00], [R36.64], P1 ;  /* 0x0fc0000024037fae */ /* 0x0003e20008921848 */
[----:B------:R-:W-:-:S03]  /*2ad80*/  IMAD.X R51, R51, 0x1, R2, P3 ;  /* 0x0000000133337824 */ /* 0x000fc600018e0602 */
[----:B-1----:R-:W2:Y:S04]  /*2ad90*/  LDL.LU R43, [R1+0xb1c] ;  /* 0x000b1c00012b7983 */ /* 0x002ea80000300800 */
[----:B------:R-:W-:Y:S04]  /*2ada0*/  STL [R1+0xa4c], R0 ;  /* 0x000a4c0001007387 */ /* 0x000fe80000100800 */
[----:B------:R1:W-:Y:S01]  /*2adb0*/  STL [R1+0xa40], R51 ;  /* 0x000a403301007387 */ /* 0x0003e20000100800 */
[----:B------:R-:W-:-:S03]  /*2adc0*/  IADD3 R47, P2, R47, R57, RZ ;  /* 0x000000392f2f7210 */ /* 0x000fc60007f5e0ff */
[----:B------:R-:W2:Y:S04]  /*2add0*/  LDL.LU R54, [R1+0xad8] ;  /* 0x000ad80001367983 */ /* 0x000ea80000300800 */
[----:B------:R-:W2:Y:S04]  /*2ade0*/  LDL.LU R38, [R1+0xb5c] ;  /* 0x000b5c0001267983 */ /* 0x000ea80000300800 */
[----:B------:R-:W-:Y:S04]  /*2adf0*/  STL [R1+0xa54], R47 ;  /* 0x000a542f01007387 */ /* 0x000fe80000100800 */
[----:B------:R-:W2:Y:S01]  /*2ae00*/  LDL.LU R57, [R1+0xb18] ;  /* 0x000b180001397983 */ /* 0x000ea20000300800 */
[----:B------:R-:W-:Y:S01]  /*2ae10*/  IMAD.X R39, R39, 0x1, R2, P0 ;  /* 0x0000000127277824 */ /* 0x000fe200000e0602 */
[----:B------:R-:W-:Y:S01]  /*2ae20*/  MOV R36, R41 ;  /* 0x0000002900247202 */ /* 0x000fe20000000f00 */
[----:B------:R-:W-:-:S03]  /*2ae30*/  IMAD.MOV.U32 R37, RZ, RZ, R51 ;  /* 0x000000ffff257224 */ /* 0x000fc600078e0033 */
[----:B------:R3:W-:Y:S04]  /*2ae40*/  STL [R1+0xa48], R39 ;  /* 0x000a482701007387 */ /* 0x0007e80000100800 */
[----:B------:R-:W2:Y:S04]  /*2ae50*/  LDL.LU R41, [R1+0xb9c] ;  /* 0x000b9c0001297983 */ /* 0x000ea80000300800 */
[----:B-1----:R-:W2:Y:S04]  /*2ae60*/  LDL.LU R51, [R1+0xb58] ;  /* 0x000b580001337983 */ /* 0x002ea80000300800 */
[----:B------:R1:W-:Y:S01]  /*2ae70*/  LDGSTS.E [R3+0xfd00], [R36.64], P1 ;  /* 0x0fd0000024037fae */ /* 0x0003e20008921848 */
[----:B------:R-:W-:Y:S01]  /*2ae80*/  IMAD.X R50, R50, 0x1, R2, P2 ;  /* 0x0000000132327824 */ /* 0x000fe200010e0602 */
[----:B-1----:R-:W-:Y:S01]  /*2ae90*/  MOV R36, R0 ;  /* 0x0000000000247202 */ /* 0x002fe20000000f00 */
[----:B------:R-:W-:-:S05]  /*2aea0*/  IMAD.MOV.U32 R37, RZ, RZ, R39 ;  /* 0x000000ffff257224 */ /* 0x000fca00078e0027 */
[----:B------:R1:W-:Y:S02]  /*2aeb0*/  LDGSTS.E [R3+0xfe00], [R36.64], P1 ;  /* 0x0fe0000024037fae */ /* 0x0003e40008921848 */
[----:B-1----:R-:W-:Y:S01]  /*2aec0*/  MOV R36, R47 ;  /* 0x0000002f00247202 */ /* 0x002fe20000000f00 */
[----:B------:R-:W-:-:S05]  /*2aed0*/  IMAD.MOV.U32 R37, RZ, RZ, R50 ;  /* 0x000000ffff257224 */ /* 0x000fca00078e0032 */
[----:B------:R1:W-:Y:S01]  /*2aee0*/  LDGSTS.E [R3+0xff00], [R36.64], P1 ;  /* 0x0ff0000024037fae */ /* 0x0003e20008921848 */
[----:B---3--:R-:W-:Y:S02]  /*2aef0*/  IADD3 R44, P0, R44, UR7, RZ ;  /* 0x000000072c2c7c10 */ /* 0x008fe4000ff1e0ff */
[----:B------:R-:W-:-:S03]  /*2af00*/  IADD3 R48, P2, R48, UR7, RZ ;  /* 0x0000000730307c10 */ /* 0x000fc6000ff5e0ff */
[----:B------:R-:W-:Y:S04]  /*2af10*/  STL [R1+0xa5c], R44 ;  /* 0x000a5c2c01007387 */ /* 0x000fe80000100800 */
[----:B------:R3:W-:Y:S04]  /*2af20*/  STL [R1+0xa50], R50 ;  /* 0x000a503201007387 */ /* 0x0007e80000100800 */
[----:B------:R-:W4:Y:S04]  /*2af30*/  LDL.LU R39, [R1+0xbdc] ;  /* 0x000bdc0001277983 */ /* 0x000f280000300800 */
[----:B------:R-:W-:Y:S04]  /*2af40*/  STL [R1+0xa9c], R48 ;  /* 0x000a9c3001007387 */ /* 0x000fe80000100800 */
[----:B------:R-:W4:Y:S01]  /*2af50*/  LDL.LU R47, [R1+0xb98] ;  /* 0x000b9800012f7983 */ /* 0x000f220000300800 */
[----:B------:R-:W-:-:S03]  /*2af60*/  IMAD.U32 R0, RZ, RZ, UR5 ;  /* 0x00000005ff007e24 */ /* 0x000fc6000f8e00ff */
[----:B------:R-:W0:Y:S01]  /*2af70*/  LDGDEPBAR ;  /* 0x00000000000079af */ /* 0x000e220000000000 */
[----:B--2---:R-:W-:-:S05]  /*2af80*/  IADD3.X R56, R56, UR6, RZ, P0, !PT ;  /* 0x0000000638387c10 */ /* 0x004fca00087fe4ff */
[----:B------:R2:W-:Y:S01]  /*2af90*/  STL [R1+0xa58], R56 ;  /* 0x000a583801007387 */ /* 0x0005e20000100800 */
[----:B-1----:R-:W-:-:S03]  /*2afa0*/  IMAD.MOV.U32 R37, RZ, RZ, R56 ;  /* 0x000000ffff257224 */ /* 0x002fc600078e0038 */
[----:B---3--:R-:W3:Y:S01]  /*2afb0*/  LDL.LU R50, [R1+0xc1c] ;  /* 0x000c1c0001327983 */ /* 0x008ee20000300800 */
[----:B------:R-:W-:-:S03]  /*2afc0*/  IADD3 R46, P0, R46, UR7, RZ ;  /* 0x000000072e2e7c10 */ /* 0x000fc6000ff1e0ff */
[----:B------:R-:W3:Y:S01]  /*2afd0*/  LDL.LU R3, [R1+0xbd8] ;  /* 0x000bd80001037983 */ /* 0x000ee20000300800 */
[----:B------:R-:W-:-:S03]  /*2afe0*/  IADD3.X R58, R58, UR6, RZ, P2, !PT ;  /* 0x000000063a3a7c10 */ /* 0x000fc600097fe4ff */
[----:B------:R-:W-:Y:S01]  /*2aff0*/  STL [R1+0xadc], R46 ;  /* 0x000adc2e01007387 */ /* 0x000fe20000100800 */
[----:B------:R-:W-:-:S03]  /*2b000*/  MOV R36, R44 ;  /* 0x0000002c00247202 */ /* 0x000fc60000000f00 */
[----:B------:R-:W-:Y:S04]  /*2b010*/  STL [R1+0xa98], R58 ;  /* 0x000a983a01007387 */ /* 0x000fe80000100800 */
[----:B--2---:R-:W2:Y:S04]  /*2b020*/  LDL.LU R56, [R1+0xc18] ;  /* 0x000c180001387983 */ /* 0x004ea80000300800 */
[----:B------:R-:W2:Y:S01]  /*2b030*/  LDL.LU R44, [R1+0xa64] ;  /* 0x000a6400012c7983 */ /* 0x000ea20000300800 */
[----:B------:R-:W-:-:S05]  /*2b040*/  IMAD R0, R0, 0x4000, R55 ;  /* 0x0000400000007824 */ /* 0x000fca00078e0237 */
[----:B------:R1:W-:Y:S02]  /*2b050*/  LDGSTS.E [R0+0x20000], [R36.64], P4 ;  /* 0x2000000024007fae */ /* 0x0003e4000a121848 */
[----:B-1----:R-:W-:Y:S01]  /*2b060*/  IMAD.MOV.U32 R36, RZ, RZ, R48 ;  /* 0x000000ffff247224 */ /* 0x002fe200078e0030 */
[----:B------:R-:W-:Y:S01]  /*2b070*/  MOV R37, R58 ;  /* 0x0000003a00257202 */ /* 0x000fe20000000f00 */
[----:B------:R-:W2:Y:S01]  /*2b080*/  LDL.LU R48, [R1+0xaa4] ;  /* 0x000aa40001307983 */ /* 0x000ea20000300800 */
[----:B------:R-:W-:-:S03]  /*2b090*/  IADD3 R43, P1, R43, UR7, RZ ;  /* 0x000000072b2b7c10 */ /* 0x000fc6000ff3e0ff */
[----:B------:R1:W-:Y:S04]  /*2b0a0*/  LDGSTS.E [R0+0x20800], [R36.64], P4 ;  /* 0x2080000024007fae */ /* 0x0003e8000a121848 */
[----:B------:R-:W-:Y:S01]  /*2b0b0*/  STL [R1+0xb1c], R43 ;  /* 0x000b1c2b01007387 */ /* 0x000fe20000100800 */
[----:B------:R-:W-:Y:S02]  /*2b0c0*/  IADD3.X R54, R54, UR6, RZ, P0, !PT ;  /* 0x0000000636367c10 */ /* 0x000fe400087fe4ff */
[----:B------:R-:W-:-:S03]  /*2b0d0*/  IADD3 R38, P0, R38, UR7, RZ ;  /* 0x0000000726267c10 */ /* 0x000fc6000ff1e0ff */
[----:B------:R1:W-:Y:S02]  /*2b0e0*/  STL [R1+0xad8], R54 ;  /* 0x000ad83601007387 */ /* 0x0003e40000100800 */
[----:B-1----:R-:W-:Y:S02]  /*2b0f0*/  IMAD.MOV.U32 R37, RZ, RZ, R54 ;  /* 0x000000ffff257224 */ /* 0x002fe400078e0036 */
[----:B------:R-:W-:Y:S01]  /*2b100*/  IMAD.MOV.U32 R36, RZ, RZ, R46 ;  /* 0x000000ffff247224 */ /* 0x000fe200078e002e */
[----:B------:R-:W-:-:S04]  /*2b110*/  IADD3.X R57, R57, UR6, RZ, P1, !PT ;  /* 0x0000000639397c10 */ /* 0x000fc80008ffe4ff */
[----:B------:R1:W-:Y:S04]  /*2b120*/  LDGSTS.E [R0+0x21000], [R36.64], P4 ;  /* 0x2100000024007fae */ /* 0x0003e8000a121848 */
[----:B------:R-:W2:Y:S04]  /*2b130*/  LDL.LU R54, [R1+0xa60] ;  /* 0x000a600001367983 */ /* 0x000ea80000300800 */
[----:B------:R-:W-:Y:S04]  /*2b140*/  STL [R1+0xb5c], R38 ;  /* 0x000b5c2601007387 */ /* 0x000fe80000100800 */
[----:B------:R-:W-:Y:S01]  /*2b150*/  STL [R1+0xb18], R57 ;  /* 0x000b183901007387 */ /* 0x000fe20000100800 */
[----:B------:R-:W-:-:S03]  /*2b160*/  IADD3 R41, P1, R41, UR7, RZ ;  /* 0x0000000729297c10 */ /* 0x000fc6000ff3e0ff */
[----:B------:R-:W2:Y:S01]  /*2b170*/  LDL.LU R46, [R1+0xae4] ;  /* 0x000ae400012e7983 */ /* 0x000ea20000300800 */
[----:B------:R-:W-:-:S03]  /*2b180*/  IADD3.X R51, R51, UR6, RZ, P0, !PT ;  /* 0x0000000633337c10 */ /* 0x000fc600087fe4ff */
[----:B------:R-:W2:Y:S01]  /*2b190*/  LDL.LU R58, [R1+0xaa0] ;  /* 0x000aa000013a7983 */ /* 0x000ea20000300800 */
[----:B-1----:R-:W-:Y:S01]  /*2b1a0*/  MOV R36, R43 ;  /* 0x0000002b00247202 */ /* 0x002fe20000000f00 */
[----:B------:R-:W-:Y:S02]  /*2b1b0*/  IMAD.MOV.U32 R37, RZ, RZ, R57 ;  /* 0x000000ffff257224 */ /* 0x000fe400078e0039 */
[----:B------:R-:W-:Y:S04]  /*2b1c0*/  STL [R1+0xb9c], R41 ;  /* 0x000b9c2901007387 */ /* 0x000fe80000100800 */
[----:B------:R1:W-:Y:S04]  /*2b1d0*/  STL [R1+0xb58], R51 ;  /* 0x000b583301007387 */ /* 0x0003e80000100800 */
[----:B------:R1:W-:Y:S04]  /*2b1e0*/  LDGSTS.E [R0+0x21800], [R36.64], P4 ;  /* 0x2180000024007fae */ /* 0x0003e8000a121848 */
[----:B------:R-:W2:Y:S01]  /*2b1f0*/  LDL.LU R43, [R1+0xb24] ;  /* 0x000b2400012b7983 */ /* 0x000ea20000300800 */
[----:B-1----:R-:W-:-:S03]  /*2b200*/  MOV R37, R51 ;  /* 0x0000003300257202 */ /* 0x002fc60000000f00 */
[----:B------:R-:W2:Y:S01]  /*2b210*/  LDL.LU R51, [R1+0xae0] ;  /* 0x000ae00001337983 */ /* 0x000ea20000300800 */
[----:B------:R-:W-:-:S05]  /*2b220*/  IMAD.MOV.U32 R36, RZ, RZ, R38 ;  /* 0x000000ffff247224 */ /* 0x000fca00078e0026 */
[----:B------:R1:W-:Y:S02]  /*2b230*/  LDGSTS.E [R0+0x22000], [R36.64], P4 ;  /* 0x2200000024007fae */ /* 0x0003e4000a121848 */
[----:B-1----:R-:W-:Y:S01]  /*2b240*/  IMAD.MOV.U32 R36, RZ, RZ, R41 ;  /* 0x000000ffff247224 */ /* 0x002fe200078e0029 */
[----:B----4-:R-:W-:Y:S02]  /*2b250*/  IADD3 R39, P0, R39, UR7, RZ ;  /* 0x0000000727277c10 */ /* 0x010fe4000ff1e0ff */
[----:B------:R-:W-:-:S03]  /*2b260*/  IADD3.X R47, R47, UR6, RZ, P1, !PT ;  /* 0x000000062f2f7c10 */ /* 0x000fc60008ffe4ff */
[----:B------:R-:W-:Y:S04]  /*2b270*/  STL [R1+0xbdc], R39 ;  /* 0x000bdc2701007387 */ /* 0x000fe80000100800 */
[----:B------:R1:W-:Y:S01]  /*2b280*/  STL [R1+0xb98], R47 ;  /* 0x000b982f01007387 */ /* 0x0003e20000100800 */
[----:B------:R-:W-:-:S03]  /*2b290*/  IMAD.MOV.U32 R37, RZ, RZ, R47 ;  /* 0x000000ffff257224 */ /* 0x000fc600078e002f */
[----:B------:R-:W4:Y:S04]  /*2b2a0*/  LDL.LU R38, [R1+0xb64] ;  /* 0x000b640001267983 */ /* 0x000f280000300800 */
[----:B------:R-:W4:Y:S04]  /*2b2b0*/  LDL.LU R57, [R1+0xb20] ;  /* 0x000b200001397983 */ /* 0x000f280000300800 */
[----:B------:R1:W-:Y:S01]  /*2b2c0*/  LDGSTS.E [R0+0x22800], [R36.64], P4 ;  /* 0x2280000024007fae */ /* 0x0003e2000a121848 */
[----:B---3--:R-:W-:Y:S02]  /*2b2d0*/  IADD3 R50, P1, R50, UR7, RZ ;  /* 0x0000000732327c10 */ /* 0x008fe4000ff3e0ff */
[----:B------:R-:W-:-:S03]  /*2b2e0*/  IADD3.X R3, R3, UR6, RZ, P0, !PT ;  /* 0x0000000603037c10 */ /* 0x000fc600087fe4ff */
[----:B------:R-:W-:Y:S04]  /*2b2f0*/  STL [R1+0xc1c], R50 ;  /* 0x000c1c3201007387 */ /* 0x000fe80000100800 */
[----:B------:R-:W-:Y:S01]  /*2b300*/  STL [R1+0xbd8], R3 ;  /* 0x000bd80301007387 */ /* 0x000fe20000100800 */
[----:B-1----:R-:W-:Y:S01]  /*2b310*/  MOV R36, R39 ;  /* 0x0000002700247202 */ /* 0x002fe20000000f00 */
[----:B------:R-:W-:Y:S02]  /*2b320*/  IMAD.MOV.U32 R37, RZ, RZ, R3 ;  /* 0x000000ffff257224 */ /* 0x000fe400078e0003 */
[----:B------:R-:W3:Y:S04]  /*2b330*/  LDL.LU R41, [R1+0xba4] ;  /* 0x000ba40001297983 */ /* 0x000ee80000300800 */
[----:B------:R-:W3:Y:S01]  /*2b340*/  LDL.LU R47, [R1+0xb60] ;  /* 0x000b6000012f7983 */ /* 0x000ee20000300800 */
[----:B--2---:R-:W-:-:S03]  /*2b350*/  IADD3.X R56, R56, UR6, RZ, P1, !PT ;  /* 0x0000000638387c10 */ /* 0x004fc60008ffe4ff */
[----:B------:R1:W-:Y:S01]  /*2b360*/  LDGSTS.E [R0+0x23000], [R36.64], P4 ;  /* 0x2300000024007fae */ /* 0x0003e2000a121848 */
[----:B------:R-:W-:-:S05]  /*2b370*/  IADD3 R44, P0, R44, UR7, RZ ;  /* 0x000000072c2c7c10 */ /* 0x000fca000ff1e0ff */
[----:B------:R-:W-:Y:S04]  /*2b380*/  STL [R1+0xa64], R44 ;  /* 0x000a642c01007387 */ /* 0x000fe80000100800 */
[----:B------:R2:W-:Y:S01]  /*2b390*/  STL [R1+0xc18], R56 ;  /* 0x000c183801007387 */ /* 0x0005e20000100800 */
[----:B-1----:R-:W-:-:S03]  /*2b3a0*/  IMAD.MOV.U32 R37, RZ, RZ, R56 ;  /* 0x000000ffff257224 */ /* 0x002fc600078e0038 */
[----:B------:R-:W3:Y:S04]  /*2b3b0*/  LDL.LU R39, [R1+0xbe4] ;  /* 0x000be40001277983 */ /* 0x000ee80000300800 */
[----:B--2---:R-:W2:Y:S01]  /*2b3c0*/  LDL.LU R56, [R1+0xba0] ;  /* 0x000ba00001387983 */ /* 0x004ea20000300800 */
[----:B------:R-:W-:Y:S02]  /*2b3d0*/  IADD3 R48, P1, R48, UR7, RZ ;  /* 0x0000000730307c10 */ /* 0x000fe4000ff3e0ff */
[----:B------:R-:W-:Y:S01]  /*2b3e0*/  MOV R36, R50 ;  /* 0x0000003200247202 */ /* 0x000fe20000000f00 */
[----:B------:R-:W-:Y:S01]  /*2b3f0*/  IMAD.U32 R3, RZ, RZ, UR5 ;  /* 0x00000005ff037e24 */ /* 0x000fe2000f8e00ff */
[----:B------:R-:W-:Y:S01]  /*2b400*/  LOP3.LUT R50, R53, 0x10, RZ, 0x3c, !PT ;  /* 0x0000001035327812 */ /* 0x000fe200078e3cff */
[----:B------:R-:W-:Y:S04]  /*2b410*/  STL [R1+0xaa4], R48 ;  /* 0x000aa43001007387 */ /* 0x000fe80000100800 */
[----:B------:R-:W-:Y:S01]  /*2b420*/  IMAD R3, R3, 0x4000, R50 ;  /* 0x0000400003037824 */ /* 0x000fe200078e0232 */
[----:B------:R1:W-:Y:S01]  /*2b430*/  LDGSTS.E [R0+0x23800], [R36.64], P4 ;  /* 0x2380000024007fae */ /* 0x0003e2000a121848 */
[----:B------:R-:W-:-:S05]  /*2b440*/  IADD3.X R54, R54, UR6, RZ, P0, !PT ;  /* 0x0000000636367c10 */ /* 0x000fca00087fe4ff */
[----:B------:R1:W-:Y:S02]  /*2b450*/  STL [R1+0xa60], R54 ;  /* 0x000a603601007387 */ /* 0x0003e40000100800 */
[----:B-1----:R-:W-:Y:S02]  /*2b460*/  IMAD.MOV.U32 R37, RZ, RZ, R54 ;  /* 0x000000ffff257224 */ /* 0x002fe400078e0036 */
[----:B------:R-:W2:Y:S01]  /*2b470*/  LDL.LU R50, [R1+0xbe0] ;  /* 0x000be00001327983 */ /* 0x000ea20000300800 */
[----:B------:R-:W-:-:S03]  /*2b480*/  IADD3 R46, P0, R46, UR7, RZ ;  /* 0x000000072e2e7c10 */ /* 0x000fc6000ff1e0ff */
[----:B------:R-:W2:Y:S01]  /*2b490*/  LDL.LU R53, [R1+0xc24] ;  /* 0x000c240001357983 */ /* 0x000ea20000300800 */
[----:B------:R-:W-:-:S03]  /*2b4a0*/  IADD3.X R58, R58, UR6, RZ, P1, !PT ;  /* 0x000000063a3a7c10 */ /* 0x000fc60008ffe4ff */
[----:B------:R-:W2:Y:S01]  /*2b4b0*/  LDL.LU R54, [R1+0xc20] ;  /* 0x000c200001367983 */ /* 0x000ea20000300800 */
[----:B------:R-:W-:-:S03]  /*2b4c0*/  MOV R36, R44 ;  /* 0x0000002c00247202 */ /* 0x000fc60000000f00 */
[----:B------:R-:W-:Y:S04]  /*2b4d0*/  STL [R1+0xae4], R46 ;  /* 0x000ae42e01007387 */ /* 0x000fe80000100800 */
[----:B------:R-:W-:Y:S04]  /*2b4e0*/  STL [R1+0xaa0], R58 ;  /* 0x000aa03a01007387 */ /* 0x000fe80000100800 */
[----:B------:R-:W2:Y:S01]  /*2b4f0*/  LDL.LU R44, [R1+0xa6c] ;  /* 0x000a6c00012c7983 */ /* 0x000ea20000300800 */
[----:B------:R-:W-:-:S03]  /*2b500*/  IADD3 R43, P1, R43, UR7, RZ ;  /* 0x000000072b2b7c10 */ /* 0x000fc6000ff3e0ff */
[----:B------:R1:W-:Y:S01]  /*2b510*/  LDGSTS.E [R3+0x20100], [R36.64], P4 ;  /* 0x2010000024037fae */ /* 0x0003e2000a121848 */
[----:B------:R-:W-:Y:S01]  /*2b520*/  IADD3.X R51, R51, UR6, RZ, P0, !PT ;  /* 0x0000000633337c10 */ /* 0x000fe200087fe4ff */
[----:B-1----:R-:W-:Y:S01]  /*2b530*/  IMAD.MOV.U32 R36, RZ, RZ, R48 ;  /* 0x000000ffff247224 */ /* 0x002fe200078e0030 */
[----:B------:R-:W-:Y:S01]  /*2b540*/  MOV R37, R58 ;  /* 0x0000003a00257202 */ /* 0x000fe20000000f00 */
[----:B------:R-:W2:Y:S04]  /*2b550*/  LDL.LU R48, [R1+0xaac] ;  /* 0x000aac0001307983 */ /* 0x000ea80000300800 */
[----:B------:R-:W-:Y:S04]  /*2b560*/  STL [R1+0xb24], R43 ;  /* 0x000b242b01007387 */ /* 0x000fe80000100800 */
[----:B------:R1:W-:Y:S04]  /*2b570*/  LDGSTS.E [R3+0x20900], [R36.64], P4 ;  /* 0x2090000024037fae */ /* 0x0003e8000a121848 */
[----:B------:R1:W-:Y:S02]  /*2b580*/  STL [R1+0xae0], R51 ;  /* 0x000ae03301007387 */ /* 0x0003e40000100800 */
[----:B-1----:R-:W-:-:S02]  /*2b590*/  IMAD.MOV.U32 R37, RZ, RZ, R51 ;  /* 0x000000ffff257224 */ /* 0x002fc400078e0033 */
[----:B------:R-:W2:Y:S01]  /*2b5a0*/  LDL.LU R51, [R1+0xa68] ;  /* 0x000a680001337983 */ /* 0x000ea20000300800 */
[----:B------:R-:W-:-:S05]  /*2b5b0*/  IMAD.MOV.U32 R36, RZ, RZ, R46 ;  /* 0x000000ffff247224 */ /* 0x000fca00078e002e */
[----:B------:R1:W-:Y:S02]  /*2b5c0*/  LDGSTS.E [R3+0x21100], [R36.64], P4 ;  /* 0x2110000024037fae */ /* 0x0003e4000a121848 */
[----:B-1----:R-:W-:Y:S02]  /*2b5d0*/  MOV R36, R43 ;  /* 0x0000002b00247202 */ /* 0x002fe40000000f00 */
[----:B----4-:R-:W-:Y:S02]  /*2b5e0*/  IADD3 R38, P0, R38, UR7, RZ ;  /* 0x0000000726267c10 */ /* 0x010fe4000ff1e0ff */
[----:B------:R-:W-:-:S03]  /*2b5f0*/  IADD3.X R57, R57, UR6, RZ, P1, !PT ;  /* 0x0000000639397c10 */ /* 0x000fc60008ffe4ff */
[----:B------:R-:W-:Y:S04]  /*2b600*/  STL [R1+0xb64], R38 ;  /* 0x000b642601007387 */ /* 0x000fe80000100800 */
[----:B------:R1:W-:Y:S01]  /*2b610*/  STL [R1+0xb20], R57 ;  /* 0x000b203901007387 */ /* 0x0003e20000100800 */
[----:B------:R-:W-:-:S03]  /*2b620*/  IMAD.MOV.U32 R37, RZ, RZ, R57 ;  /* 0x000000ffff257224 */ /* 0x000fc600078e0039 */
[----:B------:R-:W4:Y:S04]  /*2b630*/  LDL.LU R46, [R1+0xaec] ;  /* 0x000aec00012e7983 */ /* 0x000f280000300800 */
[----:B------:R3:W-:Y:S04]  /*2b640*/  LDGSTS.E [R3+0x21900], [R36.64], P4 ;  /* 0x2190000024037fae */ /* 0x0007e8000a121848 */
[----:B-1----:R-:W4:Y:S01]  /*2b650*/  LDL.LU R57, [R1+0xaa8] ;  /* 0x000aa80001397983 */ /* 0x002f220000300800 */
[----:B---3--:R-:W-:Y:S02]  /*2b660*/  IADD3 R41, P1, R41, UR7, RZ ;  /* 0x0000000729297c10 */ /* 0x008fe4000ff3e0ff */
[----:B------:R-:W-:-:S03]  /*2b670*/  IADD3.X R47, R47, UR6, RZ, P0, !PT ;  /* 0x000000062f2f7c10 */ /* 0x000fc600087fe4ff */
[----:B------:R-:W-:Y:S01]  /*2b680*/  STL [R1+0xba4], R41 ;  /* 0x000ba42901007387 */ /* 0x000fe20000100800 */
[----:B------:R-:W-:Y:S01]  /*2b690*/  IMAD.MOV.U32 R36, RZ, RZ, R38 ;  /* 0x000000ffff247224 */ /* 0x000fe200078e0026 */
[----:B------:R-:W-:Y:S02]  /*2b6a0*/  MOV R37, R47 ;  /* 0x0000002f00257202 */ /* 0x000fe40000000f00 */
[----:B------:R1:W-:Y:S04]  /*2b6b0*/  STL [R1+0xb60], R47 ;  /* 0x000b602f01007387 */ /* 0x0003e80000100800 */
[----:B------:R-:W3:Y:S04]  /*2b6c0*/  LDL.LU R43, [R1+0xb2c] ;  /* 0x000b2c00012b7983 */ /* 0x000ee80000300800 */
[----:B------:R2:W-:Y:S04]  /*2b6d0*/  LDGSTS.E [R3+0x22100], [R36.64], P4 ;  /* 0x2210000024037fae */ /* 0x0005e8000a121848 */
[----:B-1----:R-:W3:Y:S01]  /*2b6e0*/  LDL.LU R47, [R1+0xae8] ;  /* 0x000ae800012f7983 */ /* 0x002ee20000300800 */
[----:B------:R-:W-:-:S02]  /*2b6f0*/  IADD3 R39, P0, R39, UR7, RZ ;  /* 0x0000000727277c10 */ /* 0x000fc4000ff1e0ff */
[----:B--2---:R-:W-:-:S03]  /*2b700*/  IADD3.X R56, R56, UR6, RZ, P1, !PT ;  /* 0x0000000638387c10 */ /* 0x004fc60008ffe4ff */
[----:B------:R-:W-:Y:S04]  /*2b710*/  STL [R1+0xbe4], R39 ;  /* 0x000be42701007387 */ /* 0x000fe80000100800 */
[----:B------:R1:W-:Y:S01]  /*2b720*/  STL [R1+0xba0], R56 ;  /* 0x000ba03801007387 */ /* 0x0003e20000100800 */
[----:B------:R-:W-:-:S03]  /*2b730*/  IMAD.MOV.U32 R37, RZ, RZ, R56 ;  /* 0x000000ffff257224 */ /* 0x000fc600078e0038 */
[----:B------:R-:W2:Y:S04]  /*2b740*/  LDL.LU R38, [R1+0xb6c] ;  /* 0x000b6c0001267983 */ /* 0x000ea80000300800 */
[----:B-1----:R-:W2:Y:S01]  /*2b750*/  LDL.LU R56, [R1+0xb28] ;  /* 0x000b280001387983 */ /* 0x002ea20000300800 */
[----:B------:R-:W-:-:S05]  /*2b760*/  IMAD.MOV.U32 R36, RZ, RZ, R41 ;  /* 0x000000ffff247224 */ /* 0x000fca00078e0029 */
[----:B------:R1:W-:Y:S01]  /*2b770*/  LDGSTS.E [R3+0x22900], [R36.64], P4 ;  /* 0x2290000024037fae */ /* 0x0003e2000a121848 */
[----:B------:R-:W-:Y:S01]  /*2b780*/  IMAD.U32 R0, RZ, RZ, UR5 ;  /* 0x00000005ff007e24 */ /* 0x000fe2000f8e00ff */
[----:B-1----:R-:W-:Y:S02]  /*2b790*/  MOV R36, R39 ;  /* 0x0000002700247202 */ /* 0x002fe40000000f00 */
[----:B------:R-:W-:Y:S02]  /*2b7a0*/  IADD3.X R50, R50, UR6, RZ, P0, !PT ;  /* 0x0000000632327c10 */ /* 0x000fe400087fe4ff */
[----:B------:R-:W-:-:S03]  /*2b7b0*/  IADD3 R53, P1, R53, UR7, RZ ;  /* 0x0000000735357c10 */ /* 0x000fc6000ff3e0ff */
[----:B------:R-:W-:Y:S01]  /*2b7c0*/  IMAD.MOV.U32 R37, RZ, RZ, R50 ;  /* 0x000000ffff257224 */ /* 0x000fe200078e0032 */
[----:B------:R-:W-:Y:S01]  /*2b7d0*/  IADD3.X R54, R54, UR6, RZ, P1, !PT ;  /* 0x0000000636367c10 */ /* 0x000fe20008ffe4ff */
[----:B------:R-:W-:Y:S04]  /*2b7e0*/  STL [R1+0xc24], R53 ;  /* 0x000c243501007387 */ /* 0x000fe80000100800 */
[----:B------:R1:W-:Y:S04]  /*2b7f0*/  STL [R1+0xbe0], R50 ;  /* 0x000be03201007387 */ /* 0x0003e80000100800 */
[----:B------:R-:W2:Y:S01]  /*2b800*/  LDL.LU R41, [R1+0xbac] ;  /* 0x000bac0001297983 */ /* 0x000ea20000300800 */
[----:B------:R-:W-:-:S03]  /*2b810*/  IADD3 R44, P0, R44, UR7, RZ ;  /* 0x000000072c2c7c10 */ /* 0x000fc6000ff1e0ff */
[----:B------:R1:W-:Y:S04]  /*2b820*/  LDGSTS.E [R3+0x23100], [R36.64], P4 ;  /* 0x2310000024037fae */ /* 0x0003e8000a121848 */
[----:B-1----:R-:W2:Y:S04]  /*2b830*/  LDL.LU R50, [R1+0xb68] ;  /* 0x000b680001327983 */ /* 0x002ea80000300800 */
[----:B------:R-:W-:Y:S04]  /*2b840*/  STL [R1+0xa6c], R44 ;  /* 0x000a6c2c01007387 */ /* 0x000fe80000100800 */
[----:B------:R1:W-:Y:S01]  /*2b850*/  STL [R1+0xc20], R54 ;  /* 0x000c203601007387 */ /* 0x0003e20000100800 */
[----:B------:R-:W-:-:S03]  /*2b860*/  IMAD.MOV.U32 R37, RZ, RZ, R54 ;  /* 0x000000ffff257224 */ /* 0x000fc600078e0036 */
[----:B------:R-:W2:Y:S01]  /*2b870*/  LDL.LU R39, [R1+0xbec] ;  /* 0x000bec0001277983 */ /* 0x000ea20000300800 */
[----:B------:R-:W-:-:S03]  /*2b880*/  IADD3 R48, P1, R48, UR7, RZ ;  /* 0x0000000730307c10 */ /* 0x000fc6000ff3e0ff */
[----:B-1----:R-:W2:Y:S01]  /*2b890*/  LDL.LU R54, [R1+0xba8] ;  /* 0x000ba80001367983 */ /* 0x002ea20000300800 */
[----:B------:R-:W-:Y:S01]  /*2b8a0*/  MOV R36, R53 ;  /* 0x0000003500247202 */ /* 0x000fe20000000f00 */
[----:B------:R-:W-:Y:S02]  /*2b8b0*/  IMAD R0, R0, 0x4000, R49 ;  /* 0x0000400000007824 */ /* 0x000fe400078e0231 */
[----:B------:R-:W-:Y:S04]  /*2b8c0*/  STL [R1+0xaac], R48 ;  /* 0x000aac3001007387 */ /* 0x000fe80000100800 */
[----:B------:R1:W-:Y:S01]  /*2b8d0*/  LDGSTS.E [R3+0x23900], [R36.64], P4 ;  /* 0x2390000024037fae */ /* 0x0003e2000a121848 */
[----:B------:R-:W-:-:S05]  /*2b8e0*/  IADD3.X R51, R51, UR6, RZ, P0, !PT ;  /* 0x0000000633337c10 */ /* 0x000fca00087fe4ff */
[----:B------:R1:W-:Y:S04]  /*2b8f0*/  STL [R1+0xa68], R51 ;  /* 0x000a683301007387 */ /* 0x0003e80000100800 */
[----:B------:R-:W2:Y:S04]  /*2b900*/  LDL.LU R53, [R1+0xbe8] ;  /* 0x000be80001357983 */ /* 0x000ea80000300800 */
[----:B------:R-:W2:Y:S01]  /*2b910*/  LDL.LU R49, [R1+0xc2c] ;  /* 0x000c2c0001317983 */ /* 0x000ea20000300800 */
[----:B-1----:R-:W-:Y:S01]  /*2b920*/  MOV R36, R44 ;  /* 0x0000002c00247202 */ /* 0x002fe20000000f00 */
[----:B------:R-:W-:-:S02]  /*2b930*/  IMAD.MOV.U32 R37, RZ, RZ, R51 ;  /* 0x000000ffff257224 */ /* 0x000fc400078e0033 */
[----:B------:R-:W2:Y:S04]  /*2b940*/  LDL.LU R51, [R1+0xc28] ;  /* 0x000c280001337983 */ /* 0x000ea80000300800 */
[----:B------:R1:W-:Y:S02]  /*2b950*/  LDGSTS.E [R0+0x20200], [R36.64], P4 ;  /* 0x2020000024007fae */ /* 0x0003e4000a121848 */
[----:B-1----:R-:W-:Y:S01]  /*2b960*/  IMAD.MOV.U32 R36, RZ, RZ, R48 ;  /* 0x000000ffff247224 */ /* 0x002fe200078e0030 */
[----:B----4-:R-:W-:Y:S02]  /*2b970*/  IADD3 R46, P0, R46, UR7, RZ ;  /* 0x000000072e2e7c10 */ /* 0x010fe4000ff1e0ff */
[----:B------:R-:W-:-:S03]  /*2b980*/  IADD3.X R57, R57, UR6, RZ, P1, !PT ;  /* 0x0000000639397c10 */ /* 0x000fc60008ffe4ff */
[----:B------:R-:W-:Y:S01]  /*2b990*/  STL [R1+0xaec], R46 ;  /* 0x000aec2e01007387 */ /* 0x000fe20000100800 */
[----:B------:R-:W-:-:S03]  /*2b9a0*/  MOV R37, R57 ;  /* 0x0000003900257202 */ /* 0x000fc60000000f00 */
[----:B------:R-:W-:Y:S04]  /*2b9b0*/  STL [R1+0xaa8], R57 ;  /* 0x000aa83901007387 */ /* 0x000fe80000100800 */
[----:B------:R-:W4:Y:S04]  /*2b9c0*/  LDL.LU R44, [R1+0xa74] ;  /* 0x000a7400012c7983 */ /* 0x000f280000300800 */
[----:B------:R-:W4:Y:S01]  /*2b9d0*/  LDL.LU R48, [R1+0xab4] ;  /* 0x000ab40001307983 */ /* 0x000f220000300800 */
[----:B---3--:R-:W-:-:S03]  /*2b9e0*/  IADD3 R43, P1, R43, UR7, RZ ;  /* 0x000000072b2b7c10 */ /* 0x008fc6000ff3e0ff */
[----:B------:R1:W-:Y:S01]  /*2b9f0*/  LDGSTS.E [R0+0x20a00], [R36.64], P4 ;  /* 0x20a0000024007fae */ /* 0x0003e2000a121848 */
[----:B------:R-:W-:-:S03]  /*2ba00*/  IADD3.X R47, R47, UR6, RZ, P0, !PT ;  /* 0x000000062f2f7c10 */ /* 0x000fc600087fe4ff */
[----:B------:R-:W-:Y:S04]  /*2ba10*/  STL [R1+0xb2c], R43 ;  /* 0x000b2c2b01007387 */ /* 0x000fe80000100800 */
[----:B------:R3:W-:Y:S01]  /*2ba20*/  STL [R1+0xae8], R47 ;  /* 0x000ae82f01007387 */ /* 0x0007e20000100800 */
[----:B-1----:R-:W-:Y:S02]  /*2ba30*/  IMAD.MOV.U32 R36, RZ, RZ, R46 ;  /* 0x000000ffff247224 */ /* 0x002fe400078e002e */
[----:B------:R-:W-:-:S05]  /*2ba40*/  IMAD.MOV.U32 R37, RZ, RZ, R47 ;  /* 0x000000ffff257224 */ /* 0x000fca00078e002f */
[----:B------:R1:W-:Y:S01]  /*2ba50*/  LDGSTS.E [R0+0x21200], [R36.64], P4 ;  /* 0x2120000024007fae */ /* 0x0003e2000a121848 */
[----:B--2---:R-:W-:-:S03]  /*2ba60*/  IADD3 R38, P0, R38, UR7, RZ ;  /* 0x0000000726267c10 */ /* 0x004fc6000ff1e0ff */
[----:B---3--:R-:W2:Y:S01]  /*2ba70*/  LDL.LU R47, [R1+0xa70] ;  /* 0x000a7000012f7983 */ /* 0x008ea20000300800 */
[----:B------:R-:W-:-:S03]  /*2ba80*/  IADD3.X R56, R56, UR6, RZ, P1, !PT ;  /* 0x0000000638387c10 */ /* 0x000fc60008ffe4ff */
[----:B------:R-:W-:Y:S04]  /*2ba90*/  STL [R1+0xb6c], R38 ;  /* 0x000b6c2601007387 */ /* 0x000fe80000100800 */
[----:B------:R3:W-:Y:S01]  /*2baa0*/  STL [R1+0xb28], R56 ;  /* 0x000b283801007387 */ /* 0x0007e20000100800 */
[----:B-1----:R-:W-:-:S03]  /*2bab0*/  IMAD.MOV.U32 R37, RZ, RZ, R56 ;  /* 0x000000ffff257224 */ /* 0x002fc600078e0038 */
[----:B------:R-:W2:Y:S04]  /*2bac0*/  LDL.LU R46, [R1+0xaf4] ;  /* 0x000af400012e7983 */ /* 0x000ea80000300800 */
[----:B---3--:R-:W2:Y:S01]  /*2bad0*/  LDL.LU R56, [R1+0xab0] ;  /* 0x000ab00001387983 */ /* 0x008ea20000300800 */
[----:B------:R-:W-:-:S05]  /*2bae0*/  MOV R36, R43 ;  /* 0x0000002b00247202 */ /* 0x000fca0000000f00 */
[----:B------:R1:W-:Y:S02]  /*2baf0*/  LDGSTS.E [R0+0x21a00], [R36.64], P4 ;  /* 0x21a0000024007fae */ /* 0x0003e4000a121848 */
[----:B-1----:R-:W-:Y:S01]  /*2bb00*/  IMAD.MOV.U32 R36, RZ, RZ, R38 ;  /* 0x000000ffff247224 */ /* 0x002fe200078e0026 */
[----:B------:R-:W-:Y:S02]  /*2bb10*/  IADD3 R41, P1, R41, UR7, RZ ;  /* 0x0000000729297c10 */ /* 0x000fe4000ff3e0ff */
[----:B------:R-:W-:-:S03]  /*2bb20*/  IADD3.X R50, R50, UR6, RZ, P0, !PT ;  /* 0x0000000632327c10 */ /* 0x000fc600087fe4ff */
[----:B------:R-:W-:Y:S01]  /*2bb30*/  STL [R1+0xbac], R41 ;  /* 0x000bac2901007387 */ /* 0x000fe20000100800 */
[----:B------:R-:W-:-:S03]  /*2bb40*/  MOV R37, R50 ;  /* 0x0000003200257202 */ /* 0x000fc60000000f00 */
[----:B------:R1:W-:Y:S04]  /*2bb50*/  STL [R1+0xb68], R50 ;  /* 0x000b683201007387 */ /* 0x0003e80000100800 */
[----:B------:R-:W2:Y:S01]  /*2bb60*/  LDL.LU R43, [R1+0xb34] ;  /* 0x000b3400012b7983 */ /* 0x000ea20000300800 */
[----:B------:R-:W-:-:S03]  /*2bb70*/  IADD3 R39, P0, R39, UR7, RZ ;  /* 0x0000000727277c10 */ /* 0x000fc6000ff1e0ff */
[----:B------:R1:W-:Y:S04]  /*2bb80*/  LDGSTS.E [R0+0x22200], [R36.64], P4 ;  /* 0x2220000024007fae */ /* 0x0003e8000a121848 */
[----:B-1----:R-:W2:Y:S01]  /*2bb90*/  LDL.LU R50, [R1+0xaf0] ;  /* 0x000af00001327983 */ /* 0x002ea20000300800 */
[----:B------:R-:W-:-:S03]  /*2bba0*/  IADD3.X R54, R54, UR6, RZ, P1, !PT ;  /* 0x0000000636367c10 */ /* 0x000fc60008ffe4ff */
[----:B------:R-:W-:Y:S04]  /*2bbb0*/  STL [R1+0xbec], R39 ;  /* 0x000bec2701007387 */ /* 0x000fe80000100800 */
[----:B------:R1:W-:Y:S01]  /*2bbc0*/  STL [R1+0xba8], R54 ;  /* 0x000ba83601007387 */ /* 0x0003e20000100800 */
[----:B------:R-:W-:-:S03]  /*2bbd0*/  IMAD.MOV.U32 R37, RZ, RZ, R54 ;  /* 0x000000ffff257224 */ /* 0x000fc600078e0036 */
[----:B------:R-:W2:Y:S01]  /*2bbe0*/  LDL.LU R38, [R1+0xb74] ;  /* 0x000b740001267983 */ /* 0x000ea20000300800 */
[----:B------:R-:W-:-:S03]  /*2bbf0*/  IMAD.MOV.U32 R36, RZ, RZ, R41 ;  /* 0x000000ffff247224 */ /* 0x000fc600078e0029 */
[----:B-1----:R-:W2:Y:S04]  /*2bc00*/  LDL.LU R54, [R1+0xb30] ;  /* 0x000b300001367983 */ /* 0x002ea80000300800 */
[----:B------:R1:W-:Y:S01]  /*2bc10*/  LDGSTS.E [R0+0x22a00], [R36.64], P4 ;  /* 0x22a0000024007fae */ /* 0x0003e2000a121848 */
[----:B------:R-:W-:Y:S02]  /*2bc20*/  IADD3.X R53, R53, UR6, RZ, P0, !PT ;  /* 0x0000000635357c10 */ /* 0x000fe400087fe4ff */
[----:B------:R-:W-:-:S03]  /*2bc30*/  IADD3 R49, P1, R49, UR7, RZ ;  /* 0x0000000731317c10 */ /* 0x000fc6000ff3e0ff */
[----:B-1----:R-:W-:Y:S02]  /*2bc40*/  IMAD.MOV.U32 R37, RZ, RZ, R53 ;  /* 0x000000ffff257224 */ /* 0x002fe400078e0035 */
[----:B------:R-:W-:Y:S04]  /*2bc50*/  STL [R1+0xc2c], R49 ;  /* 0x000c2c3101007387 */ /* 0x000fe80000100800 */
[----:B------:R1:W-:Y:S04]  /*2bc60*/  STL [R1+0xbe8], R53 ;  /* 0x000be83501007387 */ /* 0x0003e80000100800 */
[----:B------:R-:W2:Y:S01]  /*2bc70*/  LDL.LU R41, [R1+0xbb4] ;  /* 0x000bb40001297983 */ /* 0x000ea20000300800 */
[----:B------:R-:W-:-:S03]  /*2bc80*/  IADD3.X R51, R51, UR6, RZ, P1, !PT ;  /* 0x0000000633337c10 */ /* 0x000fc60008ffe4ff */
[----:B-1----:R-:W2:Y:S01]  /*2bc90*/  LDL.LU R53, [R1+0xb70] ;  /* 0x000b700001357983 */ /* 0x002ea20000300800 */
[----:B------:R-:W-:Y:S01]  /*2bca0*/  MOV R36, R39 ;  /* 0x0000002700247202 */ /* 0x000fe20000000f00 */
[----:B------:R-:W-:Y:S01]  /*2bcb0*/  IMAD.U32 R3, RZ, RZ, UR5 ;  /* 0x00000005ff037e24 */ /* 0x000fe2000f8e00ff */
[----:B------:R-:W-:-:S03]  /*2bcc0*/  LOP3.LUT R45, R45, 0x30, RZ, 0x3c, !PT ;  /* 0x000000302d2d7812 */ /* 0x000fc600078e3cff */
[----:B------:R1:W-:Y:S02]  /*2bcd0*/  LDGSTS.E [R0+0x23200], [R36.64], P4 ;  /* 0x2320000024007fae */ /* 0x0003e4000a121848 */
[----:B------:R-:W-:Y:S02]  /*2bce0*/  IMAD R3, R3, 0x4000, R45 ;  /* 0x0000400003037824 */ /* 0x000fe400078e022d */
[----:B-1----:R-:W-:Y:S01]  /*2bcf0*/  IMAD.MOV.U32 R37, RZ, RZ, R51 ;  /* 0x000000ffff257224 */ /* 0x002fe200078e0033 */
[----:B------:R-:W-:-:S05]  /*2bd00*/  MOV R36, R49 ;  /* 0x0000003100247202 */ /* 0x000fca0000000f00 */
[----:B------:R1:W-:Y:S01]  /*2bd10*/  LDGSTS.E [R0+0x23a00], [R36.64], P4 ;  /* 0x23a0000024007fae */ /* 0x0003e2000a121848 */
[----:B----4-:R-:W-:Y:S02]  /*2bd20*/  IADD3 R44, P0, R44, UR7, RZ ;  /* 0x000000072c2c7c10 */ /* 0x010fe4000ff1e0ff */
[----:B------:R-:W-:-:S03]  /*2bd30*/  IADD3 R48, P1, R48, UR7, RZ ;  /* 0x0000000730307c10 */ /* 0x000fc6000ff3e0ff */
[----:B------:R-:W-:Y:S04]  /*2bd40*/  STL [R1+0xa74], R44 ;  /* 0x000a742c01007387 */ /* 0x000fe80000100800 */
[----:B------:R4:W-:Y:S04]  /*2bd50*/  STL [R1+0xc28], R51 ;  /* 0x000c283301007387 */ /* 0x0009e80000100800 */
[----:B------:R-:W3:Y:S04]  /*2bd60*/  LDL.LU R39, [R1+0xbf4] ;  /* 0x000bf40001277983 */ /* 0x000ee80000300800 */
[----:B----4-:R-:W4:Y:S04]  /*2bd70*/  LDL.LU R51, [R1+0xbb0] ;  /* 0x000bb00001337983 */ /* 0x010f280000300800 */
[----:B------:R-:W-:Y:S01]  /*2bd80*/  STL [R1+0xab4], R48 ;  /* 0x000ab43001007387 */ /* 0x000fe20000100800 */
[----:B--2---:R-:W-:-:S05]  /*2bd90*/  IADD3.X R47, R47, UR6, RZ, P0, !PT ;  /* 0x000000062f2f7c10 */ /* 0x004fca00087fe4ff */
[----:B------:R2:W-:Y:S01]  /*2bda0*/  STL [R1+0xa70], R47 ;  /* 0x000a702f01007387 */ /* 0x0005e20000100800 */
[----:B-1----:R-:W-:-:S03]  /*2bdb0*/  IMAD.MOV.U32 R37, RZ, RZ, R47 ;  /* 0x000000ffff257224 */ /* 0x002fc600078e002f */
[----:B------:R-:W4:Y:S01]  /*2bdc0*/  LDL.LU R49, [R1+0xbf0] ;  /* 0x000bf00001317983 */ /* 0x000f220000300800 */
[----:B------:R-:W-:-:S03]  /*2bdd0*/  IADD3 R46, P0, R46, UR7, RZ ;  /* 0x000000072e2e7c10 */ /* 0x000fc6000ff1e0ff */
[----:B------:R-:W4:Y:S01]  /*2bde0*/  LDL.LU R45, [R1+0xc34] ;  /* 0x000c3400012d7983 */ /* 0x000f220000300800 */
[----:B------:R-:W-:-:S03]  /*2bdf0*/  MOV R36, R44 ;  /* 0x0000002c00247202 */ /* 0x000fc60000000f00 */
[----:B--2---:R-:W2:Y:S01]  /*2be00*/  LDL.LU R47, [R1+0xc30] ;  /* 0x000c3000012f7983 */ /* 0x004ea20000300800 */
[----:B------:R-:W-:-:S03]  /*2be10*/  IADD3.X R56, R56, UR6, RZ, P1, !PT ;  /* 0x0000000638387c10 */ /* 0x000fc60008ffe4ff */
[----:B------:R-:W-:Y:S04]  /*2be20*/  STL [R1+0xaf4], R46 ;  /* 0x000af42e01007387 */ /* 0x000fe80000100800 */
[----:B------:R-:W-:Y:S04]  /*2be30*/  STL [R1+0xab0], R56 ;  /* 0x000ab03801007387 */ /* 0x000fe80000100800 */
[----:B------:R-:W2:Y:S04]  /*2be40*/  LDL.LU R44, [R1+0xa7c] ;  /* 0x000a7c00012c7983 */ /* 0x000ea80000300800 */
[----:B------:R1:W-:Y:S02]  /*2be50*/  LDGSTS.E [R3+0x20300], [R36.64], P4 ;  /* 0x2030000024037fae */ /* 0x0003e4000a121848 */
[----:B-1----:R-:W-:Y:S01]  /*2be60*/  IMAD.MOV.U32 R36, RZ, RZ, R48 ;  /* 0x000000ffff247224 */ /* 0x002fe200078e0030 */
[----:B------:R-:W-:Y:S01]  /*2be70*/  MOV R37, R56 ;  /* 0x0000003800257202 */ /* 0x000fe20000000f00 */
[----:B------:R-:W2:Y:S04]  /*2be80*/  LDL.LU R48, [R1+0xabc] ;  /* 0x000abc0001307983 */ /* 0x000ea80000300800 */
[----:B------:R1:W-:Y:S01]  /*2be90*/  LDGSTS.E [R3+0x20b00], [R36.64], P4 ;  /* 0x20b0000024037fae */ /* 0x0003e2000a121848 */
[----:B------:R-:W-:Y:S01]  /*2bea0*/  IADD3 R43, P1, R43, UR7, RZ ;  /* 0x000000072b2b7c10 */ /* 0x000fe2000ff3e0ff */
[----:B-1----:R-:W-:Y:S01]  /*2beb0*/  IMAD.MOV.U32 R36, RZ, RZ, R46 ;  /* 0x000000ffff247224 */ /* 0x002fe200078e002e */
[----:B------:R-:W-:-:S03]  /*2bec0*/  IADD3.X R50, R50, UR6, RZ, P0, !PT ;  /* 0x0000000632327c10 */ /* 0x000fc600087fe4ff */
[----:B------:R-:W-:Y:S02]  /*2bed0*/  STL [R1+0xb34], R43 ;  /* 0x000b342b01007387 */ /* 0x000fe40000100800 */
[----:B------:R-:W-:Y:S02]  /*2bee0*/  IMAD.MOV.U32 R37, RZ, RZ, R50 ;  /* 0x000000ffff257224 */ /* 0x000fe400078e0032 */
[----:B------:R1:W-:Y:S04]  /*2bef0*/  STL [R1+0xaf0], R50 ;  /* 0x000af03201007387 */ /* 0x0003e80000100800 */
[----:B------:R1:W-:Y:S01]  /*2bf00*/  LDGSTS.E [R3+0x21300], [R36.64], P4 ;  /* 0x2130000024037fae */ /* 0x0003e2000a121848 */
[----:B------:R-:W-:-:S03]  /*2bf10*/  IADD3 R38, P0, R38, UR7, RZ ;  /* 0x0000000726267c10 */ /* 0x000fc6000ff1e0ff */
[----:B-1----:R-:W2:Y:S01]  /*2bf20*/  LDL.LU R50, [R1+0xa78] ;  /* 0x000a780001327983 */ /* 0x002ea20000300800 */
[----:B------:R-:W-:-:S03]  /*2bf30*/  IADD3.X R54, R54, UR6, RZ, P1, !PT ;  /* 0x0000000636367c10 */ /* 0x000fc60008ffe4ff */
[----:B------:R-:W-:Y:S02]  /*2bf40*/  STL [R1+0xb74], R38 ;  /* 0x000b742601007387 */ /* 0x000fe40000100800 */
[----:B------:R-:W-:Y:S02]  /*2bf50*/  IMAD.MOV.U32 R37, RZ, RZ, R54 ;  /* 0x000000ffff257224 */ /* 0x000fe400078e0036 */
[----:B------:R1:W-:Y:S04]  /*2bf60*/  STL [R1+0xb30], R54 ;  /* 0x000b303601007387 */ /* 0x0003e80000100800 */
[----:B------:R-:W2:Y:S01]  /*2bf70*/  LDL.LU R46, [R1+0xafc] ;  /* 0x000afc00012e7983 */ /* 0x000ea20000300800 */
[----:B------:R-:W-:-:S03]  /*2bf80*/  MOV R36, R43 ;  /* 0x0000002b00247202 */ /* 0x000fc60000000f00 */
[----:B-1----:R-:W2:Y:S04]  /*2bf90*/  LDL.LU R54, [R1+0xab8] ;  /* 0x000ab80001367983 */ /* 0x002ea80000300800 */
[----:B------:R1:W-:Y:S01]  /*2bfa0*/  LDGSTS.E [R3+0x21b00], [R36.64], P4 ;  /* 0x21b0000024037fae */ /* 0x0003e2000a121848 */
[----:B------:R-:W-:Y:S02]  /*2bfb0*/  IADD3 R41, P1, R41, UR7, RZ ;  /* 0x0000000729297c10 */ /* 0x000fe4000ff3e0ff */
[----:B------:R-:W-:-:S03]  /*2bfc0*/  IADD3.X R53, R53, UR6, RZ, P0, !PT ;  /* 0x0000000635357c10 */ /* 0x000fc600087fe4ff */
[----:B------:R-:W-:Y:S01]  /*2bfd0*/  STL [R1+0xbb4], R41 ;  /* 0x000bb42901007387 */ /* 0x000fe20000100800 */
[----:B-1----:R-:W-:-:S03]  /*2bfe0*/  MOV R37, R53 ;  /* 0x0000003500257202 */ /* 0x002fc60000000f00 */
[----:B------:R1:W-:Y:S04]  /*2bff0*/  STL [R1+0xb70], R53 ;  /* 0x000b703501007387 */ /* 0x0003e80000100800 */
[----:B------:R-:W2:Y:S01]  /*2c000*/  LDL.LU R43, [R1+0xb3c] ;  /* 0x000b3c00012b7983 */ /* 0x000ea20000300800 */
[----:B------:R-:W-:-:S03]  /*2c010*/  IMAD.MOV.U32 R36, RZ, RZ, R38 ;  /* 0x000000ffff247224 */ /* 0x000fc600078e0026 */
[----:B-1----:R-:W2:Y:S04]  /*2c020*/  LDL.LU R53, [R1+0xaf8] ;  /* 0x000af80001357983 */ /* 0x002ea80000300800 */
[----:B------:R1:W-:Y:S02]  /*2c030*/  LDGSTS.E [R3+0x22300], [R36.64], P4 ;  /* 0x2230000024037fae */ /* 0x0003e4000a121848 */
[----:B-1----:R-:W-:Y:S01]  /*2c040*/  IMAD.MOV.U32 R36, RZ, RZ, R41 ;  /* 0x000000ffff247224 */ /* 0x002fe200078e0029 */
[----:B---3--:R-:W-:Y:S02]  /*2c050*/  IADD3 R39, P0, R39, UR7, RZ ;  /* 0x0000000727277c10 */ /* 0x008fe4000ff1e0ff */
[----:B----4-:R-:W-:-:S03]  /*2c060*/  IADD3.X R51, R51, UR6, RZ, P1, !PT ;  /* 0x0000000633337c10 */ /* 0x010fc60008ffe4ff */
[----:B------:R-:W-:Y:S04]  /*2c070*/  STL [R1+0xbf4], R39 ;  /* 0x000bf42701007387 */ /* 0x000fe80000100800 */
[----:B------:R1:W-:Y:S01]  /*2c080*/  STL [R1+0xbb0], R51 ;  /* 0x000bb03301007387 */ /* 0x0003e20000100800 */
[----:B------:R-:W-:-:S03]  /*2c090*/  IMAD.MOV.U32 R37, RZ, RZ, R51 ;  /* 0x000000ffff257224 */ /* 0x000fc600078e0033 */
[----:B------:R-:W3:Y:S04]  /*2c0a0*/  LDL.LU R38, [R1+0xb7c] ;  /* 0x000b7c0001267983 */ /* 0x000ee80000300800 */
[----:B------:R4:W-:Y:S04]  /*2c0b0*/  LDGSTS.E [R3+0x22b00], [R36.64], P4 ;  /* 0x22b0000024037fae */ /* 0x0009e8000a121848 */
[----:B-1----:R-:W3:Y:S01]  /*2c0c0*/  LDL.LU R51, [R1+0xb38] ;  /* 0x000b380001337983 */ /* 0x002ee20000300800 */
[----:B------:R-:W-:Y:S02]  /*2c0d0*/  IADD3.X R49, R49, UR6, RZ, P0, !PT ;  /* 0x0000000631317c10 */ /* 0x000fe400087fe4ff */
[----:B------:R-:W-:-:S03]  /*2c0e0*/  IADD3 R45, P1, R45, UR7, RZ ;  /* 0x000000072d2d7c10 */ /* 0x000fc6000ff3e0ff */
[----:B----4-:R-:W-:Y:S01]  /*2c0f0*/  IMAD.MOV.U32 R37, RZ, RZ, R49 ;  /* 0x000000ffff257224 */ /* 0x010fe200078e0031 */
[----:B------:R-:W-:Y:S02]  /*2c100*/  MOV R36, R39 ;  /* 0x0000002700247202 */ /* 0x000fe40000000f00 */
[----:B--2---:R-:W-:Y:S01]  /*2c110*/  IADD3.X R47, R47, UR6, RZ, P1, !PT ;  /* 0x000000062f2f7c10 */ /* 0x004fe20008ffe4ff */
        /* <DEDUP_REMOVED lines=8> */
[----:B----4-:R-:W-:-:S03]  /*2c1a0*/  IMAD.MOV.U32 R37, RZ, RZ, R47 ;  /* 0x000000ffff257224 */ /* 0x010fc600078e002f */
[----:B------:R-:W4:Y:S04]  /*2c1b0*/  LDL.LU R39, [R1+0xbfc] ;  /* 0x000bfc0001277983 */ /* 0x000f280000300800 */
[----:B-1----:R-:W4:Y:S01]  /*2c1c0*/  LDL.LU R47, [R1+0xbb8] ;  /* 0x000bb800012f7983 */ /* 0x002f220000300800 */
[----:B------:R-:W-:Y:S01]  /*2c1d0*/  IADD3 R48, P1, R48, UR7, RZ ;  /* 0x0000000730307c10 */ /* 0x000fe2000ff3e0ff */
[----:B------:R-:W-:Y:S01]  /*2c1e0*/  IMAD.U32 R0, RZ, RZ, UR5 ;  /* 0x00000005ff007e24 */ /* 0x000fe2000f8e00ff */
[----:B------:R-:W-:-:S03]  /*2c1f0*/  MOV R36, R45 ;  /* 0x0000002d00247202 */ /* 0x000fc60000000f00 */
[----:B------:R-:W-:Y:S01]  /*2c200*/  STL [R1+0xabc], R48 ;  /* 0x000abc3001007387 */ /* 0x000fe20000100800 */
[----:B------:R-:W-:-:S03]  /*2c210*/  IMAD R0, R0, 0x4000, R42 ;  /* 0x0000400000007824 */ /* 0x000fc600078e022a */
[----:B------:R1:W-:Y:S02]  /*2c220*/  LDGSTS.E [R3+0x23b00], [R36.64], P4 ;  /* 0x23b0000024037fae */ /* 0x0003e4000a121848 */
[----:B-1----:R-:W-:Y:S02]  /*2c230*/  MOV R36, R44 ;  /* 0x0000002c00247202 */ /* 0x002fe40000000f00 */
[----:B------:R-:W-:-:S05]  /*2c240*/  IADD3.X R50, R50, UR6, RZ, P0, !PT ;  /* 0x0000000632327c10 */ /* 0x000fca00087fe4ff */
[----:B------:R1:W-:Y:S01]  /*2c250*/  STL [R1+0xa78], R50 ;  /* 0x000a783201007387 */ /* 0x0003e20000100800 */
[----:B------:R-:W-:-:S03]  /*2c260*/  IMAD.MOV.U32 R37, RZ, RZ, R50 ;  /* 0x000000ffff257224 */ /* 0x000fc600078e0032 */
[----:B------:R-:W4:Y:S01]  /*2c270*/  LDL.LU R45, [R1+0xbf8] ;  /* 0x000bf800012d7983 */ /* 0x000f220000300800 */
[----:B------:R-:W-:-:S03]  /*2c280*/  IADD3 R46, P0, R46, UR7, RZ ;  /* 0x000000072e2e7c10 */ /* 0x000fc6000ff1e0ff */
[----:B------:R-:W4:Y:S04]  /*2c290*/  LDL.LU R42, [R1+0xc3c] ;  /* 0x000c3c00012a7983 */ /* 0x000f280000300800 */
[----:B------:R-:W4:Y:S01]  /*2c2a0*/  LDL.LU R44, [R1+0xc38] ;  /* 0x000c3800012c7983 */ /* 0x000f220000300800 */
[----:B------:R-:W-:-:S03]  /*2c2b0*/  IADD3.X R54, R54, UR6, RZ, P1, !PT ;  /* 0x0000000636367c10 */ /* 0x000fc60008ffe4ff */
[----:B------:R-:W-:Y:S04]  /*2c2c0*/  STL [R1+0xafc], R46 ;  /* 0x000afc2e01007387 */ /* 0x000fe80000100800 */
[----:B------:R-:W-:Y:S04]  /*2c2d0*/  STL [R1+0xab8], R54 ;  /* 0x000ab83601007387 */ /* 0x000fe80000100800 */
[----:B-1----:R-:W4:Y:S04]  /*2c2e0*/  LDL.LU R50, [R1+0xa84] ;  /* 0x000a840001327983 */ /* 0x002f280000300800 */
[----:B------:R1:W-:Y:S01]  /*2c2f0*/  LDGSTS.E [R0+0x20400], [R36.64], P4 ;  /* 0x2040000024007fae */ /* 0x0003e2000a121848 */
[----:B------:R-:W-:Y:S01]  /*2c300*/  IADD3 R43, P1, R43, UR7, RZ ;  /* 0x000000072b2b7c10 */ /* 0x000fe2000ff3e0ff */
[----:B-1----:R-:W-:Y:S01]  /*2c310*/  IMAD.MOV.U32 R36, RZ, RZ, R48 ;  /* 0x000000ffff247224 */ /* 0x002fe200078e0030 */
[----:B------:R-:W-:Y:S01]  /*2c320*/  MOV R37, R54 ;  /* 0x0000003600257202 */ /* 0x000fe20000000f00 */
[----:B------:R-:W4:Y:S01]  /*2c330*/  LDL.LU R48, [R1+0xac4] ;  /* 0x000ac40001307983 */ /* 0x000f220000300800 */
[----:B------:R-:W-:-:S03]  /*2c340*/  IADD3.X R53, R53, UR6, RZ, P0, !PT ;  /* 0x0000000635357c10 */ /* 0x000fc600087fe4ff */
[----:B------:R-:W-:Y:S04]  /*2c350*/  STL [R1+0xb3c], R43 ;  /* 0x000b3c2b01007387 */ /* 0x000fe80000100800 */
[----:B------:R1:W-:Y:S04]  /*2c360*/  LDGSTS.E [R0+0x20c00], [R36.64], P4 ;  /* 0x20c0000024007fae */ /* 0x0003e8000a121848 */
[----:B------:R1:W-:Y:S02]  /*2c370*/  STL [R1+0xaf8], R53 ;  /* 0x000af83501007387 */ /* 0x0003e40000100800 */
[----:B-1----:R-:W-:-:S02]  /*2c380*/  IMAD.MOV.U32 R37, RZ, RZ, R53 ;  /* 0x000000ffff257224 */ /* 0x002fc400078e0035 */
[----:B------:R-:W4:Y:S01]  /*2c390*/  LDL.LU R53, [R1+0xa80] ;  /* 0x000a800001357983 */ /* 0x000f220000300800 */
[----:B------:R-:W-:-:S05]  /*2c3a0*/  IMAD.MOV.U32 R36, RZ, RZ, R46 ;  /* 0x000000ffff247224 */ /* 0x000fca00078e002e */
[----:B------:R1:W-:Y:S02]  /*2c3b0*/  LDGSTS.E [R0+0x21400], [R36.64], P4 ;  /* 0x2140000024007fae */ /* 0x0003e4000a121848 */
[----:B-1----:R-:W-:Y:S02]  /*2c3c0*/  MOV R36, R43 ;  /* 0x0000002b00247202 */ /* 0x002fe40000000f00 */
[----:B---3--:R-:W-:Y:S02]  /*2c3d0*/  IADD3 R38, P0, R38, UR7, RZ ;  /* 0x0000000726267c10 */ /* 0x008fe4000ff1e0ff */
[----:B------:R-:W-:-:S03]  /*2c3e0*/  IADD3.X R51, R51, UR6, RZ, P1, !PT ;  /* 0x0000000633337c10 */ /* 0x000fc60008ffe4ff */
[----:B------:R-:W-:Y:S04]  /*2c3f0*/  STL [R1+0xb7c], R38 ;  /* 0x000b7c2601007387 */ /* 0x000fe80000100800 */
[----:B------:R1:W-:Y:S01]  /*2c400*/  STL [R1+0xb38], R51 ;  /* 0x000b383301007387 */ /* 0x0003e20000100800 */
[----:B------:R-:W-:-:S03]  /*2c410*/  IMAD.MOV.U32 R37, RZ, RZ, R51 ;  /* 0x000000ffff257224 */ /* 0x000fc600078e0033 */
[----:B------:R-:W3:Y:S04]  /*2c420*/  LDL.LU R46, [R1+0xb04] ;  /* 0x000b0400012e7983 */ /* 0x000ee80000300800 */
[----:B------:R2:W-:Y:S04]  /*2c430*/  LDGSTS.E [R0+0x21c00], [R36.64], P4 ;  /* 0x21c0000024007fae */ /* 0x0005e8000a121848 */
[----:B-1----:R-:W3:Y:S01]  /*2c440*/  LDL.LU R51, [R1+0xac0] ;  /* 0x000ac00001337983 */ /* 0x002ee20000300800 */
[----:B--2---:R-:W-:Y:S01]  /*2c450*/  IADD3 R41, P1, R41, UR7, RZ ;  /* 0x0000000729297c10 */ /* 0x004fe2000ff3e0ff */
[----:B------:R-:W-:Y:S01]  /*2c460*/  IMAD.MOV.U32 R36, RZ, RZ, R38 ;  /* 0x000000ffff247224 */ /* 0x000fe200078e0026 */
[----:B------:R-:W-:-:S03]  /*2c470*/  IADD3.X R49, R49, UR6, RZ, P0, !PT ;  /* 0x0000000631317c10 */ /* 0x000fc600087fe4ff */
[----:B------:R-:W-:Y:S01]  /*2c480*/  STL [R1+0xbbc], R41 ;  /* 0x000bbc2901007387 */ /* 0x000fe20000100800 */
[----:B------:R-:W-:-:S03]  /*2c490*/  MOV R37, R49 ;  /* 0x0000003100257202 */ /* 0x000fc60000000f00 */
[----:B------:R1:W-:Y:S04]  /*2c4a0*/  STL [R1+0xb78], R49 ;  /* 0x000b783101007387 */ /* 0x0003e80000100800 */
[----:B------:R-:W2:Y:S01]  /*2c4b0*/  LDL.LU R43, [R1+0xb44] ;  /* 0x000b4400012b7983 */ /* 0x000ea20000300800 */
[----:B----4-:R-:W-:-:S03]  /*2c4c0*/  IADD3 R39, P0, R39, UR7, RZ ;  /* 0x0000000727277c10 */ /* 0x010fc6000ff1e0ff */
[----:B------:R4:W-:Y:S04]  /*2c4d0*/  LDGSTS.E [R0+0x22400], [R36.64], P4 ;  /* 0x2240000024007fae */ /* 0x0009e8000a121848 */
[----:B-1----:R-:W2:Y:S01]  /*2c4e0*/  LDL.LU R49, [R1+0xb00] ;  /* 0x000b000001317983 */ /* 0x002ea20000300800 */
[----:B------:R-:W-:-:S03]  /*2c4f0*/  IADD3.X R47, R47, UR6, RZ, P1, !PT ;  /* 0x000000062f2f7c10 */ /* 0x000fc60008ffe4ff */
[----:B------:R-:W-:Y:S04]  /*2c500*/  STL [R1+0xbfc], R39 ;  /* 0x000bfc2701007387 */ /* 0x000fe80000100800 */
[----:B------:R1:W-:Y:S01]  /*2c510*/  STL [R1+0xbb8], R47 ;  /* 0x000bb82f01007387 */ /* 0x0003e20000100800 */
[----:B----4-:R-:W-:-:S03]  /*2c520*/  IMAD.MOV.U32 R37, RZ, RZ, R47 ;  /* 0x000000ffff257224 */ /* 0x010fc600078e002f */
[----:B------:R-:W4:Y:S04]  /*2c530*/  LDL.LU R38, [R1+0xb84] ;  /* 0x000b840001267983 */ /* 0x000f280000300800 */
[----:B-1----:R-:W4:Y:S01]  /*2c540*/  LDL.LU R47, [R1+0xb40] ;  /* 0x000b4000012f7983 */ /* 0x002f220000300800 */
        /* <DEDUP_REMOVED lines=10> */
[----:B------:R-:W4:Y:S01]  /*2c5f0*/  LDL.LU R41, [R1+0xbc4] ;  /* 0x000bc40001297983 */ /* 0x000f220000300800 */
[----:B------:R-:W-:-:S03]  /*2c600*/  IADD3 R50, P0, R50, UR7, RZ ;  /* 0x0000000732327c10 */ /* 0x000fc6000ff1e0ff */
[----:B------:R1:W-:Y:S04]  /*2c610*/  LDGSTS.E [R0+0x23400], [R36.64], P4 ;  /* 0x2340000024007fae */ /* 0x0003e8000a121848 */
[----:B-1----:R-:W4:Y:S04]  /*2c620*/  LDL.LU R45, [R1+0xb80] ;  /* 0x000b8000012d7983 */ /* 0x002f280000300800 */
[----:B------:R-:W-:Y:S04]  /*2c630*/  STL [R1+0xa84], R50 ;  /* 0x000a843201007387 */ /* 0x000fe80000100800 */
[----:B------:R1:W-:Y:S01]  /*2c640*/  STL [R1+0xc38], R44 ;  /* 0x000c382c01007387 */ /* 0x0003e20000100800 */
[----:B------:R-:W-:Y:S01]  /*2c650*/  MOV R36, R42 ;  /* 0x0000002a00247202 */ /* 0x000fe20000000f00 */
[----:B------:R-:W-:-:S02]  /*2c660*/  IMAD.MOV.U32 R37, RZ, RZ, R44 ;  /* 0x000000ffff257224 */ /* 0x000fc400078e002c */
[----:B------:R-:W4:Y:S01]  /*2c670*/  LDL.LU R39, [R1+0xc04] ;  /* 0x000c040001277983 */ /* 0x000f220000300800 */
[----:B------:R-:W-:-:S03]  /*2c680*/  IADD3 R48, P1, R48, UR7, RZ ;  /* 0x0000000730307c10 */ /* 0x000fc6000ff3e0ff */
[----:B------:R-:W4:Y:S01]  /*2c690*/  LDL.LU R42, [R1+0xbc0] ;  /* 0x000bc000012a7983 */ /* 0x000f220000300800 */
[----:B-1----:R-:W-:-:S03]  /*2c6a0*/  LOP3.LUT R44, R252, 0x50, RZ, 0x3c, !PT ;  /* 0x00000050fc2c7812 */ /* 0x002fc600078e3cff */
[----:B------:R-:W-:Y:S02]  /*2c6b0*/  STL [R1+0xac4], R48 ;  /* 0x000ac43001007387 */ /* 0x000fe40000100800 */
[----:B------:R-:W-:Y:S02]  /*2c6c0*/  IMAD R3, R3, 0x4000, R44 ;  /* 0x0000400003037824 */ /* 0x000fe400078e022c */
[----:B------:R1:W-:Y:S01]  /*2c6d0*/  LDGSTS.E [R0+0x23c00], [R36.64], P4 ;  /* 0x23c0000024007fae */ /* 0x0003e2000a121848 */
[----:B------:R-:W-:-:S05]  /*2c6e0*/  IADD3.X R53, R53, UR6, RZ, P0, !PT ;  /* 0x0000000635357c10 */ /* 0x000fca00087fe4ff */
[----:B------:R3:W-:Y:S04]  /*2c6f0*/  STL [R1+0xa80], R53 ;  /* 0x000a803501007387 */ /* 0x0007e80000100800 */
[----:B------:R-:W4:Y:S04]  /*2c700*/  LDL.LU R44, [R1+0xc44] ;  /* 0x000c4400012c7983 */ /* 0x000f280000300800 */
[----:B-1----:R-:W4:Y:S01]  /*2c710*/  LDL.LU R0, [R1+0xc00] ;  /* 0x000c000001007983 */ /* 0x002f220000300800 */
[----:B------:R-:W-:Y:S01]  /*2c720*/  MOV R36, R50 ;  /* 0x0000003200247202 */ /* 0x000fe20000000f00 */
[----:B------:R-:W-:-:S05]  /*2c730*/  IMAD.MOV.U32 R37, RZ, RZ, R53 ;  /* 0x000000ffff257224 */ /* 0x000fca00078e0035 */
[----:B------:R1:W-:Y:S02]  /*2c740*/  LDGSTS.E [R3+0x20500], [R36.64], P4 ;  /* 0x2050000024037fae */ /* 0x0003e4000a121848 */
[----:B-1----:R-:W-:Y:S01]  /*2c750*/  IMAD.MOV.U32 R36, RZ, RZ, R48 ;  /* 0x000000ffff247224 */ /* 0x002fe200078e0030 */
[----:B---3--:R-:W-:Y:S02]  /*2c760*/  IADD3 R46, P0, R46, UR7, RZ ;  /* 0x000000072e2e7c10 */ /* 0x008fe4000ff1e0ff */
[----:B------:R-:W-:-:S03]  /*2c770*/  IADD3.X R51, R51, UR6, RZ, P1, !PT ;  /* 0x0000000633337c10 */ /* 0x000fc60008ffe4ff */
[----:B------:R-:W-:Y:S04]  /*2c780*/  STL [R1+0xb04], R46 ;  /* 0x000b042e01007387 */ /* 0x000fe80000100800 */
[----:B------:R1:W-:Y:S04]  /*2c790*/  STL [R1+0xac0], R51 ;  /* 0x000ac03301007387 */ /* 0x0003e80000100800 */
[----:B------:R-:W3:Y:S01]  /*2c7a0*/  LDL.LU R50, [R1+0xa8c] ;  /* 0x000a8c0001327983 */ /* 0x000ee20000300800 */
[----:B------:R-:W-:-:S03]  /*2c7b0*/  MOV R37, R51 ;  /* 0x0000003300257202 */ /* 0x000fc60000000f00 */
[----:B------:R-:W3:Y:S04]  /*2c7c0*/  LDL.LU R53, [R1+0xc40] ;  /* 0x000c400001357983 */ /* 0x000ee80000300800 */
[----:B------:R1:W-:Y:S01]  /*2c7d0*/  LDGSTS.E [R3+0x20d00], [R36.64], P4 ;  /* 0x20d0000024037fae */ /* 0x0003e2000a121848 */
[----:B--2---:R-:W-:Y:S02]  /*2c7e0*/  IADD3 R43, P1, R43, UR7, RZ ;  /* 0x000000072b2b7c10 */ /* 0x004fe4000ff3e0ff */
[----:B------:R-:W-:-:S03]  /*2c7f0*/  IADD3.X R49, R49, UR6, RZ, P0, !PT ;  /* 0x0000000631317c10 */ /* 0x000fc600087fe4ff */
[----:B------:R-:W-:Y:S04]  /*2c800*/  STL [R1+0xb44], R43 ;  /* 0x000b442b01007387 */ /* 0x000fe80000100800 */
[----:B------:R2:W-:Y:S01]  /*2c810*/  STL [R1+0xb00], R49 ;  /* 0x000b003101007387 */ /* 0x0005e20000100800 */
[----:B-1----:R-:W-:-:S03]  /*2c820*/  IMAD.MOV.U32 R36, RZ, RZ, R46 ;  /* 0x000000ffff247224 */ /* 0x002fc600078e002e */
[----:B------:R-:W3:Y:S01]  /*2c830*/  LDL.LU R48, [R1+0xacc] ;  /* 0x000acc0001307983 */ /* 0x000ee20000300800 */
[----:B----4-:R-:W-:-:S03]  /*2c840*/  IADD3 R38, P0, R38, UR7, RZ ;  /* 0x0000000726267c10 */ /* 0x010fc6000ff1e0ff */
[----:B------:R-:W4:Y:S01]  /*2c850*/  LDL.LU R51, [R1+0xa88] ;  /* 0x000a880001337983 */ /* 0x000f220000300800 */
[----:B------:R-:W-:-:S03]  /*2c860*/  IADD3.X R47, R47, UR6, RZ, P1, !PT ;  /* 0x000000062f2f7c10 */ /* 0x000fc60008ffe4ff */
[----:B------:R-:W-:Y:S01]  /*2c870*/  STL [R1+0xb84], R38 ;  /* 0x000b842601007387 */ /* 0x000fe20000100800 */
[----:B------:R-:W-:-:S03]  /*2c880*/  IMAD.MOV.U32 R37, RZ, RZ, R49 ;  /* 0x000000ffff257224 */ /* 0x000fc600078e0031 */
[----:B------:R1:W-:Y:S04]  /*2c890*/  STL [R1+0xb40], R47 ;  /* 0x000b402f01007387 */ /* 0x0003e80000100800 */
[----:B------:R-:W4:Y:S04]  /*2c8a0*/  LDL.LU R46, [R1+0xb0c] ;  /* 0x000b0c00012e7983 */ /* 0x000f280000300800 */
[----:B--2---:R-:W2:Y:S04]  /*2c8b0*/  LDL.LU R49, [R1+0xac8] ;  /* 0x000ac80001317983 */ /* 0x004ea80000300800 */
[----:B------:R1:W-:Y:S02]  /*2c8c0*/  LDGSTS.E [R3+0x21500], [R36.64], P4 ;  /* 0x2150000024037fae */ /* 0x0003e4000a121848 */
[----:B-1----:R-:W-:Y:S01]  /*2c8d0*/  MOV R36, R43 ;  /* 0x0000002b00247202 */ /* 0x002fe20000000f00 */
[----:B------:R-:W-:-:S05]  /*2c8e0*/  IMAD.MOV.U32 R37, RZ, RZ, R47 ;  /* 0x000000ffff257224 */ /* 0x000fca00078e002f */
[----:B------:R1:W-:Y:S01]  /*2c8f0*/  LDGSTS.E [R3+0x21d00], [R36.64], P4 ;  /* 0x21d0000024037fae */ /* 0x0003e2000a121848 */
[----:B------:R-:W-:Y:S02]  /*2c900*/  IADD3 R41, P1, R41, UR7, RZ ;  /* 0x0000000729297c10 */ /* 0x000fe4000ff3e0ff */
[----:B------:R-:W-:-:S03]  /*2c910*/  IADD3.X R45, R45, UR6, RZ, P0, !PT ;  /* 0x000000062d2d7c10 */ /* 0x000fc600087fe4ff */
[----:B------:R-:W-:Y:S04]  /*2c920*/  STL [R1+0xbc4], R41 ;  /* 0x000bc42901007387 */ /* 0x000fe80000100800 */
[----:B------:R1:W-:Y:S02]  /*2c930*/  STL [R1+0xb80], R45 ;  /* 0x000b802d01007387 */ /* 0x0003e40000100800 */
[----:B-1----:R-:W-:Y:S02]  /*2c940*/  IMAD.MOV.U32 R36, RZ, RZ, R38 ;  /* 0x000000ffff247224 */ /* 0x002fe400078e0026 */
[----:B------:R-:W2:Y:S01]  /*2c950*/  LDL.LU R43, [R1+0xb4c] ;  /* 0x000b4c00012b7983 */ /* 0x000ea20000300800 */
[----:B------:R-:W-:-:S03]  /*2c960*/  IADD3 R39, P0, R39, UR7, RZ ;  /* 0x0000000727277c10 */ /* 0x000fc6000ff1e0ff */
[----:B------:R-:W2:Y:S01]  /*2c970*/  LDL.LU R47, [R1+0xb08] ;  /* 0x000b0800012f7983 */ /* 0x000ea20000300800 */
[----:B------:R-:W-:-:S03]  /*2c980*/  IADD3.X R42, R42, UR6, RZ, P1, !PT ;  /* 0x000000062a2a7c10 */ /* 0x000fc60008ffe4ff */
[----:B------:R-:W-:Y:S01]  /*2c990*/  STL [R1+0xc04], R39 ;  /* 0x000c042701007387 */ /* 0x000fe20000100800 */
[----:B------:R-:W-:-:S03]  /*2c9a0*/  MOV R37, R45 ;  /* 0x0000002d00257202 */ /* 0x000fc60000000f00 */
[----:B------:R1:W-:Y:S04]  /*2c9b0*/  STL [R1+0xbc0], R42 ;  /* 0x000bc02a01007387 */ /* 0x0003e80000100800 */
[----:B------:R-:W2:Y:S04]  /*2c9c0*/  LDL.LU R45, [R1+0xb48] ;  /* 0x000b4800012d7983 */ /* 0x000ea80000300800 */
[----:B------:R-:W2:Y:S04]  /*2c9d0*/  LDL.LU R38, [R1+0xb8c] ;  /* 0x000b8c0001267983 */ /* 0x000ea80000300800 */
[----:B------:R1:W-:Y:S01]  /*2c9e0*/  LDGSTS.E [R3+0x22500], [R36.64], P4 ;  /* 0x2250000024037fae */ /* 0x0003e2000a121848 */
[----:B------:R-:W-:Y:S01]  /*2c9f0*/  IADD3 R44, P1, R44, UR7, RZ ;  /* 0x000000072c2c7c10 */ /* 0x000fe2000ff3e0ff */
[----:B-1----:R-:W-:-:S02]  /*2ca00*/  IMAD.MOV.U32 R36, RZ, RZ, R41 ;  /* 0x000000ffff247224 */ /* 0x002fc400078e0029 */
[----:B------:R-:W2:Y:S01]  /*2ca10*/  LDL.LU R41, [R1+0xb88] ;  /* 0x000b880001297983 */ /* 0x000ea20000300800 */
[----:B------:R-:W-:Y:S01]  /*2ca20*/  IADD3.X R0, R0, UR6, RZ, P0, !PT ;  /* 0x0000000600007c10 */ /* 0x000fe200087fe4ff */
[----:B------:R-:W-:Y:S02]  /*2ca30*/  IMAD.MOV.U32 R37, RZ, RZ, R42 ;  /* 0x000000ffff257224 */ /* 0x000fe400078e002a */
[----:B------:R1:W-:Y:S04]  /*2ca40*/  STL [R1+0xc44], R44 ;  /* 0x000c442c01007387 */ /* 0x0003e80000100800 */
[----:B------:R1:W-:Y:S04]  /*2ca50*/  STL [R1+0xc00], R0 ;  /* 0x000c000001007387 */ /* 0x0003e80000100800 */
[----:B------:R-:W2:Y:S04]  /*2ca60*/  LDL.LU R42, [R1+0xbcc] ;  /* 0x000bcc00012a7983 */ /* 0x000ea80000300800 */
[----:B------:R1:W-:Y:S02]  /*2ca70*/  LDGSTS.E [R3+0x22d00], [R36.64], P4 ;  /* 0x22d0000024037fae */ /* 0x0003e4000a121848 */
[----:B-1----:R-:W-:Y:S01]  /*2ca80*/  MOV R36, R39 ;  /* 0x0000002700247202 */ /* 0x002fe20000000f00 */
[----:B------:R-:W-:Y:S01]  /*2ca90*/  IMAD.MOV.U32 R37, RZ, RZ, R0 ;  /* 0x000000ffff257224 */ /* 0x000fe200078e0000 */
[----:B------:R-:W2:Y:S04]  /*2caa0*/  LDL.LU R39, [R1+0xc0c] ;  /* 0x000c0c0001277983 */ /* 0x000ea80000300800 */
[----:B------:R1:W-:Y:S02]  /*2cab0*/  LDGSTS.E [R3+0x23500], [R36.64], P4 ;  /* 0x2350000024037fae */ /* 0x0003e4000a121848 */
[----:B-1----:R-:W-:-:S02]  /*2cac0*/  MOV R36, R44 ;  /* 0x0000002c00247202 */ /* 0x002fc40000000f00 */
[----:B---3--:R-:W-:Y:S02]  /*2cad0*/  IADD3 R50, P0, R50, UR7, RZ ;  /* 0x0000000732327c10 */ /* 0x008fe4000ff1e0ff */
[----:B------:R-:W-:-:S03]  /*2cae0*/  IADD3.X R53, R53, UR6, RZ, P1, !PT ;  /* 0x0000000635357c10 */ /* 0x000fc60008ffe4ff */
[----:B------:R-:W-:Y:S04]  /*2caf0*/  STL [R1+0xa8c], R50 ;  /* 0x000a8c3201007387 */ /* 0x000fe80000100800 */
[----:B------:R1:W-:Y:S01]  /*2cb00*/  STL [R1+0xc40], R53 ;  /* 0x000c403501007387 */ /* 0x0003e20000100800 */
[----:B------:R-:W-:-:S03]  /*2cb10*/  IMAD.MOV.U32 R37, RZ, RZ, R53 ;  /* 0x000000ffff257224 */ /* 0x000fc600078e0035 */
[----:B------:R-:W3:Y:S04]  /*2cb20*/  LDL.LU R44, [R1+0xbc8] ;  /* 0x000bc800012c7983 */ /* 0x000ee80000300800 */
[----:B------:R1:W-:Y:S01]  /*2cb30*/  LDGSTS.E [R3+0x23d00], [R36.64], P4 ;  /* 0x23d0000024037fae */ /* 0x0003e2000a121848 */
[----:B------:R-:W-:Y:S02]  /*2cb40*/  IADD3 R48, P1, R48, UR7, RZ ;  /* 0x0000000730307c10 */ /* 0x000fe4000ff3e0ff */
[----:B----4-:R-:W-:-:S03]  /*2cb50*/  IADD3.X R51, R51, UR6, RZ, P0, !PT ;  /* 0x0000000633337c10 */ /* 0x010fc600087fe4ff */
[----:B------:R-:W-:Y:S04]  /*2cb60*/  STL [R1+0xacc], R48 ;  /* 0x000acc3001007387 */ /* 0x000fe80000100800 */
[----:B------:R4:W-:Y:S04]  /*2cb70*/  STL [R1+0xa88], R51 ;  /* 0x000a883301007387 */ /* 0x0009e80000100800 */
[----:B-1----:R-:W3:Y:S01]  /*2cb80*/  LDL.LU R3, [R1+0xc08] ;  /* 0x000c080001037983 */ /* 0x002ee20000300800 */
[----:B------:R-:W-:Y:S02]  /*2cb90*/  IADD3 R46, P0, R46, UR7, RZ ;  /* 0x000000072e2e7c10 */ /* 0x000fe4000ff1e0ff */
[----:B--2---:R-:W-:-:S03]  /*2cba0*/  IADD3.X R49, R49, UR6, RZ, P1, !PT ;  /* 0x0000000631317c10 */ /* 0x004fc60008ffe4ff */
[----:B------:R-:W-:Y:S04]  /*2cbb0*/  STL [R1+0xb0c], R46 ;  /* 0x000b0c2e01007387 */ /* 0x000fe80000100800 */
[----:B------:R1:W-:Y:S04]  /*2cbc0*/  STL [R1+0xac8], R49 ;  /* 0x000ac83101007387 */ /* 0x0003e80000100800 */
[----:B------:R-:W2:Y:S01]  /*2cbd0*/  LDL.LU R56, [R1+0xc4c] ;  /* 0x000c4c0001387983 */ /* 0x000ea20000300800 */
[----:B------:R-:W-:-:S03]  /*2cbe0*/  IMAD.U32 R0, RZ, RZ, UR5 ;  /* 0x00000005ff007e24 */ /* 0x000fc6000f8e00ff */
[----:B------:R-:W2:Y:S01]  /*2cbf0*/  LDL.LU R53, [R1+0xa94] ;  /* 0x000a940001357983 */ /* 0x000ea20000300800 */
[----:B------:R-:W-:Y:S01]  /*2cc00*/  IMAD R0, R0, 0x4000, R52 ;  /* 0x0000400000007824 */ /* 0x000fe200078e0234 */
[----:B------:R-:W-:Y:S01]  /*2cc10*/  MOV R36, R50 ;  /* 0x0000003200247202 */ /* 0x000fe20000000f00 */
[----:B------:R-:W-:-:S05]  /*2cc20*/  IMAD.MOV.U32 R37, RZ, RZ, R51 ;  /* 0x000000ffff257224 */ /* 0x000fca00078e0033 */
[----:B------:R1:W-:Y:S01]  /*2cc30*/  LDGSTS.E [R0+0x20600], [R36.64], P4 ;  /* 0x2060000024007fae */ /* 0x0003e2000a121848 */
[----:B------:R-:W-:Y:S02]  /*2cc40*/  IADD3 R43, P1, R43, UR7, RZ ;  /* 0x000000072b2b7c10 */ /* 0x000fe4000ff3e0ff */
[----:B------:R-:W-:-:S03]  /*2cc50*/  IADD3.X R47, R47, UR6, RZ, P0, !PT ;  /* 0x000000062f2f7c10 */ /* 0x000fc600087fe4ff */
[----:B------:R-:W-:Y:S04]  /*2cc60*/  STL [R1+0xb4c], R43 ;  /* 0x000b4c2b01007387 */ /* 0x000fe80000100800 */
[----:B------:R1:W-:Y:S04]  /*2cc70*/  STL [R1+0xb08], R47 ;  /* 0x000b082f01007387 */ /* 0x0003e80000100800 */
[----:B------:R-:W2:Y:S01]  /*2cc80*/  LDL.LU R57, [R1+0xc48] ;  /* 0x000c480001397983 */ /* 0x000ea20000300800 */
[----:B------:R-:W-:Y:S02]  /*2cc90*/  IADD3.X R45, R45, UR6, RZ, P1, !PT ;  /* 0x000000062d2d7c10 */ /* 0x000fe40008ffe4ff */
[----:B------:R-:W-:-:S05]  /*2cca0*/  IADD3 R38, P0, R38, UR7, RZ ;  /* 0x0000000726267c10 */ /* 0x000fca000ff1e0ff */
[----:B------:R-:W-:Y:S04]  /*2ccb0*/  STL [R1+0xb8c], R38 ;  /* 0x000b8c2601007387 */ /* 0x000fe80000100800 */
[----:B------:R1:W-:Y:S04]  /*2ccc0*/  STL [R1+0xb48], R45 ;  /* 0x000b482d01007387 */ /* 0x0003e80000100800 */
[----:B----4-:R-:W4:Y:S04]  /*2ccd0*/  LDL.LU R51, [R1+0xad4] ;  /* 0x000ad40001337983 */ /* 0x010f280000300800 */
[----:B------:R-:W4:Y:S01]  /*2cce0*/  LDL.LU R54, [R1+0xa90] ;  /* 0x000a900001367983 */ /* 0x000f220000300800 */
[----:B------:R-:W-:Y:S01]  /*2ccf0*/  IADD3.X R41, R41, UR6, RZ, P0, !PT ;  /* 0x0000000629297c10 */ /* 0x000fe200087fe4ff */
[----:B-1----:R-:W-:Y:S01]  /*2cd00*/  IMAD.MOV.U32 R36, RZ, RZ, R48 ;  /* 0x000000ffff247224 */ /* 0x002fe200078e0030 */
[----:B------:R-:W-:-:S05]  /*2cd10*/  MOV R37, R49 ;  /* 0x0000003100257202 */ /* 0x000fca0000000f00 */
[----:B------:R1:W-:Y:S01]  /*2cd20*/  LDGSTS.E [R0+0x20e00], [R36.64], P4 ;  /* 0x20e0000024007fae */ /* 0x0003e2000a121848 */
[----:B------:R-:W-:-:S05]  /*2cd30*/  IADD3 R42, P1, R42, UR7, RZ ;  /* 0x000000072a2a7c10 */ /* 0x000fca000ff3e0ff */
[----:B------:R-:W-:Y:S04]  /*2cd40*/  STL [R1+0xbcc], R42 ;  /* 0x000bcc2a01007387 */ /* 0x000fe80000100800 */
[----:B------:R3:W-:Y:S01]  /*2cd50*/  STL [R1+0xb88], R41 ;  /* 0x000b882901007387 */ /* 0x0007e20000100800 */
[----:B-1----:R-:W-:-:S03]  /*2cd60*/  IMAD.MOV.U32 R36, RZ, RZ, R46 ;  /* 0x000000ffff247224 */ /* 0x002fc600078e002e */
[----:B------:R-:W4:Y:S01]  /*2cd70*/  LDL.LU R52, [R1+0xad0] ;  /* 0x000ad00001347983 */ /* 0x000f220000300800 */
[----:B------:R-:W-:-:S03]  /*2cd80*/  IMAD.MOV.U32 R37, RZ, RZ, R47 ;  /* 0x000000ffff257224 */ /* 0x000fc600078e002f */
[----:B------:R-:W4:Y:S01]  /*2cd90*/  LDL.LU R49, [R1+0xb14] ;  /* 0x000b140001317983 */ /* 0x000f220000300800 */
[----:B------:R-:W-:-:S03]  /*2cda0*/  IADD3 R39, P0, R39, UR7, RZ ;  /* 0x0000000727277c10 */ /* 0x000fc6000ff1e0ff */
[----:B------:R-:W4:Y:S04]  /*2cdb0*/  LDL.LU R47, [R1+0xb54] ;  /* 0x000b5400012f7983 */ /* 0x000f280000300800 */
[----:B------:R-:W4:Y:S04]  /*2cdc0*/  LDL.LU R50, [R1+0xb10] ;  /* 0x000b100001327983 */ /* 0x000f280000300800 */
[----:B------:R1:W-:Y:S04]  /*2cdd0*/  LDGSTS.E [R0+0x21600], [R36.64], P4 ;  /* 0x2160000024007fae */ /* 0x0003e8000a121848 */
[----:B------:R-:W-:Y:S01]  /*2cde0*/  STL [R1+0xc0c], R39 ;  /* 0x000c0c2701007387 */ /* 0x000fe20000100800 */
[----:B-1----:R-:W-:Y:S01]  /*2cdf0*/  MOV R36, R43 ;  /* 0x0000002b00247202 */ /* 0x002fe20000000f00 */
[----:B------:R-:W-:-:S05]  /*2ce00*/  IMAD.MOV.U32 R37, RZ, RZ, R45 ;  /* 0x000000ffff257224 */ /* 0x000fca00078e002d */
[----:B------:R1:W-:Y:S02]  /*2ce10*/  LDGSTS.E [R0+0x21e00], [R36.64], P4 ;  /* 0x21e0000024007fae */ /* 0x0003e4000a121848 */
[----:B-1----:R-:W-:Y:S01]  /*2ce20*/  MOV R37, R41 ;  /* 0x0000002900257202 */ /* 0x002fe20000000f00 */
[----:B------:R-:W-:-:S05]  /*2ce30*/  IMAD.MOV.U32 R36, RZ, RZ, R38 ;  /* 0x000000ffff247224 */ /* 0x000fca00078e0026 */
[----:B------:R1:W-:Y:S02]  /*2ce40*/  LDGSTS.E [R0+0x22600], [R36.64], P4 ;  /* 0x2260000024007fae */ /* 0x0003e4000a121848 */
[----:B-1----:R-:W-:Y:S01]  /*2ce50*/  IMAD.MOV.U32 R36, RZ, RZ, R42 ;  /* 0x000000ffff247224 */ /* 0x002fe200078e002a */
[----:B---3--:R-:W-:-:S05]  /*2ce60*/  IADD3.X R44, R44, UR6, RZ, P1, !PT ;  /* 0x000000062c2c7c10 */ /* 0x008fca0008ffe4ff */
[----:B------:R1:W-:Y:S04]  /*2ce70*/  STL [R1+0xbc8], R44 ;  /* 0x000bc82c01007387 */ /* 0x0003e80000100800 */
[----:B------:R-:W3:Y:S04]  /*2ce80*/  LDL.LU R48, [R1+0xb50] ;  /* 0x000b500001307983 */ /* 0x000ee80000300800 */
[----:B------:R-:W3:Y:S04]  /*2ce90*/  LDL.LU R45, [R1+0xb94] ;  /* 0x000b9400012d7983 */ /* 0x000ee80000300800 */
[----:B------:R-:W3:Y:S04]  /*2cea0*/  LDL.LU R43, [R1+0xbd4] ;  /* 0x000bd400012b7983 */ /* 0x000ee80000300800 */
[----:B------:R-:W3:Y:S04]  /*2ceb0*/  LDL.LU R41, [R1+0xc14] ;  /* 0x000c140001297983 */ /* 0x000ee80000300800 */
[----:B------:R-:W3:Y:S04]  /*2cec0*/  LDL.LU R38, [R1+0xc54] ;  /* 0x000c540001267983 */ /* 0x000ee80000300800 */
[----:B------:R-:W3:Y:S01]  /*2ced0*/  LDL.LU R46, [R1+0xb90] ;  /* 0x000b9000012e7983 */ /* 0x000ee20000300800 */
[----:B------:R-:W-:Y:S01]  /*2cee0*/  IADD3.X R3, R3, UR6, RZ, P0, !PT ;  /* 0x0000000603037c10 */ /* 0x000fe200087fe4ff */
[----:B------:R-:W-:-:S05]  /*2cef0*/  IMAD.MOV.U32 R37, RZ, RZ, R44 ;  /* 0x000000ffff257224 */ /* 0x000fca00078e002c */
[----:B------:R1:W-:Y:S01]  /*2cf00*/  LDGSTS.E [R0+0x22e00], [R36.64], P4 ;  /* 0x22e0000024007fae */ /* 0x0003e2000a121848 */
[----:B--2---:R-:W-:-:S05]  /*2cf10*/  IADD3 R56, P1, R56, UR7, RZ ;  /* 0x0000000738387c10 */ /* 0x004fca000ff3e0ff */
[----:B------:R-:W-:Y:S04]  /*2cf20*/  STL [R1+0xc4c], R56 ;  /* 0x000c4c3801007387 */ /* 0x000fe80000100800 */
[----:B------:R2:W-:Y:S04]  /*2cf30*/  STL [R1+0xc08], R3 ;  /* 0x000c080301007387 */ /* 0x0005e80000100800 */
[----:B-1----:R-:W3:Y:S04]  /*2cf40*/  LDL.LU R44, [R1+0xbd0] ;  /* 0x000bd000012c7983 */ /* 0x002ee80000300800 */
[----:B------:R-:W3:Y:S01]  /*2cf50*/  LDL.LU R42, [R1+0xc10] ;  /* 0x000c1000012a7983 */ /* 0x000ee20000300800 */
[----:B------:R-:W-:-:S03]  /*2cf60*/  MOV R36, R39 ;  /* 0x0000002700247202 */ /* 0x000fc60000000f00 */
[----:B------:R-:W3:Y:S01]  /*2cf70*/  LDL.LU R39, [R1+0xc50] ;  /* 0x000c500001277983 */ /* 0x000ee20000300800 */
[----:B------:R-:W-:Y:S01]  /*2cf80*/  IMAD.MOV.U32 R37, RZ, RZ, R3 ;  /* 0x000000ffff257224 */ /* 0x000fe200078e0003 */
[----:B------:R-:W-:Y:S01]  /*2cf90*/  IADD3 R53, P0, R53, UR7, RZ ;  /* 0x0000000735357c10 */ /* 0x000fe2000ff1e0ff */
[----:B--2---:R-:W-:Y:S01]  /*2cfa0*/  IMAD.U32 R3, RZ, RZ, UR5 ;  /* 0x00000005ff037e24 */ /* 0x004fe2000f8e00ff */
[----:B------:R-:W-:Y:S02]  /*2cfb0*/  LOP3.LUT R55, R55, 0x70, RZ, 0x3c, !PT ;  /* 0x0000007037377812 */ /* 0x000fe400078e3cff */
[----:B------:R1:W-:Y:S03]  /*2cfc0*/  LDGSTS.E [R0+0x23600], [R36.64], P4 ;  /* 0x2360000024007fae */ /* 0x0003e6000a121848 */
[----:B------:R-:W-:Y:S01]  /*2cfd0*/  IMAD R3, R3, 0x4000, R55 ;  /* 0x0000400003037824 */ /* 0x000fe200078e0237 */
[----:B-1----:R-:W-:-:S02]  /*2cfe0*/  MOV R36, R56 ;  /* 0x0000003800247202 */ /* 0x002fc40000000f00 */
[----:B------:R-:W-:-:S05]  /*2cff0*/  IADD3.X R57, R57, UR6, RZ, P1, !PT ;  /* 0x0000000639397c10 */ /* 0x000fca0008ffe4ff */
[----:B------:R-:W-:-:S05]  /*2d000*/  IMAD.MOV.U32 R37, RZ, RZ, R57 ;  /* 0x000000ffff257224 */ /* 0x000fca00078e0039 */
[----:B------:R1:W-:Y:S01]  /*2d010*/  LDGSTS.E [R0+0x23e00], [R36.64], P4 ;  /* 0x23e0000024007fae */ /* 0x0003e2000a121848 */
[----:B----4-:R-:W-:Y:S02]  /*2d020*/  IADD3 R51, P1, R51, UR7, RZ ;  /* 0x0000000733337c10 */ /* 0x010fe4000ff3e0ff */
[----:B------:R-:W-:Y:S02]  /*2d030*/  IADD3.X R54, R54, UR6, RZ, P0, !PT ;  /* 0x0000000636367c10 */ /* 0x000fe400087fe4ff */
[----:B-1----:R-:W-:-:S03]  /*2d040*/  MOV R36, R53 ;  /* 0x0000003500247202 */ /* 0x002fc60000000f00 */
[----:B------:R-:W-:-:S05]  /*2d050*/  IMAD.MOV.U32 R37, RZ, RZ, R54 ;  /* 0x000000ffff257224 */ /* 0x000fca00078e0036 */
[----:B------:R1:W-:Y:S02]  /*2d060*/  LDGSTS.E [R3+0x20700], [R36.64], P4 ;  /* 0x2070000024037fae */ /* 0x0003e4000a121848 */
[----:B-1----:R-:W-:Y:S01]  /*2d070*/  IMAD.MOV.U32 R36, RZ, RZ, R51 ;  /* 0x000000ffff247224 */ /* 0x002fe200078e0033 */
[----:B------:R-:W-:Y:S02]  /*2d080*/  IADD3.X R52, R52, UR6, RZ, P1, !PT ;  /* 0x0000000634347c10 */ /* 0x000fe40008ffe4ff */
[----:B------:R-:W-:Y:S02]  /*2d090*/  IADD3 R49, P0, R49, UR7, RZ ;  /* 0x0000000731317c10 */ /* 0x000fe4000ff1e0ff */
[----:B------:R-:W-:Y:S02]  /*2d0a0*/  MOV R37, R52 ;  /* 0x0000003400257202 */ /* 0x000fe40000000f00 */
[----:B------:R-:W-:-:S03]  /*2d0b0*/  IADD3 R47, P1, R47, UR7, RZ ;  /* 0x000000072f2f7c10 */ /* 0x000fc6000ff3e0ff */
[----:B------:R1:W-:Y:S01]  /*2d0c0*/  LDGSTS.E [R3+0x20f00], [R36.64], P4 ;  /* 0x20f0000024037fae */ /* 0x0003e2000a121848 */
[----:B------:R-:W-:Y:S01]  /*2d0d0*/  IADD3.X R50, R50, UR6, RZ, P0, !PT ;  /* 0x0000000632327c10 */ /* 0x000fe200087fe4ff */
[----:B-1----:R-:W-:-:S04]  /*2d0e0*/  IMAD.MOV.U32 R36, RZ, RZ, R49 ;  /* 0x000000ffff247224 */ /* 0x002fc800078e0031 */
[----:B------:R-:W-:-:S05]  /*2d0f0*/  IMAD.MOV.U32 R37, RZ, RZ, R50 ;  /* 0x000000ffff257224 */ /* 0x000fca00078e0032 */
[----:B------:R1:W-:Y:S02]  /*2d100*/  LDGSTS.E [R3+0x21700], [R36.64], P4 ;  /* 0x2170000024037fae */ /* 0x0003e4000a121848 */
[----:B-1----:R-:W-:Y:S02]  /*2d110*/  MOV R36, R47 ;  /* 0x0000002f00247202 */ /* 0x002fe40000000f00 */
[----:B------:R-:W-:Y:S04]  /*2d120*/  STL [R1+0xa94], R53 ;  /* 0x000a943501007387 */ /* 0x000fe80000100800 */
[----:B------:R-:W-:Y:S04]  /*2d130*/  STL [R1+0xc48], R57 ;  /* 0x000c483901007387 */ /* 0x000fe80000100800 */
[----:B------:R-:W-:Y:S01]  /*2d140*/  STL [R1+0xad4], R51 ;  /* 0x000ad43301007387 */ /* 0x000fe20000100800 */
[----:B------:R-:W-:-:S03]  /*2d150*/  MOV R252, 0x3f ;  /* 0x0000003f00fc7802 */ /* 0x000fc60000000f00 */
[----:B------:R-:W-:Y:S04]  /*2d160*/  STL [R1+0xa90], R54 ;  /* 0x000a903601007387 */ /* 0x000fe80000100800 */
[----:B------:R-:W-:Y:S04]  /*2d170*/  STL [R1+0xb14], R49 ;  /* 0x000b143101007387 */ /* 0x000fe80000100800 */
[----:B------:R-:W-:Y:S04]  /*2d180*/  STL [R1+0xad0], R52 ;  /* 0x000ad03401007387 */ /* 0x000fe80000100800 */
[----:B------:R-:W-:Y:S01]  /*2d190*/  STL [R1+0xb54], R47 ;  /* 0x000b542f01007387 */ /* 0x000fe20000100800 */
[----:B------:R-:W-:-:S03]  /*2d1a0*/  IADD3 R252, R252, c[0x0][0x180], RZ ;  /* 0x00006000fcfc7a10 */ /* 0x000fc60007ffe0ff */
[----:B------:R-:W-:Y:S01]  /*2d1b0*/  STL [R1+0xb10], R50 ;  /* 0x000b103201007387 */ /* 0x000fe20000100800 */
[----:B------:R-:W-:Y:S01]  /*2d1c0*/  IADD3 R40, R40, 0x1, RZ ;  /* 0x0000000128287810 */ /* 0x000fe20007ffe0ff */
[----:B------:R-:W-:Y:S01]  /*2d1d0*/  HMMA.1688.F32.TF32 R144, R232, R66, R128 ;  /* 0x00000042e890723c */ /* 0x000fe20000081080 */
[----:B---3--:R-:W-:Y:S02]  /*2d1e0*/  IADD3.X R48, R48, UR6, RZ, P1, !PT ;  /* 0x0000000630307c10 */ /* 0x008fe40008ffe4ff */
[----:B------:R-:W-:-:S03]  /*2d1f0*/  IADD3 R45, P0, R45, UR7, RZ ;  /* 0x000000072d2d7c10 */ /* 0x000fc6000ff1e0ff */
[----:B------:R-:W-:Y:S01]  /*2d200*/  IMAD.MOV.U32 R37, RZ, RZ, R48 ;  /* 0x000000ffff257224 */ /* 0x000fe200078e0030 */
[----:B------:R-:W-:-:S04]  /*2d210*/  IADD3 R43, P1, R43, UR7, RZ ;  /* 0x000000072b2b7c10 */ /* 0x000fc8000ff3e0ff */
[----:B------:R1:W-:Y:S01]  /*2d220*/  LDGSTS.E [R3+0x21f00], [R36.64], P4 ;  /* 0x21f0000024037fae */ /* 0x0003e2000a121848 */
[----:B------:R-:W-:Y:S02]  /*2d230*/  IADD3 R41, P2, R41, UR7, RZ ;  /* 0x0000000729297c10 */ /* 0x000fe4000ff5e0ff */
[----:B------:R-:W-:Y:S01]  /*2d240*/  IADD3.X R46, R46, UR6, RZ, P0, !PT ;  /* 0x000000062e2e7c10 */ /* 0x000fe200087fe4ff */
[----:B-1----:R-:W-:-:S03]  /*2d250*/  IMAD.MOV.U32 R36, RZ, RZ, R45 ;  /* 0x000000ffff247224 */ /* 0x002fc600078e002d */
[----:B------:R-:W-:-:S05]  /*2d260*/  MOV R37, R46 ;  /* 0x0000002e00257202 */ /* 0x000fca0000000f00 */
[----:B------:R1:W-:Y:S01]  /*2d270*/  LDGSTS.E [R3+0x22700], [R36.64], P4 ;  /* 0x2270000024037fae */ /* 0x0003e2000a121848 */
[----:B------:R-:W-:-:S03]  /*2d280*/  IADD3 R38, P0, R38, UR7, RZ ;  /* 0x0000000726267c10 */ /* 0x000fc6000ff1e0ff */
[----:B------:R-:W-:Y:S01]  /*2d290*/  STL [R1+0xb94], R45 ;  /* 0x000b942d01007387 */ /* 0x000fe20000100800 */
[----:B-1----:R-:W-:Y:S01]  /*2d2a0*/  IMAD.MOV.U32 R36, RZ, RZ, R43 ;  /* 0x000000ffff247224 */ /* 0x002fe200078e002b */
[----:B------:R-:W-:Y:S02]  /*2d2b0*/  IADD3.X R44, R44, UR6, RZ, P1, !PT ;  /* 0x000000062c2c7c10 */ /* 0x000fe40008ffe4ff */
[----:B------:R-:W-:-:S03]  /*2d2c0*/  IADD3.X R42, R42, UR6, RZ, P2, !PT ;  /* 0x000000062a2a7c10 */ /* 0x000fc600097fe4ff */
[----:B------:R-:W-:Y:S01]  /*2d2d0*/  IMAD.MOV.U32 R37, RZ, RZ, R44 ;  /* 0x000000ffff257224 */ /* 0x000fe200078e002c */
[----:B------:R-:W-:Y:S04]  /*2d2e0*/  STL [R1+0xb50], R48 ;  /* 0x000b503001007387 */ /* 0x000fe80000100800 */
[----:B------:R1:W-:Y:S04]  /*2d2f0*/  LDGSTS.E [R3+0x22f00], [R36.64], P4 ;  /* 0x22f0000024037fae */ /* 0x0003e8000a121848 */
[----:B------:R-:W-:Y:S04]  /*2d300*/  STL [R1+0xbd4], R43 ;  /* 0x000bd42b01007387 */ /* 0x000fe80000100800 */
[----:B------:R-:W-:Y:S01]  /*2d310*/  STL [R1+0xb90], R46 ;  /* 0x000b902e01007387 */ /* 0x000fe20000100800 */
[----:B-1----:R-:W-:-:S02]  /*2d320*/  IMAD.MOV.U32 R36, RZ, RZ, R41 ;  /* 0x000000ffff247224 */ /* 0x002fc400078e0029 */
[----:B------:R-:W-:Y:S01]  /*2d330*/  IMAD.MOV.U32 R37, RZ, RZ, R42 ;  /* 0x000000ffff257224 */ /* 0x000fe200078e002a */
[----:B------:R-:W-:Y:S01]  /*2d340*/  STL [R1+0xc14], R41 ;  /* 0x000c142901007387 */ /* 0x000fe20000100800 */
[----:B------:R-:W-:-:S03]  /*2d350*/  IADD3.X R39, R39, UR6, RZ, P0, !PT ;  /* 0x0000000627277c10 */ /* 0x000fc600087fe4ff */
[----:B------:R1:W-:Y:S04]  /*2d360*/  LDGSTS.E [R3+0x23700], [R36.64], P4 ;  /* 0x2370000024037fae */ /* 0x0003e8000a121848 */
[----:B------:R2:W-:Y:S01]  /*2d370*/  STL [R1+0xc54], R38 ;  /* 0x000c542601007387 */ /* 0x0005e20000100800 */
[----:B-1----:R-:W-:Y:S02]  /*2d380*/  MOV R36, R38 ;  /* 0x0000002600247202 */ /* 0x002fe40000000f00 */
[----:B--2---:R-:W-:Y:S01]  /*2d390*/  SHF.R.S32.HI R38, RZ, 0x1f, R252 ;  /* 0x0000001fff267819 */ /* 0x004fe200000114fc */
[----:B------:R1:W-:Y:S03]  /*2d3a0*/  STL [R1+0xbd0], R44 ;  /* 0x000bd02c01007387 */ /* 0x0003e60000100800 */
[----:B------:R-:W-:Y:S01]  /*2d3b0*/  LEA.HI R38, R38, R252, RZ, 0x6 ;  /* 0x000000fc26267211 */ /* 0x000fe200078f30ff */
[----:B------:R1:W-:Y:S04]  /*2d3c0*/  STL [R1+0xc10], R42 ;  /* 0x000c102a01007387 */ /* 0x0003e80000100800 */
[----:B------:R1:W-:Y:S01]  /*2d3d0*/  STL [R1+0xc50], R39 ;  /* 0x000c502701007387 */ /* 0x0003e20000100800 */
[----:B------:R-:W-:-:S03]  /*2d3e0*/  SHF.R.S32.HI R38, RZ, 0x6, R38 ;  /* 0x00000006ff267819 */ /* 0x000fc60000011426 */
[----:B------:R1:W-:Y:S01]  /*2d3f0*/  STL [R1+0x3bc], R40 ;  /* 0x0003bc2801007387 */ /* 0x0003e20000100800 */
[----:B------:R-:W-:Y:S01]  /*2d400*/  ISETP.NE.U32.AND P0, PT, R40, R38, PT ;  /* 0x000000262800720c */ /* 0x000fe20003f05070 */
[----:B------:R-:W-:-:S05]  /*2d410*/  IMAD.MOV.U32 R37, RZ, RZ, R39 ;  /* 0x000000ffff257224 */ /* 0x000fca00078e0027 */
[----:B------:R1:W-:Y:S04]  /*2d420*/  LDGSTS.E [R3+0x23f00], [R36.64], P4 ;  /* 0x23f0000024037fae */ /* 0x0003e8000a121848 */
[----:B------:R-:W0:Y:S03]  /*2d430*/  LDGDEPBAR ;  /* 0x00000000000079af */ /* 0x000e260000000000 */
[----:B------:R-:W-:Y:S01]  /*2d440*/  @!P0 CALL.REL.NOINC `(.L_x_0) ;  /* 0x0000001000008944 */ /* 0x000fe20003c00000 */
[----:B------:R-:W-:Y:S05]  /*2d450*/  BRA `(.L_x_1) ;  /* 0xfffe714000007947 */ /* 0x000fea000383ffff */
.L_x_0:
[----:B----45:R-:W2:Y:S01]  /*2d460*/  LDL.LU R38, [R1+0xe38] ;  /* 0x000e380001267983 */ /* 0x030ea20000300800 */
[----:B------:R-:W-:-:S04]  /*2d470*/  DEPBAR.LE SB0, 0x0 ;  /* 0x000080000000791a */ /* 0x000fc80000000000 */
[----:B-1----:R-:W3:Y:S04]  /*2d480*/  LDL.LU R37, [R1+0xe34] ;  /* 0x000e340001257983 */ /* 0x002ee80000300800 */
        /* <DEDUP_REMOVED lines=8> */
[----:B------:R-:W1:Y:S02]  /*2d510*/  S2R R39, SR_TID.X ;  /* 0x0000000000277919 */ /* 0x000e640000002100 */
[C---:B-1----:R-:W-:Y:S01]  /*2d520*/  IMAD.SHL.U32 R0, R39.reuse, 0x80, RZ ;  /* 0x0000008027007824 */ /* 0x042fe200078e00ff */
[----:B------:R-:W-:-:S04]  /*2d530*/  SHF.L.U32 R2, R39, 0x5, RZ ;  /* 0x0000000527027819 */ /* 0x000fc800000006ff */
[----:B------:R-:W-:Y:S01]  /*2d540*/  LOP3.LUT R0, R0, 0xc00, RZ, 0xc0, !PT ;  /* 0x00000c0000007812 */ /* 0x000fe200078ec0ff */
[----:B------:R-:W-:-:S03]  /*2d550*/  IMAD.SHL.U32 R36, R39, 0x4, RZ ;  /* 0x0000000427247824 */ /* 0x000fc600078e00ff */
[----:B------:R-:W-:Y:S01]  /*2d560*/  LOP3.LUT R0, R0, 0x60, R2, 0xf8, !PT ;  /* 0x0000006000007812 */ /* 0x000fe200078ef802 */
[C---:B------:R-:W-:Y:S01]  /*2d570*/  IMAD.SHL.U32 R2, R39.reuse, 0x200, RZ ;  /* 0x0000020027027824 */ /* 0x040fe200078e00ff */
[C---:B------:R-:W-:Y:S02]  /*2d580*/  SHF.L.U32 R3, R39.reuse, 0x3, RZ ;  /* 0x0000000327037819 */ /* 0x040fe400000006ff */
[----:B------:R-:W-:Y:S02]  /*2d590*/  LOP3.LUT R39, R39, 0x3f, RZ, 0xc0, !PT ;  /* 0x0000003f27277812 */ /* 0x000fe400078ec0ff */
[----:B------:R-:W-:Y:S02]  /*2d5a0*/  LOP3.LUT R2, R2, 0xc00, RZ, 0xc0, !PT ;  /* 0x00000c0002027812 */ /* 0x000fe400078ec0ff */
[----:B------:R-:W-:Y:S02]  /*2d5b0*/  LOP3.LUT R0, R0, 0x70, R36, 0x78, !PT ;  /* 0x0000007000007812 */ /* 0x000fe400078e7824 */
[----:B------:R-:W-:Y:S01]  /*2d5c0*/  LOP3.LUT R3, R3, 0x100, RZ, 0xc0, !PT ;  /* 0x0000010003037812 */ /* 0x000fe200078ec0ff */
[----:B------:R-:W-:Y:S01]  /*2d5d0*/  IMAD R2, R39, 0x10, R2 ;  /* 0x0000001027027824 */ /* 0x000fe200078e0202 */
[----:B------:R-:W-:Y:S01]  /*2d5e0*/  BAR.SYNC.DEFER_BLOCKING 0x0 ;  /* 0x0000000000007b1d */ /* 0x000fe20000010000 */
[----:B------:R-:W-:Y:S01]  /*2d5f0*/  MOV R39, R105 ;  /* 0x0000006900277202 */ /* 0x000fe20000000f00 */
[----:B------:R-:W-:Y:S01]  /*2d600*/  IMAD.MOV.U32 R105, RZ, RZ, R103 ;  /* 0x000000ffff697224 */ /* 0x000fe200078e0067 */
[----:B------:R-:W-:Y:S01]  /*2d610*/  MOV R36, R100 ;  /* 0x0000006400247202 */ /* 0x000fe20000000f00 */
[----:B------:R-:W-:Y:S01]  /*2d620*/  IMAD.IADD R0, R3, 0x1, R0 ;  /* 0x0000000103007824 */ /* 0x000fe200078e0200 */
[----:B------:R-:W-:-:S02]  /*2d630*/  LOP3.LUT R228, R2, 0x20, RZ, 0x3c, !PT ;  /* 0x0000002002e47812 */ /* 0x000fc400078e3cff */
[C---:B------:R-:W-:Y:S02]  /*2d640*/  LOP3.LUT R3, R2.reuse, 0x40, RZ, 0x3c, !PT ;  /* 0x0000004002037812 */ /* 0x040fe400078e3cff */
[----:B------:R-:W-:Y:S02]  /*2d650*/  LOP3.LUT R252, R2, 0x60, RZ, 0x3c, !PT ;  /* 0x0000006002fc7812 */ /* 0x000fe400078e3cff */
[----:B--2---:R-:W-:Y:S01]  /*2d660*/  ISETP.GE.AND P0, PT, R38, c[0x0][0x17c], PT ;  /* 0x00005f0026007a0c */ /* 0x004fe20003f06270 */
[----:B------:R-:W-:Y:S02]  /*2d670*/  IMAD.MOV.U32 R38, RZ, RZ, R104 ;  /* 0x000000ffff267224 */ /* 0x000fe400078e0068 */
[----:B------:R-:W-:Y:S01]  /*2d680*/  IMAD.MOV.U32 R104, RZ, RZ, R102 ;  /* 0x000000ffff687224 */ /* 0x000fe200078e0066 */
[----:B---3--:R-:W-:Y:S01]  /*2d690*/  ISETP.GE.AND P4, PT, R37, c[0x0][0x17c], PT ;  /* 0x00005f0025007a0c */ /* 0x008fe20003f86270 */
[----:B------:R-:W-:-:S03]  /*2d6a0*/  IMAD.MOV.U32 R37, RZ, RZ, R101 ;  /* 0x000000ffff257224 */ /* 0x000fc600078e0065 */
[----:B------:R-:W-:Y:S04]  /*2d6b0*/  STS.128 [R0+0x280], R104 ;  /* 0x0002806800007388 */ /* 0x000fe80000000c00 */
[----:B------:R1:W-:Y:S04]  /*2d6c0*/  STS.128 [R0+0x200], R36 ;  /* 0x0002002400007388 */ /* 0x0003e80000000c00 */
[----:B----4-:R-:W-:Y:S04]  /*2d6d0*/  STS.128 [R0], R44 ;  /* 0x0000002c00007388 */ /* 0x010fe80000000c00 */
[----:B------:R2:W-:Y:S04]  /*2d6e0*/  STS.128 [R0+0x80], R40 ;  /* 0x0000802800007388 */ /* 0x0005e80000000c00 */
[----:B------:R-:W-:Y:S01]  /*2d6f0*/  BAR.SYNC.DEFER_BLOCKING 0x0 ;  /* 0x0000000000007b1d */ /* 0x000fe20000010000 */
[----:B-1----:R-:W-:Y:S01]  /*2d700*/  IMAD.MOV.U32 R38, RZ, RZ, R12 ;  /* 0x000000ffff267224 */ /* 0x002fe200078e000c */
[----:B------:R-:W-:Y:S01]  /*2d710*/  MOV R39, R13 ;  /* 0x0000000d00277202 */ /* 0x000fe20000000f00 */
[----:B------:R-:W-:Y:S01]  /*2d720*/  IMAD.MOV.U32 R37, RZ, RZ, R9 ;  /* 0x000000ffff257224 */ /* 0x000fe200078e0009 */
[----:B------:R-:W-:Y:S01]  /*2d730*/  MOV R36, R8 ;  /* 0x0000000800247202 */ /* 0x000fe20000000f00 */
[----:B------:R-:W-:-:S02]  /*2d740*/  IMAD.MOV.U32 R12, RZ, RZ, R10 ;  /* 0x000000ffff0c7224 */ /* 0x000fc400078e000a */
[----:B------:R-:W-:Y:S01]  /*2d750*/  IMAD.MOV.U32 R13, RZ, RZ, R11 ;  /* 0x000000ffff0d7224 */ /* 0x000fe200078e000b */
[----:B------:R-:W1:Y:S04]  /*2d760*/  LDS.128 R44, [R2] ;  /* 0x00000000022c7984 */ /* 0x000e680000000c00 */
[----:B------:R-:W3:Y:S04]  /*2d770*/  LDS.128 R8, [R228] ;  /* 0x00000000e4087984 */ /* 0x000ee80000000c00 */
[----:B------:R-:W-:Y:S04]  /*2d780*/  LDS.128 R244, [R3] ;  /* 0x0000000003f47984 */ /* 0x000fe80000000c00 */
[----:B------:R-:W-:Y:S04]  /*2d790*/  LDS.128 R240, [R252] ;  /* 0x00000000fcf07984 */ /* 0x000fe80000000c00 */
[----:B------:R-:W-:Y:S01]  /*2d7a0*/  BAR.SYNC.DEFER_BLOCKING 0x0 ;  /* 0x0000000000007b1d */ /* 0x000fe20000010000 */
[----:B--2---:R-:W-:Y:S01]  /*2d7b0*/  IMAD.MOV.U32 R42, RZ, RZ, R168 ;  /* 0x000000ffff2a7224 */ /* 0x004fe200078e00a8 */
[----:B------:R-:W-:Y:S01]  /*2d7c0*/  MOV R43, R169 ;  /* 0x000000a9002b7202 */ /* 0x000fe20000000f00 */
[----:B------:R-:W-:Y:S01]  /*2d7d0*/  IMAD.MOV.U32 R41, RZ, RZ, R165 ;  /* 0x000000ffff297224 */ /* 0x000fe200078e00a5 */
[----:B------:R-:W-:Y:S01]  /*2d7e0*/  MOV R40, R164 ;  /* 0x000000a400287202 */ /* 0x000fe20000000f00 */
[----:B------:R-:W-:-:S02]  /*2d7f0*/  IMAD.MOV.U32 R168, RZ, RZ, R166 ;  /* 0x000000ffffa87224 */ /* 0x000fc400078e00a6 */
[----:B------:R-:W-:Y:S02]  /*2d800*/  IMAD.MOV.U32 R169, RZ, RZ, R167 ;  /* 0x000000ffffa97224 */ /* 0x000fe400078e00a7 */
[----:B------:R-:W-:Y:S04]  /*2d810*/  STS.128 [R0], R40 ;  /* 0x0000002800007388 */ /* 0x000fe80000000c00 */
[----:B------:R-:W-:Y:S04]  /*2d820*/  STS.128 [R0+0x80], R168 ;  /* 0x000080a800007388 */ /* 0x000fe80000000c00 */
[----:B------:R-:W-:Y:S04]  /*2d830*/  STS.128 [R0+0x200], R36 ;  /* 0x0002002400007388 */ /* 0x000fe80000000c00 */
[----:B------:R2:W-:Y:S04]  /*2d840*/  STS.128 [R0+0x280], R12 ;  /* 0x0002800c00007388 */ /* 0x0005e80000000c00 */
[----:B------:R-:W-:Y:S06]  /*2d850*/  BAR.SYNC.DEFER_BLOCKING 0x0 ;  /* 0x0000000000007b1d */ /* 0x000fec0000010000 */
[----:B-1----:R-:W-:Y:S04]  /*2d860*/  STL.64 [R1+0x30], R44 ;  /* 0x0000302c01007387 */ /* 0x002fe80000100a00 */
[----:B------:R-:W-:Y:S04]  /*2d870*/  STL.64 [R1+0x38], R46 ;  /* 0x0000382e01007387 */ /* 0x000fe80000100a00 */
[----:B------:R-:W-:Y:S04]  /*2d880*/  LDS.128 R232, [R2] ;  /* 0x0000000002e87984 */ /* 0x000fe80000000c00 */
[----:B------:R-:W-:Y:S04]  /*2d890*/  LDS.128 R40, [R228] ;  /* 0x00000000e4287984 */ /* 0x000fe80000000c00 */
[----:B------:R-:W-:Y:S04]  /*2d8a0*/  LDS.128 R44, [R3] ;  /* 0x00000000032c7984 */ /* 0x000fe80000000c00 */
[----:B------:R-:W-:Y:S04]  /*2d8b0*/  LDS.128 R36, [R252] ;  /* 0x00000000fc247984 */ /* 0x000fe80000000c00 */
[----:B---3--:R1:W-:Y:S04]  /*2d8c0*/  STL.64 [R1+0x10], R8 ;  /* 0x0000100801007387 */ /* 0x0083e80000100a00 */
[----:B------:R3:W-:Y:S01]  /*2d8d0*/  STL.64 [R1+0x18], R10 ;  /* 0x0000180a01007387 */ /* 0x0007e20000100a00 */
[----:B--2---:R-:W-:Y:S01]  /*2d8e0*/  MOV R12, R148 ;  /* 0x00000094000c7202 */ /* 0x004fe20000000f00 */
[----:B------:R-:W-:Y:S01]  /*2d8f0*/  IMAD.MOV.U32 R13, RZ, RZ, R149 ;  /* 0x000000ffff0d7224 */ /* 0x000fe200078e0095 */
[----:B------:R-:W-:Y:S01]  /*2d900*/  MOV R15, R153 ;  /* 0x00000099000f7202 */ /* 0x000fe20000000f00 */
[----:B------:R-:W-:Y:S01]  /*2d910*/  IMAD.MOV.U32 R14, RZ, RZ, R152 ;  /* 0x000000ffff0e7224 */ /* 0x000fe200078e0098 */
[----:B------:R-:W-:Y:S01]  /*2d920*/  BAR.SYNC.DEFER_BLOCKING 0x0 ;  /* 0x0000000000007b1d */ /* 0x000fe20000010000 */
[----:B-1----:R-:W-:Y:S01]  /*2d930*/  MOV R8, R224 ;  /* 0x000000e000087202 */ /* 0x002fe20000000f00 */
[----:B------:R-:W-:-:S02]  /*2d940*/  IMAD.MOV.U32 R9, RZ, RZ, R225 ;  /* 0x000000ffff097224 */ /* 0x000fc400078e00e1 */
[----:B---3--:R-:W-:Y:S01]  /*2d950*/  IMAD.MOV.U32 R10, RZ, RZ, R220 ;  /* 0x000000ffff0a7224 */ /* 0x008fe200078e00dc */
[----:B------:R-:W-:-:S05]  /*2d960*/  MOV R11, R221 ;  /* 0x000000dd000b7202 */ /* 0x000fca0000000f00 */
[----:B------:R1:W-:Y:S04]  /*2d970*/  STS.128 [R0], R8 ;  /* 0x0000000800007388 */ /* 0x0003e80000000c00 */
[----:B------:R2:W-:Y:S04]  /*2d980*/  STS.128 [R0+0x200], R12 ;  /* 0x0002000c00007388 */ /* 0x0005e80000000c00 */
[----:B-1----:R-:W3:Y:S04]  /*2d990*/  LDL.LU R8, [R1+0x90] ;  /* 0x0000900001087983 */ /* 0x002ee80000300800 */
[----:B------:R-:W3:Y:S04]  /*2d9a0*/  LDL.LU R9, [R1+0x94] ;  /* 0x0000940001097983 */ /* 0x000ee80000300800 */
[----:B------:R-:W3:Y:S04]  /*2d9b0*/  LDL.LU R10, [R1+0x120] ;  /* 0x00012000010a7983 */ /* 0x000ee80000300800 */
[----:B------:R-:W3:Y:S04]  /*2d9c0*/  LDL.LU R11, [R1+0x124] ;  /* 0x00012400010b7983 */ /* 0x000ee80000300800 */
[----:B--2---:R-:W2:Y:S04]  /*2d9d0*/  LDL.LU R12, [R1+0x98] ;  /* 0x00009800010c7983 */ /* 0x004ea80000300800 */
[----:B------:R-:W2:Y:S04]  /*2d9e0*/  LDL.LU R13, [R1+0x9c] ;  /* 0x00009c00010d7983 */ /* 0x000ea80000300800 */
[----:B------:R-:W2:Y:S04]  /*2d9f0*/  LDL.LU R14, [R1+0x128] ;  /* 0x00012800010e7983 */ /* 0x000ea80000300800 */
[----:B------:R-:W2:Y:S01]  /*2da00*/  LDL.LU R15, [R1+0x12c] ;  /* 0x00012c00010f7983 */ /* 0x000ea20000300800 */
[----:B------:R-:W-:-:S02]  /*2da10*/  IMAD.MOV.U32 R220, RZ, RZ, R226 ;  /* 0x000000ffffdc7224 */ /* 0x000fc400078e00e2 */
[----:B------:R-:W-:Y:S01]  /*2da20*/  IMAD.MOV.U32 R221, RZ, RZ, R227 ;  /* 0x000000ffffdd7224 */ /* 0x000fe200078e00e3 */
[----:B------:R-:W4:Y:S01]  /*2da30*/  LDL.LU R48, [R1+0xa0] ;  /* 0x0000a00001307983 */ /* 0x000f220000300800 */
[----:B------:R-:W-:Y:S02]  /*2da40*/  IMAD.MOV.U32 R152, RZ, RZ, R150 ;  /* 0x000000ffff987224 */ /* 0x000fe400078e0096 */
[----:B------:R-:W-:Y:S01]  /*2da50*/  IMAD.MOV.U32 R153, RZ, RZ, R151 ;  /* 0x000000ffff997224 */ /* 0x000fe200078e0097 */
[----:B------:R-:W-:Y:S04]  /*2da60*/  STS.128 [R0+0x80], R220 ;  /* 0x000080dc00007388 */ /* 0x000fe80000000c00 */
[----:B------:R-:W-:Y:S04]  /*2da70*/  STS.128 [R0+0x280], R152 ;  /* 0x0002809800007388 */ /* 0x000fe80000000c00 */
[----:B------:R-:W-:Y:S06]  /*2da80*/  BAR.SYNC.DEFER_BLOCKING 0x0 ;  /* 0x0000000000007b1d */ /* 0x000fec0000010000 */
[----:B------:R-:W4:Y:S04]  /*2da90*/  LDL.LU R49, [R1+0xa4] ;  /* 0x0000a40001317983 */ /* 0x000f280000300800 */
[----:B------:R-:W4:Y:S04]  /*2daa0*/  LDL.LU R50, [R1+0x70] ;  /* 0x0000700001327983 */ /* 0x000f280000300800 */
[----:B------:R-:W4:Y:S04]  /*2dab0*/  LDL.LU R51, [R1+0x74] ;  /* 0x0000740001337983 */ /* 0x000f280000300800 */
[----:B------:R-:W4:Y:S04]  /*2dac0*/  LDL.LU R100, [R1+0xa8] ;  /* 0x0000a80001647983 */ /* 0x000f280000300800 */
[----:B------:R-:W4:Y:S04]  /*2dad0*/  LDL.LU R101, [R1+0xac] ;  /* 0x0000ac0001657983 */ /* 0x000f280000300800 */
[----:B------:R-:W4:Y:S04]  /*2dae0*/  LDL.LU R102, [R1+0x78] ;  /* 0x0000780001667983 */ /* 0x000f280000300800 */
[----:B------:R-:W4:Y:S04]  /*2daf0*/  LDL.LU R103, [R1+0x7c] ;  /* 0x00007c0001677983 */ /* 0x000f280000300800 */
[----:B------:R-:W-:Y:S04]  /*2db00*/  LDS.128 R52, [R2] ;  /* 0x0000000002347984 */ /* 0x000fe80000000c00 */
[----:B------:R-:W-:Y:S04]  /*2db10*/  LDS.128 R64, [R228] ;  /* 0x00000000e4407984 */ /* 0x000fe80000000c00 */
[----:B------:R-:W-:Y:S04]  /*2db20*/  LDS.128 R60, [R3] ;  /* 0x00000000033c7984 */ /* 0x000fe80000000c00 */
[----:B------:R-:W-:Y:S04]  /*2db30*/  LDS.128 R56, [R252] ;  /* 0x00000000fc387984 */ /* 0x000fe80000000c00 */
[----:B------:R-:W-:Y:S06]  /*2db40*/  BAR.SYNC.DEFER_BLOCKING 0x0 ;  /* 0x0000000000007b1d */ /* 0x000fec0000010000 */
[----:B---3--:R1:W-:Y:S04]  /*2db50*/  STS.128 [R0], R8 ;  /* 0x0000000800007388 */ /* 0x0083e80000000c00 */
[----:B-1----:R-:W3:Y:S04]  /*2db60*/  LDL.LU R8, [R1+0x1e0] ;  /* 0x0001e00001087983 */ /* 0x002ee80000300800 */
[----:B------:R-:W3:Y:S04]  /*2db70*/  LDL.LU R9, [R1+0x1e4] ;  /* 0x0001e40001097983 */ /* 0x000ee80000300800 */
[----:B------:R-:W3:Y:S04]  /*2db80*/  LDL.LU R10, [R1+0x1d0] ;  /* 0x0001d000010a7983 */ /* 0x000ee80000300800 */
[----:B--2---:R1:W-:Y:S04]  /*2db90*/  STS.128 [R0+0x80], R12 ;  /* 0x0000800c00007388 */ /* 0x0043e80000000c00 */
[----:B------:R-:W3:Y:S04]  /*2dba0*/  LDL.LU R11, [R1+0x1d4] ;  /* 0x0001d400010b7983 */ /* 0x000ee80000300800 */
[----:B-1----:R-:W2:Y:S04]  /*2dbb0*/  LDL.LU R12, [R1+0x1e8] ;  /* 0x0001e800010c7983 */ /* 0x002ea80000300800 */
[----:B------:R-:W2:Y:S04]  /*2dbc0*/  LDL.LU R13, [R1+0x1ec] ;  /* 0x0001ec00010d7983 */ /* 0x000ea80000300800 */
[----:B------:R-:W2:Y:S04]  /*2dbd0*/  LDL.LU R14, [R1+0x1d8] ;  /* 0x0001d800010e7983 */ /* 0x000ea80000300800 */
[----:B------:R-:W2:Y:S04]  /*2dbe0*/  LDL.LU R15, [R1+0x1dc] ;  /* 0x0001dc00010f7983 */ /* 0x000ea80000300800 */
[----:B----4-:R1:W-:Y:S04]  /*2dbf0*/  STS.128 [R0+0x200], R48 ;  /* 0x0002003000007388 */ /* 0x0103e80000000c00 */
[----:B------:R-:W-:Y:S04]  /*2dc00*/  STS.128 [R0+0x280], R100 ;  /* 0x0002806400007388 */ /* 0x000fe80000000c00 */
[----:B------:R-:W-:Y:S01]  /*2dc10*/  BAR.SYNC.DEFER_BLOCKING 0x0 ;  /* 0x0000000000007b1d */ /* 0x000fe20000010000 */
[----:B------:R-:W-:Y:S01]  /*2dc20*/  IMAD.MOV.U32 R128, RZ, RZ, R110 ;  /* 0x000000ffff807224 */ /* 0x000fe200078e006e */
[----:B------:R-:W-:Y:S01]  /*2dc30*/  MOV R130, R114 ;  /* 0x0000007200827202 */ /* 0x000fe20000000f00 */
[----:B------:R-:W-:-:S02]  /*2dc40*/  IMAD.MOV.U32 R129, RZ, RZ, R111 ;  /* 0x000000ffff817224 */ /* 0x000fc400078e006f */
[----:B------:R-:W-:Y:S01]  /*2dc50*/  IMAD.MOV.U32 R131, RZ, RZ, R115 ;  /* 0x000000ffff837224 */ /* 0x000fe200078e0073 */
[----:B-1----:R-:W-:Y:S01]  /*2dc60*/  MOV R48, R108 ;  /* 0x0000006c00307202 */ /* 0x002fe20000000f00 */
[----:B------:R-:W-:Y:S01]  /*2dc70*/  IMAD.MOV.U32 R49, RZ, RZ, R109 ;  /* 0x000000ffff317224 */ /* 0x000fe200078e006d */
[----:B------:R-:W-:Y:S01]  /*2dc80*/  MOV R51, R113 ;  /* 0x0000007100337202 */ /* 0x000fe20000000f00 */
[----:B------:R-:W-:Y:S02]  /*2dc90*/  IMAD.MOV.U32 R50, RZ, RZ, R112 ;  /* 0x000000ffff327224 */ /* 0x000fe400078e0070 */
[----:B------:R-:W-:Y:S04]  /*2dca0*/  LDS.128 R112, [R2] ;  /* 0x0000000002707984 */ /* 0x000fe80000000c00 */
[----:B------:R-:W-:Y:S04]  /*2dcb0*/  LDS.128 R108, [R228] ;  /* 0x00000000e46c7984 */ /* 0x000fe80000000c00 */
[----:B------:R-:W-:Y:S04]  /*2dcc0*/  LDS.128 R104, [R3] ;  /* 0x0000000003687984 */ /* 0x000fe80000000c00 */
[----:B------:R-:W-:Y:S04]  /*2dcd0*/  LDS.128 R100, [R252] ;  /* 0x00000000fc647984 */ /* 0x000fe80000000c00 */
[----:B------:R-:W-:Y:S06]  /*2dce0*/  BAR.SYNC.DEFER_BLOCKING 0x0 ;  /* 0x0000000000007b1d */ /* 0x000fec0000010000 */
[----:B------:R-:W-:Y:S04]  /*2dcf0*/  STS.128 [R0+0x200], R48 ;  /* 0x0002003000007388 */ /* 0x000fe80000000c00 */
[----:B------:R-:W-:Y:S01]  /*2dd00*/  STS.128 [R0+0x280], R128 ;  /* 0x0002808000007388 */ /* 0x000fe20000000c00 */
[----:B------:R-:W-:Y:S01]  /*2dd10*/  MOV R132, R18 ;  /* 0x0000001200847202 */ /* 0x000fe20000000f00 */
[----:B------:R-:W-:Y:S01]  /*2dd20*/  IMAD.MOV.U32 R133, RZ, RZ, R19 ;  /* 0x000000ffff857224 */ /* 0x000fe200078e0013 */
[----:B------:R-:W-:Y:S01]  /*2dd30*/  MOV R135, R23 ;  /* 0x0000001700877202 */ /* 0x000fe20000000f00 */
[----:B------:R-:W-:Y:S01]  /*2dd40*/  IMAD.MOV.U32 R134, RZ, RZ, R22 ;  /* 0x000000ffff867224 */ /* 0x000fe200078e0016 */
[----:B---3--:R-:W-:Y:S04]  /*2dd50*/  STS.128 [R0], R8 ;  /* 0x0000000800007388 */ /* 0x008fe80000000c00 */
[----:B--2---:R1:W-:Y:S04]  /*2dd60*/  STS.128 [R0+0x80], R12 ;  /* 0x0000800c00007388 */ /* 0x0043e80000000c00 */
[----:B------:R-:W-:Y:S01]  /*2dd70*/  BAR.SYNC.DEFER_BLOCKING 0x0 ;  /* 0x0000000000007b1d */ /* 0x000fe20000010000 */
[----:B-1----:R-:W-:Y:S01]  /*2dd80*/  IMAD.MOV.U32 R12, RZ, RZ, R16 ;  /* 0x000000ffff0c7224 */ /* 0x002fe200078e0010 */
[----:B------:R-:W-:Y:S01]  /*2dd90*/  MOV R13, R17 ;  /* 0x00000011000d7202 */ /* 0x000fe20000000f00 */
[----:B------:R-:W-:-:S02]  /*2dda0*/  IMAD.MOV.U32 R14, RZ, RZ, R20 ;  /* 0x000000ffff0e7224 */ /* 0x000fc400078e0014 */
[----:B------:R-:W-:Y:S01]  /*2ddb0*/  IMAD.MOV.U32 R15, RZ, RZ, R21 ;  /* 0x000000ffff0f7224 */ /* 0x000fe200078e0015 */
[----:B------:R-:W-:Y:S04]  /*2ddc0*/  LDS.128 R128, [R2] ;  /* 0x0000000002807984 */ /* 0x000fe80000000c00 */
[----:B------:R-:W-:Y:S04]  /*2ddd0*/  LDS.128 R48, [R228] ;  /* 0x00000000e4307984 */ /* 0x000fe80000000c00 */
[----:B------:R-:W-:Y:S04]  /*2dde0*/  LDS.128 R20, [R3] ;  /* 0x0000000003147984 */ /* 0x000fe80000000c00 */
[----:B------:R-:W-:Y:S04]  /*2ddf0*/  LDS.128 R16, [R252] ;  /* 0x00000000fc107984 */ /* 0x000fe80000000c00 */
[----:B------:R-:W-:Y:S01]  /*2de00*/  BAR.SYNC.DEFER_BLOCKING 0x0 ;  /* 0x0000000000007b1d */ /* 0x000fe20000010000 */
[----:B------:R-:W-:Y:S01]  /*2de10*/  IMAD.MOV.U32 R10, RZ, RZ, R176 ;  /* 0x000000ffff0a7224 */ /* 0x000fe200078e00b0 */
[----:B------:R-:W-:Y:S01]  /*2de20*/  MOV R9, R173 ;  /* 0x000000ad00097202 */ /* 0x000fe20000000f00 */
[----:B------:R-:W-:Y:S01]  /*2de30*/  IMAD.MOV.U32 R11, RZ, RZ, R177 ;  /* 0x000000ffff0b7224 */ /* 0x000fe200078e00b1 */
[----:B------:R-:W-:Y:S01]  /*2de40*/  MOV R176, R174 ;  /* 0x000000ae00b07202 */ /* 0x000fe20000000f00 */
[----:B------:R-:W-:-:S02]  /*2de50*/  IMAD.MOV.U32 R8, RZ, RZ, R172 ;  /* 0x000000ffff087224 */ /* 0x000fc400078e00ac */
[----:B------:R-:W-:-:S03]  /*2de60*/  IMAD.MOV.U32 R177, RZ, RZ, R175 ;  /* 0x000000ffffb17224 */ /* 0x000fc600078e00af */
[----:B------:R1:W-:Y:S04]  /*2de70*/  STS.128 [R0], R8 ;  /* 0x0000000800007388 */ /* 0x0003e80000000c00 */
[----:B------:R-:W-:Y:S04]  /*2de80*/  STS.128 [R0+0x80], R176 ;  /* 0x000080b000007388 */ /* 0x000fe80000000c00 */
[----:B------:R2:W-:Y:S04]  /*2de90*/  STS.128 [R0+0x200], R12 ;  /* 0x0002000c00007388 */ /* 0x0005e80000000c00 */
[----:B------:R-:W-:Y:S04]  /*2dea0*/  STS.128 [R0+0x280], R132 ;  /* 0x0002808400007388 */ /* 0x000fe80000000c00 */
[----:B------:R-:W-:Y:S01]  /*2deb0*/  BAR.SYNC.DEFER_BLOCKING 0x0 ;  /* 0x0000000000007b1d */ /* 0x000fe20000010000 */
[----:B-1----:R-:W-:Y:S01]  /*2dec0*/  MOV R10, R76 ;  /* 0x0000004c000a7202 */ /* 0x002fe20000000f00 */
[----:B------:R-:W-:Y:S01]  /*2ded0*/  IMAD.MOV.U32 R11, RZ, RZ, R77 ;  /* 0x000000ffff0b7224 */ /* 0x000fe200078e004d */
[----:B------:R-:W-:Y:S01]  /*2dee0*/  MOV R77, R71 ;  /* 0x00000047004d7202 */ /* 0x000fe20000000f00 */
[----:B------:R-:W-:-:S02]  /*2def0*/  IMAD.MOV.U32 R8, RZ, RZ, R68 ;  /* 0x000000ffff087224 */ /* 0x000fc400078e0044 */
[----:B------:R-:W-:Y:S02]  /*2df00*/  IMAD.MOV.U32 R9, RZ, RZ, R69 ;  /* 0x000000ffff097224 */ /* 0x000fe400078e0045 */
[----:B------:R-:W-:Y:S01]  /*2df10*/  IMAD.MOV.U32 R76, RZ, RZ, R70 ;  /* 0x000000ffff4c7224 */ /* 0x000fe200078e0046 */
[----:B------:R-:W-:Y:S04]  /*2df20*/  LDS.128 R140, [R2] ;  /* 0x00000000028c7984 */ /* 0x000fe80000000c00 */
[----:B------:R-:W-:Y:S04]  /*2df30*/  LDS.128 R136, [R228] ;  /* 0x00000000e4887984 */ /* 0x000fe80000000c00 */
[----:B------:R-:W-:Y:S04]  /*2df40*/  LDS.128 R132, [R3] ;  /* 0x0000000003847984 */ /* 0x000fe80000000c00 */
[----:B------:R-:W-:Y:S04]  /*2df50*/  LDS.128 R68, [R252] ;  /* 0x00000000fc447984 */ /* 0x000fe80000000c00 */
[----:B------:R-:W-:Y:S01]  /*2df60*/  BAR.SYNC.DEFER_BLOCKING 0x0 ;  /* 0x0000000000007b1d */ /* 0x000fe20000010000 */
[----:B--2---:R-:W-:Y:S01]  /*2df70*/  IMAD.MOV.U32 R12, RZ, RZ, R156 ;  /* 0x000000ffff0c7224 */ /* 0x004fe200078e009c */
[----:B------:R-:W-:Y:S01]  /*2df80*/  MOV R14, R196 ;  /* 0x000000c4000e7202 */ /* 0x000fe20000000f00 */
[----:B------:R-:W-:-:S02]  /*2df90*/  IMAD.MOV.U32 R13, RZ, RZ, R157 ;  /* 0x000000ffff0d7224 */ /* 0x000fc400078e009d */
[----:B------:R-:W-:Y:S01]  /*2dfa0*/  IMAD.MOV.U32 R15, RZ, RZ, R197 ;  /* 0x000000ffff0f7224 */ /* 0x000fe200078e00c5 */
[----:B------:R1:W-:Y:S04]  /*2dfb0*/  STS.128 [R0], R8 ;  /* 0x0000000800007388 */ /* 0x0003e80000000c00 */
[----:B------:R2:W-:Y:S04]  /*2dfc0*/  STS.128 [R0+0x200], R12 ;  /* 0x0002000c00007388 */ /* 0x0005e80000000c00 */
[----:B------:R3:W-:Y:S04]  /*2dfd0*/  STS.128 [R0+0x80], R76 ;  /* 0x0000804c00007388 */ /* 0x0007e80000000c00 */
[----:B-1----:R-:W4:Y:S04]  /*2dfe0*/  LDL.LU R8, [R1+0x110] ;  /* 0x0001100001087983 */ /* 0x002f280000300800 */
[----:B------:R-:W4:Y:S04]  /*2dff0*/  LDL.LU R9, [R1+0x114] ;  /* 0x0001140001097983 */ /* 0x000f280000300800 */
[----:B------:R-:W4:Y:S04]  /*2e000*/  LDL.LU R10, [R1+0x100] ;  /* 0x00010000010a7983 */ /* 0x000f280000300800 */
[----:B------:R-:W4:Y:S04]  /*2e010*/  LDL.LU R11, [R1+0x104] ;  /* 0x00010400010b7983 */ /* 0x000f280000300800 */
[----:B--2---:R-:W2:Y:S04]  /*2e020*/  LDL.LU R12, [R1+0x118] ;  /* 0x00011800010c7983 */ /* 0x004ea80000300800 */
[----:B------:R-:W2:Y:S04]  /*2e030*/  LDL.LU R13, [R1+0x11c] ;  /* 0x00011c00010d7983 */ /* 0x000ea80000300800 */
[----:B------:R-:W2:Y:S04]  /*2e040*/  LDL.LU R14, [R1+0x108] ;  /* 0x00010800010e7983 */ /* 0x000ea80000300800 */
[----:B------:R-:W2:Y:S04]  /*2e050*/  LDL.LU R15, [R1+0x10c] ;  /* 0x00010c00010f7983 */ /* 0x000ea80000300800 */
[----:B---3--:R-:W3:Y:S04]  /*2e060*/  LDL.LU R76, [R1+0x60] ;  /* 0x00006000014c7983 */ /* 0x008ee80000300800 */
[----:B------:R-:W3:Y:S04]  /*2e070*/  LDL.LU R77, [R1+0x64] ;  /* 0x00006400014d7983 */ /* 0x000ee80000300800 */
[----:B------:R-:W3:Y:S04]  /*2e080*/  LDL.LU R78, [R1+0x40] ;  /* 0x00004000014e7983 */ /* 0x000ee80000300800 */
[----:B------:R-:W3:Y:S04]  /*2e090*/  LDL.LU R79, [R1+0x44] ;  /* 0x00004400014f7983 */ /* 0x000ee80000300800 */
[----:B------:R-:W3:Y:S04]  /*2e0a0*/  LDL.LU R168, [R1+0x68] ;  /* 0x0000680001a87983 */ /* 0x000ee80000300800 */
[----:B------:R-:W3:Y:S04]  /*2e0b0*/  LDL.LU R169, [R1+0x6c] ;  /* 0x00006c0001a97983 */ /* 0x000ee80000300800 */
[----:B------:R-:W3:Y:S04]  /*2e0c0*/  LDL.LU R170, [R1+0x48] ;  /* 0x0000480001aa7983 */ /* 0x000ee80000300800 */
[----:B------:R-:W3:Y:S01]  /*2e0d0*/  LDL.LU R171, [R1+0x4c] ;  /* 0x00004c0001ab7983 */ /* 0x000ee20000300800 */
[----:B------:R-:W-:Y:S01]  /*2e0e0*/  IMAD.MOV.U32 R196, RZ, RZ, R158 ;  /* 0x000000ffffc47224 */ /* 0x000fe200078e009e */
[----:B------:R-:W-:-:S05]  /*2e0f0*/  MOV R197, R159 ;  /* 0x0000009f00c57202 */ /* 0x000fca0000000f00 */
[----:B------:R-:W-:Y:S04]  /*2e100*/  STS.128 [R0+0x280], R196 ;  /* 0x000280c400007388 */ /* 0x000fe80000000c00 */
[----:B------:R-:W-:Y:S06]  /*2e110*/  BAR.SYNC.DEFER_BLOCKING 0x0 ;  /* 0x0000000000007b1d */ /* 0x000fec0000010000 */
[----:B------:R-:W-:Y:S04]  /*2e120*/  LDS.128 R164, [R2] ;  /* 0x0000000002a47984 */ /* 0x000fe80000000c00 */
[----:B------:R-:W-:Y:S04]  /*2e130*/  LDS.128 R156, [R228] ;  /* 0x00000000e49c7984 */ /* 0x000fe80000000c00 */
[----:B------:R-:W-:Y:S04]  /*2e140*/  LDS.128 R152, [R3] ;  /* 0x0000000003987984 */ /* 0x000fe80000000c00 */
[----:B------:R-:W-:Y:S04]  /*2e150*/  LDS.128 R148, [R252] ;  /* 0x00000000fc947984 */ /* 0x000fe80000000c00 */
[----:B------:R-:W-:Y:S01]  /*2e160*/  BAR.SYNC.DEFER_BLOCKING 0x0 ;  /* 0x0000000000007b1d */ /* 0x000fe20000010000 */
[----:B------:R-:W-:Y:S01]  /*2e170*/  IMAD.MOV.U32 R172, RZ, RZ, R26 ;  /* 0x000000ffffac7224 */ /* 0x000fe200078e001a */
[----:B------:R-:W-:Y:S01]  /*2e180*/  MOV R174, R30 ;  /* 0x0000001e00ae7202 */ /* 0x000fe20000000f00 */
[----:B------:R-:W-:-:S02]  /*2e190*/  IMAD.MOV.U32 R173, RZ, RZ, R27 ;  /* 0x000000ffffad7224 */ /* 0x000fc400078e001b */
[----:B------:R-:W-:Y:S01]  /*2e1a0*/  IMAD.MOV.U32 R175, RZ, RZ, R31 ;  /* 0x000000ffffaf7224 */ /* 0x000fe200078e001f */
[----:B----4-:R1:W-:Y:S04]  /*2e1b0*/  STS.128 [R0], R8 ;  /* 0x0000000800007388 */ /* 0x0103e80000000c00 */
[----:B--2---:R2:W-:Y:S04]  /*2e1c0*/  STS.128 [R0+0x80], R12 ;  /* 0x0000800c00007388 */ /* 0x0045e80000000c00 */
[----:B---3--:R-:W-:Y:S04]  /*2e1d0*/  STS.128 [R0+0x200], R76 ;  /* 0x0002004c00007388 */ /* 0x008fe80000000c00 */
[----:B------:R3:W-:Y:S04]  /*2e1e0*/  STS.128 [R0+0x280], R168 ;  /* 0x000280a800007388 */ /* 0x0007e80000000c00 */
[----:B------:R-:W-:Y:S01]  /*2e1f0*/  BAR.SYNC.DEFER_BLOCKING 0x0 ;  /* 0x0000000000007b1d */ /* 0x000fe20000010000 */
[----:B-1----:R-:W-:Y:S01]  /*2e200*/  MOV R10, R88 ;  /* 0x00000058000a7202 */ /* 0x002fe20000000f00 */
[----:B------:R-:W-:Y:S01]  /*2e210*/  IMAD.MOV.U32 R11, RZ, RZ, R89 ;  /* 0x000000ffff0b7224 */ /* 0x000fe200078e0059 */
[----:B------:R-:W-:Y:S01]  /*2e220*/  MOV R89, R87 ;  /* 0x0000005700597202 */ /* 0x000fe20000000f00 */
[----:B------:R-:W-:Y:S01]  /*2e230*/  IMAD.MOV.U32 R8, RZ, RZ, R84 ;  /* 0x000000ffff087224 */ /* 0x000fe200078e0054 */
[----:B--2---:R-:W-:Y:S01]  /*2e240*/  MOV R14, R120 ;  /* 0x00000078000e7202 */ /* 0x004fe20000000f00 */
[----:B------:R-:W-:-:S02]  /*2e250*/  IMAD.MOV.U32 R9, RZ, RZ, R85 ;  /* 0x000000ffff097224 */ /* 0x000fc400078e0055 */
[----:B------:R-:W-:Y:S02]  /*2e260*/  IMAD.MOV.U32 R88, RZ, RZ, R86 ;  /* 0x000000ffff587224 */ /* 0x000fe400078e0056 */
[----:B------:R-:W-:Y:S02]  /*2e270*/  IMAD.MOV.U32 R12, RZ, RZ, R116 ;  /* 0x000000ffff0c7224 */ /* 0x000fe400078e0074 */
[----:B------:R-:W-:Y:S01]  /*2e280*/  IMAD.MOV.U32 R13, RZ, RZ, R117 ;  /* 0x000000ffff0d7224 */ /* 0x000fe200078e0075 */
[----:B---3--:R-:W-:Y:S01]  /*2e290*/  MOV R169, R119 ;  /* 0x0000007700a97202 */ /* 0x008fe20000000f00 */
[----:B------:R-:W-:Y:S02]  /*2e2a0*/  IMAD.MOV.U32 R15, RZ, RZ, R121 ;  /* 0x000000ffff0f7224 */ /* 0x000fe400078e0079 */
[----:B------:R-:W-:Y:S02]  /*2e2b0*/  IMAD.MOV.U32 R168, RZ, RZ, R118 ;  /* 0x000000ffffa87224 */ /* 0x000fe400078e0076 */
[----:B------:R-:W-:-:S02]  /*2e2c0*/  IMAD.MOV.U32 R170, RZ, RZ, R122 ;  /* 0x000000ffffaa7224 */ /* 0x000fc400078e007a */
[----:B------:R-:W-:Y:S02]  /*2e2d0*/  IMAD.MOV.U32 R171, RZ, RZ, R123 ;  /* 0x000000ffffab7224 */ /* 0x000fe400078e007b */
[----:B------:R-:W-:Y:S04]  /*2e2e0*/  LDS.128 R120, [R2] ;  /* 0x0000000002787984 */ /* 0x000fe80000000c00 */
[----:B------:R-:W-:Y:S04]  /*2e2f0*/  LDS.128 R116, [R228] ;  /* 0x00000000e4747984 */ /* 0x000fe80000000c00 */
[----:B------:R-:W-:Y:S04]  /*2e300*/  LDS.128 R84, [R3] ;  /* 0x0000000003547984 */ /* 0x000fe80000000c00 */
[----:B------:R-:W-:Y:S04]  /*2e310*/  LDS.128 R76, [R252] ;  /* 0x00000000fc4c7984 */ /* 0x000fe80000000c00 */
[----:B------:R-:W-:Y:S06]  /*2e320*/  BAR.SYNC.DEFER_BLOCKING 0x0 ;  /* 0x0000000000007b1d */ /* 0x000fec0000010000 */
[----:B------:R-:W-:Y:S04]  /*2e330*/  STS.128 [R0], R8 ;  /* 0x0000000800007388 */ /* 0x000fe80000000c00 */
        /* <DEDUP_REMOVED lines=18> */
[----:B------:R-:W-:Y:S02]  /*2e460*/  IMAD.MOV.U32 R185, RZ, RZ, R183 ;  /* 0x000000ffffb97224 */ /* 0x000fe400078e00b7 */
[----:B------:R1:W-:Y:S04]  /*2e470*/  STS.128 [R0], R8 ;  /* 0x0000000800007388 */ /* 0x0003e80000000c00 */
[----:B------:R-:W-:Y:S04]  /*2e480*/  STS.128 [R0+0x80], R184 ;  /* 0x000080b800007388 */ /* 0x000fe80000000c00 */
[----:B------:R2:W-:Y:S04]  /*2e490*/  STS.128 [R0+0x200], R12 ;  /* 0x0002000c00007388 */ /* 0x0005e80000000c00 */
[----:B------:R-:W-:Y:S04]  /*2e4a0*/  STS.128 [R0+0x280], R172 ;  /* 0x000280ac00007388 */ /* 0x000fe80000000c00 */
[----:B------:R-:W-:Y:S01]  /*2e4b0*/  BAR.SYNC.DEFER_BLOCKING 0x0 ;  /* 0x0000000000007b1d */ /* 0x000fe20000010000 */
[----:B-1----:R-:W-:Y:S01]  /*2e4c0*/  IMAD.MOV.U32 R10, RZ, RZ, R212 ;  /* 0x000000ffff0a7224 */ /* 0x002fe200078e00d4 */
[----:B------:R-:W-:Y:S01]  /*2e4d0*/  MOV R9, R73 ;  /* 0x0000004900097202 */ /* 0x000fe20000000f00 */
[----:B------:R-:W-:Y:S01]  /*2e4e0*/  IMAD.MOV.U32 R11, RZ, RZ, R213 ;  /* 0x000000ffff0b7224 */ /* 0x000fe200078e00d5 */
        /* <DEDUP_REMOVED lines=21> */
[----:B------:R-:W2:Y:S04]  /*2e640*/  LDL.LU R15, [R1+0xec] ;  /* 0x0000ec00010f7983 */ /* 0x000ea80000300800 */
[----:B------:R-:W4:Y:S04]  /*2e650*/  LDL.LU R184, [R1+0x20] ;  /* 0x0000200001b87983 */ /* 0x000f280000300800 */
[----:B------:R-:W4:Y:S04]  /*2e660*/  LDL.LU R185, [R1+0x24] ;  /* 0x0000240001b97983 */ /* 0x000f280000300800 */
[----:B------:R-:W4:Y:S04]  /*2e670*/  LDL.LU R186, [R1] ;  /* 0x0000000001ba7983 */ /* 0x000f280000300800 */
[----:B------:R-:W4:Y:S04]  /*2e680*/  LDL.LU R187, [R1+0x4] ;  /* 0x0000040001bb7983 */ /* 0x000f280000300800 */
[----:B------:R-:W4:Y:S04]  /*2e690*/  LDL.LU R220, [R1+0x28] ;  /* 0x0000280001dc7983 */ /* 0x000f280000300800 */
[----:B------:R-:W4:Y:S04]  /*2e6a0*/  LDL.LU R221, [R1+0x2c] ;  /* 0x00002c0001dd7983 */ /* 0x000f280000300800 */
[----:B------:R-:W4:Y:S04]  /*2e6b0*/  LDL.LU R222, [R1+0x8] ;  /* 0x0000080001de7983 */ /* 0x000f280000300800 */
[----:B------:R-:W4:Y:S01]  /*2e6c0*/  LDL.LU R223, [R1+0xc] ;  /* 0x00000c0001df7983 */ /* 0x000f220000300800 */
[----:B------:R-:W-:Y:S01]  /*2e6d0*/  MOV R204, R202 ;  /* 0x000000ca00cc7202 */ /* 0x000fe20000000f00 */
[----:B------:R-:W-:-:S02]  /*2e6e0*/  IMAD.MOV.U32 R205, RZ, RZ, R203 ;  /* 0x000000ffffcd7224 */ /* 0x000fc400078e00cb */
[----:B------:R-:W-:Y:S04]  /*2e6f0*/  STS.128 [R0+0x80], R212 ;  /* 0x000080d400007388 */ /* 0x000fe80000000c00 */
[----:B------:R-:W-:Y:S04]  /*2e700*/  STS.128 [R0+0x280], R204 ;  /* 0x000280cc00007388 */ /* 0x000fe80000000c00 */
[----:B------:R-:W-:Y:S06]  /*2e710*/  BAR.SYNC.DEFER_BLOCKING 0x0 ;  /* 0x0000000000007b1d */ /* 0x000fec0000010000 */
[----:B------:R-:W-:Y:S04]  /*2e720*/  LDS.128 R212, [R2] ;  /* 0x0000000002d47984 */ /* 0x000fe80000000c00 */
[----:B------:R-:W-:Y:S04]  /*2e730*/  LDS.128 R204, [R228] ;  /* 0x00000000e4cc7984 */ /* 0x000fe80000000c00 */
[----:B------:R-:W-:Y:S04]  /*2e740*/  LDS.128 R200, [R3] ;  /* 0x0000000003c87984 */ /* 0x000fe80000000c00 */
[----:B------:R-:W-:Y:S04]  /*2e750*/  LDS.128 R196, [R252] ;  /* 0x00000000fcc47984 */ /* 0x000fe80000000c00 */
[----:B------:R-:W-:Y:S06]  /*2e760*/  BAR.SYNC.DEFER_BLOCKING 0x0 ;  /* 0x0000000000007b1d */ /* 0x000fec0000010000 */
[----:B---3--:R1:W-:Y:S04]  /*2e770*/  STS.128 [R0], R8 ;  /* 0x0000000800007388 */ /* 0x0083e80000000c00 */
[----:B--2---:R2:W-:Y:S04]  /*2e780*/  STS.128 [R0+0x80], R12 ;  /* 0x0000800c00007388 */ /* 0x0045e80000000c00 */
[----:B----4-:R-:W-:Y:S04]  /*2e790*/  STS.128 [R0+0x200], R184 ;  /* 0x000200b800007388 */ /* 0x010fe80000000c00 */
[----:B------:R3:W-:Y:S04]  /*2e7a0*/  STS.128 [R0+0x280], R220 ;  /* 0x000280dc00007388 */ /* 0x0007e80000000c00 */
[----:B------:R-:W-:Y:S01]  /*2e7b0*/  BAR.SYNC.DEFER_BLOCKING 0x0 ;  /* 0x0000000000007b1d */ /* 0x000fe20000010000 */
[----:B-1----:R-:W-:Y:S01]  /*2e7c0*/  IMAD.MOV.U32 R10, RZ, RZ, R96 ;  /* 0x000000ffff0a7224 */ /* 0x002fe200078e0060 */
[----:B------:R-:W-:Y:S01]  /*2e7d0*/  MOV R9, R93 ;  /* 0x0000005d00097202 */ /* 0x000fe20000000f00 */
[----:B------:R-:W-:Y:S01]  /*2e7e0*/  IMAD.MOV.U32 R11, RZ, RZ, R97 ;  /* 0x000000ffff0b7224 */ /* 0x000fe200078e0061 */
[----:B------:R-:W-:Y:S01]  /*2e7f0*/  MOV R96, R94 ;  /* 0x0000005e00607202 */ /* 0x000fe20000000f00 */
[----:B------:R-:W-:Y:S01]  /*2e800*/  IMAD.MOV.U32 R8, RZ, RZ, R92 ;  /* 0x000000ffff087224 */ /* 0x000fe200078e005c */
[----:B--2---:R-:W-:Y:S01]  /*2e810*/  MOV R13, R125 ;  /* 0x0000007d000d7202 */ /* 0x004fe20000000f00 */
[----:B------:R-:W-:-:S02]  /*2e820*/  IMAD.MOV.U32 R97, RZ, RZ, R95 ;  /* 0x000000ffff617224 */ /* 0x000fc400078e005f */
[----:B------:R-:W-:Y:S02]  /*2e830*/  IMAD.MOV.U32 R12, RZ, RZ, R124 ;  /* 0x000000ffff0c7224 */ /* 0x000fe400078e007c */
[----:B------:R-:W-:Y:S01]  /*2e840*/  IMAD.MOV.U32 R14, RZ, RZ, R160 ;  /* 0x000000ffff0e7224 */ /* 0x000fe200078e00a0 */
[----:B---3--:R-:W-:Y:S01]  /*2e850*/  MOV R220, R126 ;  /* 0x0000007e00dc7202 */ /* 0x008fe20000000f00 */
[----:B------:R-:W-:Y:S01]  /*2e860*/  IMAD.MOV.U32 R15, RZ, RZ, R161 ;  /* 0x000000ffff0f7224 */ /* 0x000fe200078e00a1 */
[----:B------:R-:W-:Y:S01]  /*2e870*/  MOV R223, R163 ;  /* 0x000000a300df7202 */ /* 0x000fe20000000f00 */
[----:B------:R-:W-:Y:S02]  /*2e880*/  IMAD.MOV.U32 R221, RZ, RZ, R127 ;  /* 0x000000ffffdd7224 */ /* 0x000fe400078e007f */
[----:B------:R-:W-:Y:S01]  /*2e890*/  IMAD.MOV.U32 R222, RZ, RZ, R162 ;  /* 0x000000ffffde7224 */ /* 0x000fe200078e00a2 */
[----:B------:R-:W-:Y:S04]  /*2e8a0*/  LDS.128 R184, [R2] ;  /* 0x0000000002b87984 */ /* 0x000fe80000000c00 */
[----:B------:R-:W-:Y:S04]  /*2e8b0*/  LDS.128 R160, [R228] ;  /* 0x00000000e4a07984 */ /* 0x000fe80000000c00 */
[----:B------:R-:W-:Y:S04]  /*2e8c0*/  LDS.128 R124, [R3] ;  /* 0x00000000037c7984 */ /* 0x000fe80000000c00 */
[----:B------:R-:W-:Y:S04]  /*2e8d0*/  LDS.128 R92, [R252] ;  /* 0x00000000fc5c7984 */ /* 0x000fe80000000c00 */
[----:B------:R-:W-:Y:S06]  /*2e8e0*/  BAR.SYNC.DEFER_BLOCKING 0x0 ;  /* 0x0000000000007b1d */ /* 0x000fec0000010000 */
[----:B------:R1:W-:Y:S04]  /*2e8f0*/  STS.128 [R0], R8 ;  /* 0x0000000800007388 */ /* 0x0003e80000000c00 */
[----:B------:R-:W-:Y:S04]  /*2e900*/  STS.128 [R0+0x80], R96 ;  /* 0x0000806000007388 */ /* 0x000fe80000000c00 */
[----:B------:R2:W-:Y:S04]  /*2e910*/  STS.128 [R0+0x200], R12 ;  /* 0x0002000c00007388 */ /* 0x0005e80000000c00 */
[----:B------:R3:W-:Y:S04]  /*2e920*/  STS.128 [R0+0x280], R220 ;  /* 0x000280dc00007388 */ /* 0x0007e80000000c00 */
[----:B------:R-:W-:Y:S01]  /*2e930*/  BAR.SYNC.DEFER_BLOCKING 0x0 ;  /* 0x0000000000007b1d */ /* 0x000fe20000010000 */
[----:B-1----:R-:W-:Y:S01]  /*2e940*/  MOV R10, R192 ;  /* 0x000000c0000a7202 */ /* 0x002fe20000000f00 */
[----:B------:R-:W-:Y:S01]  /*2e950*/  IMAD.MOV.U32 R11, RZ, RZ, R193 ;  /* 0x000000ffff0b7224 */ /* 0x000fe200078e00c1 */
[----:B------:R-:W-:Y:S01]  /*2e960*/  MOV R193, R191 ;  /* 0x000000bf00c17202 */ /* 0x000fe20000000f00 */
[----:B------:R-:W-:-:S02]  /*2e970*/  IMAD.MOV.U32 R8, RZ, RZ, R188 ;  /* 0x000000ffff087224 */ /* 0x000fc400078e00bc */
[----:B------:R-:W-:Y:S02]  /*2e980*/  IMAD.MOV.U32 R9, RZ, RZ, R189 ;  /* 0x000000ffff097224 */ /* 0x000fe400078e00bd */
[----:B------:R-:W-:Y:S01]  /*2e990*/  IMAD.MOV.U32 R192, RZ, RZ, R190 ;  /* 0x000000ffffc07224 */ /* 0x000fe200078e00be */
[----:B--2---:R-:W-:Y:S01]  /*2e9a0*/  MOV R14, R4 ;  /* 0x00000004000e7202 */ /* 0x004fe20000000f00 */
[----:B------:R-:W-:Y:S02]  /*2e9b0*/  IMAD.MOV.U32 R12, RZ, RZ, R32 ;  /* 0x000000ffff0c7224 */ /* 0x000fe400078e0020 */
[----:B------:R-:W-:Y:S01]  /*2e9c0*/  IMAD.MOV.U32 R13, RZ, RZ, R33 ;  /* 0x000000ffff0d7224 */ /* 0x000fe200078e0021 */
[----:B---3--:R-:W-:Y:S01]  /*2e9d0*/  MOV R221, R35 ;  /* 0x0000002300dd7202 */ /* 0x008fe20000000f00 */
[----:B------:R-:W-:Y:S01]  /*2e9e0*/  IMAD.MOV.U32 R15, RZ, RZ, R5 ;  /* 0x000000ffff0f7224 */ /* 0x000fe200078e0005 */
[----:B------:R-:W-:Y:S01]  /*2e9f0*/  MOV R223, R7 ;  /* 0x0000000700df7202 */ /* 0x000fe20000000f00 */
[----:B------:R-:W-:-:S02]  /*2ea00*/  IMAD.MOV.U32 R220, RZ, RZ, R34 ;  /* 0x000000ffffdc7224 */ /* 0x000fc400078e0022 */
[----:B------:R-:W-:Y:S01]  /*2ea10*/  IMAD.MOV.U32 R222, RZ, RZ, R6 ;  /* 0x000000ffffde7224 */ /* 0x000fe200078e0006 */
[----:B------:R-:W-:Y:S04]  /*2ea20*/  LDS.128 R188, [R2] ;  /* 0x0000000002bc7984 */ /* 0x000fe80000000c00 */
[----:B------:R-:W-:Y:S04]  /*2ea30*/  LDS.128 R32, [R228] ;  /* 0x00000000e4207984 */ /* 0x000fe80000000c00 */
[----:B------:R-:W-:Y:S04]  /*2ea40*/  LDS.128 R4, [R3] ;  /* 0x0000000003047984 */ /* 0x000fe80000000c00 */
[----:B------:R-:W1:Y:S04]  /*2ea50*/  LDS.128 R96, [R252] ;  /* 0x00000000fc607984 */ /* 0x000e680000000c00 */
[----:B------:R-:W-:Y:S06]  /*2ea60*/  BAR.SYNC.DEFER_BLOCKING 0x0 ;  /* 0x0000000000007b1d */ /* 0x000fec0000010000 */
[----:B------:R2:W-:Y:S04]  /*2ea70*/  STS.128 [R0], R8 ;  /* 0x0000000800007388 */ /* 0x0005e80000000c00 */
[----:B------:R-:W-:Y:S04]  /*2ea80*/  STS.128 [R0+0x80], R192 ;  /* 0x000080c000007388 */ /* 0x000fe80000000c00 */
[----:B------:R3:W-:Y:S04]  /*2ea90*/  STS.128 [R0+0x200], R12 ;  /* 0x0002000c00007388 */ /* 0x0007e80000000c00 */
[----:B------:R-:W-:Y:S04]  /*2eaa0*/  STS.128 [R0+0x280], R220 ;  /* 0x000280dc00007388 */ /* 0x000fe80000000c00 */
[----:B------:R-:W-:Y:S01]  /*2eab0*/  BAR.SYNC.DEFER_BLOCKING 0x0 ;  /* 0x0000000000007b1d */ /* 0x000fe20000010000 */
[----:B--2---:R-:W-:Y:S01]  /*2eac0*/  IMAD.MOV.U32 R10, RZ, RZ, R216 ;  /* 0x000000ffff0a7224 */ /* 0x004fe200078e00d8 */
[----:B------:R-:W-:Y:S01]  /*2ead0*/  MOV R11, R217 ;  /* 0x000000d9000b7202 */ /* 0x000fe20000000f00 */
[----:B------:R-:W-:Y:S01]  /*2eae0*/  IMAD.MOV.U32 R8, RZ, RZ, R80 ;  /* 0x000000ffff087224 */ /* 0x000fe200078e0050 */
[----:B------:R-:W-:Y:S01]  /*2eaf0*/  MOV R9, R81 ;  /* 0x0000005100097202 */ /* 0x000fe20000000f00 */
[----:B------:R-:W-:Y:S01]  /*2eb00*/  IMAD.MOV.U32 R216, RZ, RZ, R82 ;  /* 0x000000ffffd87224 */ /* 0x000fe200078e0052 */
[----:B------:R-:W-:Y:S01]  /*2eb10*/  MOV R217, R83 ;  /* 0x0000005300d97202 */ /* 0x000fe20000000f00 */
[----:B---3--:R-:W-:Y:S01]  /*2eb20*/  IMAD.MOV.U32 R14, RZ, RZ, R236 ;  /* 0x000000ffff0e7224 */ /* 0x008fe200078e00ec */
[----:B------:R-:W-:Y:S01]  /*2eb30*/  MOV R15, R237 ;  /* 0x000000ed000f7202 */ /* 0x000fe20000000f00 */
[----:B------:R-:W2:Y:S01]  /*2eb40*/  LDS.128 R220, [R252] ;  /* 0x00000000fcdc7984 */ /* 0x000ea20000000c00 */
[----:B------:R-:W-:Y:S01]  /*2eb50*/  IMAD.MOV.U32 R12, RZ, RZ, R208 ;  /* 0x000000ffff0c7224 */ /* 0x000fe200078e00d0 */
[----:B------:R-:W-:Y:S01]  /*2eb60*/  MOV R13, R209 ;  /* 0x000000d1000d7202 */ /* 0x000fe20000000f00 */
[----:B------:R-:W-:Y:S01]  /*2eb70*/  IMAD.MOV.U32 R236, RZ, RZ, R210 ;  /* 0x000000ffffec7224 */ /* 0x000fe200078e00d2 */
[----:B------:R-:W-:Y:S01]  /*2eb80*/  MOV R237, R211 ;  /* 0x000000d300ed7202 */ /* 0x000fe20000000f00 */
[----:B------:R-:W3:Y:S04]  /*2eb90*/  LDS.128 R192, [R2] ;  /* 0x0000000002c07984 */ /* 0x000ee80000000c00 */
[----:B------:R-:W-:Y:S04]  /*2eba0*/  LDS.128 R80, [R228] ;  /* 0x00000000e4507984 */ /* 0x000fe80000000c00 */
[----:B------:R-:W-:Y:S04]  /*2ebb0*/  LDS.128 R208, [R3] ;  /* 0x0000000003d07984 */ /* 0x000fe80000000c00 */
[----:B------:R-:W-:Y:S06]  /*2ebc0*/  BAR.SYNC.DEFER_BLOCKING 0x0 ;  /* 0x0000000000007b1d */ /* 0x000fec0000010000 */
[----:B-1----:R-:W-:Y:S04]  /*2ebd0*/  STL [R1+0xf30], R99 ;  /* 0x000f306301007387 */ /* 0x002fe80000100800 */
[----:B--2---:R1:W-:Y:S04]  /*2ebe0*/  STL [R1+0xf34], R223 ;  /* 0x000f34df01007387 */ /* 0x0043e80000100800 */
[----:B------:R2:W-:Y:S04]  /*2ebf0*/  STS.128 [R0], R8 ;  /* 0x0000000800007388 */ /* 0x0005e80000000c00 */
[----:B-1----:R-:W4:Y:S04]  /*2ec00*/  LDL.LU R223, [R1+0x3c0] ;  /* 0x0003c00001df7983 */ /* 0x002f280000300800 */
[----:B--2---:R-:W2:Y:S04]  /*2ec10*/  LDL.LU R8, [R1+0xd0] ;  /* 0x0000d00001087983 */ /* 0x004ea80000300800 */
[----:B------:R-:W2:Y:S04]  /*2ec20*/  LDL.LU R9, [R1+0xd4] ;  /* 0x0000d40001097983 */ /* 0x000ea80000300800 */
[----:B------:R-:W2:Y:S04]  /*2ec30*/  LDL.LU R10, [R1+0xc0] ;  /* 0x0000c000010a7983 */ /* 0x000ea80000300800 */
[----:B------:R-:W2:Y:S04]  /*2ec40*/  LDL.LU R11, [R1+0xc4] ;  /* 0x0000c400010b7983 */ /* 0x000ea80000300800 */
[----:B------:R-:W-:Y:S04]  /*2ec50*/  STS.128 [R0+0x80], R216 ;  /* 0x000080d800007388 */ /* 0x000fe80000000c00 */
[----:B------:R-:W-:Y:S04]  /*2ec60*/  STS.128 [R0+0x200], R12 ;  /* 0x0002000c00007388 */ /* 0x000fe80000000c00 */
[----:B------:R1:W-:Y:S04]  /*2ec70*/  STS.128 [R0+0x280], R236 ;  /* 0x000280ec00007388 */ /* 0x0003e80000000c00 */
[----:B------:R-:W-:Y:S06]  /*2ec80*/  BAR.SYNC.DEFER_BLOCKING 0x0 ;  /* 0x0000000000007b1d */ /* 0x000fec0000010000 */
[----:B------:R-:W-:Y:S04]  /*2ec90*/  LDS.128 R216, [R228] ;  /* 0x00000000e4d87984 */ /* 0x000fe80000000c00 */
[----:B------:R-:W2:Y:S04]  /*2eca0*/  LDS.128 R12, [R2] ;  /* 0x00000000020c7984 */ /* 0x000ea80000000c00 */
[----:B------:R-:W-:Y:S04]  /*2ecb0*/  LDS.128 R224, [R3] ;  /* 0x0000000003e07984 */ /* 0x000fe80000000c00 */
[----:B------:R-:W-:Y:S04]  /*2ecc0*/  LDS.128 R228, [R252] ;  /* 0x00000000fce47984 */ /* 0x000fe80000000c00 */
[----:B------:R-:W-:Y:S01]  /*2ecd0*/  BAR.SYNC.DEFER_BLOCKING 0x0 ;  /* 0x0000000000007b1d */ /* 0x000fe20000010000 */
[----:B-1----:R-:W-:Y:S01]  /*2ece0*/  IMAD.MOV.U32 R236, RZ, RZ, R248 ;  /* 0x000000ffffec7224 */ /* 0x002fe200078e00f8 */
[----:B------:R-:W-:Y:S01]  /*2ecf0*/  MOV R237, R249 ;  /* 0x000000f900ed7202 */ /* 0x000fe20000000f00 */
[----:B------:R-:W-:Y:S01]  /*2ed00*/  IMAD.MOV.U32 R238, RZ, RZ, R144 ;  /* 0x000000ffffee7224 */ /* 0x000fe200078e0090 */
[----:B------:R-:W-:Y:S01]  /*2ed10*/  MOV R239, R145 ;  /* 0x0000009100ef7202 */ /* 0x000fe20000000f00 */
[----:B------:R-:W-:Y:S01]  /*2ed20*/  IMAD.MOV.U32 R144, RZ, RZ, R250 ;  /* 0x000000ffff907224 */ /* 0x000fe200078e00fa */
[----:B------:R-:W-:-:S03]  /*2ed30*/  MOV R145, R251 ;  /* 0x000000fb00917202 */ /* 0x000fc60000000f00 */
[----:B------:R-:W-:Y:S04]  /*2ed40*/  STS.128 [R0+0x200], R236 ;  /* 0x000200ec00007388 */ /* 0x000fe80000000c00 */
[----:B--2---:R1:W-:Y:S04]  /*2ed50*/  STS.128 [R0], R8 ;  /* 0x0000000800007388 */ /* 0x0043e80000000c00 */
[----:B-1----:R-:W2:Y:S04]  /*2ed60*/  LDL.LU R8, [R1+0xd8] ;  /* 0x0000d80001087983 */ /* 0x002ea80000300800 */
        /* <DEDUP_REMOVED lines=8> */
[----:B------:R-:W-:-:S03]  /*2edf0*/  IMAD.MOV.U32 R249, RZ, RZ, c[0x0][0x194] ;  /* 0x00006500fff97624 */ /* 0x000fc600078e00ff */
[----:B------:R-:W-:Y:S01]  /*2ee00*/  STS.128 [R0+0x280], R144 ;  /* 0x0002809000007388 */ /* 0x000fe20000000c00 */
[----:B----4-:R-:W-:-:S03]  /*2ee10*/  ISETP.GE.AND P2, PT, R223, c[0x0][0x178], PT ;  /* 0x00005e00df007a0c */ /* 0x010fc60003f46270 */
[----:B--2---:R1:W-:Y:S04]  /*2ee20*/  STS.128 [R0+0x80], R8 ;  /* 0x0000800800007388 */ /* 0x0043e80000000c00 */
[----:B------:R-:W-:Y:S01]  /*2ee30*/  BAR.SYNC.DEFER_BLOCKING 0x0 ;  /* 0x0000000000007b1d */ /* 0x000fe20000010000 */
[C---:B---3--:R-:W-:Y:S01]  /*2ee40*/  ISETP.GE.AND P1, PT, R248.reuse, c[0x0][0x17c], PT ;  /* 0x00005f00f8007a0c */ /* 0x048fe20003f26270 */
[----:B-1----:R-:W-:Y:S01]  /*2ee50*/  IMAD R9, R223, c[0x0][0x194], RZ ;  /* 0x00006500df097a24 */ /* 0x002fe200078e02ff */
[----:B------:R-:W-:-:S04]  /*2ee60*/  ISETP.LT.AND P2, PT, R248, c[0x0][0x17c], !P2 ;  /* 0x00005f00f8007a0c */ /* 0x000fc80005741270 */
[----:B------:R-:W-:Y:S02]  /*2ee70*/  LEA R3, R249, R9, 0x6 ;  /* 0x00000009f9037211 */ /* 0x000fe400078e30ff */
[----:B------:R-:W-:Y:S02]  /*2ee80*/  LEA R8, P3, R9, c[0x0][0x170], 0x2 ;  /* 0x00005c0009087a11 */ /* 0x000fe400078610ff */
[----:B------:R-:W-:Y:S02]  /*2ee90*/  LEA R10, P5, R3, c[0x0][0x170], 0x2 ;  /* 0x00005c00030a7a11 */ /* 0x000fe400078a10ff */
[----:B------:R-:W-:Y:S01]  /*2eea0*/  ISETP.LT.AND P6, PT, R99, c[0x0][0x178], !P1 ;  /* 0x00005e0063007a0c */ /* 0x000fe20004fc1270 */
[----:B------:R-:W-:Y:S01]  /*2eeb0*/  IMAD R248, R248, c[0x0][0x198], RZ ;  /* 0x00006600f8f87a24 */ /* 0x000fe200078e02ff */
[----:B------:R-:W-:Y:S02]  /*2eec0*/  LEA.HI.X.SX32 R9, R9, c[0x0][0x174], 0x2, P3 ;  /* 0x00005d0009097a11 */ /* 0x000fe400018f16ff */
[----:B------:R-:W-:-:S03]  /*2eed0*/  LEA.HI.X.SX32 R11, R3, c[0x0][0x174], 0x2, P5 ;  /* 0x00005d00030b7a11 */ /* 0x000fc600028f16ff */
[----:B------:R-:W-:-:S04]  /*2eee0*/  IMAD.WIDE R236, R248, 0x4, R8 ;  /* 0x00000004f8ec7825 */ /* 0x000fc800078e0208 */
[----:B------:R-:W-:Y:S01]  /*2eef0*/  IMAD.WIDE R146, R248, 0x4, R10 ;  /* 0x00000004f8927825 */ /* 0x000fe200078e020a */
[----:B------:R-:W-:Y:S03]  /*2ef00*/  @P2 STG.E [R236.64], R239 ;  /* 0x000000efec002986 */ /* 0x000fe6000c101908 */
[C---:B------:R-:W-:Y:S01]  /*2ef10*/  IMAD R0, R249.reuse, 0x40, R3 ;  /* 0x00000040f9007824 */ /* 0x040fe200078e0203 */
[----:B------:R1:W-:Y:S04]  /*2ef20*/  @P6 STG.E [R146.64], R232 ;  /* 0x000000e892006986 */ /* 0x0003e8000c101908 */
[C---:B------:R-:W-:Y:S02]  /*2ef30*/  LEA R144, P3, R0.reuse, c[0x0][0x170], 0x2 ;  /* 0x00005c0000907a11 */ /* 0x040fe400078610ff */
[----:B------:R-:W-:Y:S01]  /*2ef40*/  LEA R3, R249, R0, 0x6 ;  /* 0x00000000f9037211 */ /* 0x000fe200078e30ff */
[----:B-1----:R-:W2:Y:S01]  /*2ef50*/  LDL.LU R232, [R1+0x34] ;  /* 0x0000340001e87983 */ /* 0x002ea20000300800 */
[----:B------:R-:W-:-:S02]  /*2ef60*/  LEA.HI.X.SX32 R145, R0, c[0x0][0x174], 0x2, P3 ;  /* 0x00005d0000917a11 */ /* 0x000fc400018f16ff */
[----:B------:R-:W-:Y:S02]  /*2ef70*/  ISETP.LT.AND P5, PT, R251, c[0x0][0x178], !P1 ;  /* 0x00005e00fb007a0c */ /* 0x000fe40004fa1270 */
[C---:B------:R-:W-:Y:S02]  /*2ef80*/  LEA R146, P3, R3.reuse, c[0x0][0x170], 0x2 ;  /* 0x00005c0003927a11 */ /* 0x040fe400078610ff */
[----:B------:R-:W-:Y:S02]  /*2ef90*/  ISETP.LT.AND P1, PT, R250, c[0x0][0x178], !P1 ;  /* 0x00005e00fa007a0c */ /* 0x000fe40004f21270 */
[----:B------:R-:W-:Y:S01]  /*2efa0*/  LEA.HI.X.SX32 R147, R3, c[0x0][0x174], 0x2, P3 ;  /* 0x00005d0003937a11 */ /* 0x000fe200018f16ff */
[C---:B------:R-:W-:Y:S01]  /*2efb0*/  IMAD.WIDE R236, R248.reuse, 0x4, R144 ;  /* 0x00000004f8ec7825 */ /* 0x040fe200078e0290 */
[----:B------:R-:W-:-:S03]  /*2efc0*/  IADD3 R0, R248, c[0x0][0x198], RZ ;  /* 0x00006600f8007a10 */ /* 0x000fc60007ffe0ff */
[----:B------:R-:W-:Y:S02]  /*2efd0*/  IMAD.WIDE R248, R248, 0x4, R146 ;  /* 0x00000004f8f87825 */ /* 0x000fe400078e0292 */
[----:B------:R1:W-:Y:S04]  /*2efe0*/  @P5 STG.E [R236.64], R52 ;  /* 0x00000034ec005986 */ /* 0x0003e8000c101908 */
[----:B------:R3:W-:Y:S04]  /*2eff0*/  @P1 STG.E [R248.64], R112 ;  /* 0x00000070f8001986 */ /* 0x0007e8000c101908 */
[----:B-1----:R-:W4:Y:S04]  /*2f000*/  LDL.LU R52, [R1+0x10] ;  /* 0x0000100001347983 */ /* 0x002f280000300800 */
[----:B---3--:R-:W3:Y:S01]  /*2f010*/  LDL.LU R248, [R1+0xe3c] ;  /* 0x000e3c0001f87983 */ /* 0x008ee20000300800 */
[----:B------:R-:W-:-:S02]  /*2f020*/  ISETP.LT.AND P2, PT, R223, c[0x0][0x178], !P0 ;  /* 0x00005e00df007a0c */ /* 0x000fc40004741270 */
[----:B------:R-:W-:Y:S01]  /*2f030*/  ISETP.LT.AND P3, PT, R99, c[0x0][0x178], !P0 ;  /* 0x00005e0063007a0c */ /* 0x000fe20004761270 */
[C---:B------:R-:W-:Y:S01]  /*2f040*/  IMAD.WIDE R238, R0.reuse, 0x4, R8 ;  /* 0x0000000400ee7825 */ /* 0x040fe200078e0208 */
[----:B------:R-:W4:Y:S03]  /*2f050*/  LDL.LU R249, [R1+0x14] ;  /* 0x0000140001f97983 */ /* 0x000f260000300800 */
[C---:B------:R-:W-:Y:S01]  /*2f060*/  IMAD.WIDE R236, R0.reuse, 0x4, R10 ;  /* 0x0000000400ec7825 */ /* 0x040fe200078e020a */
[----:B------:R-:W-:Y:S02]  /*2f070*/  IADD3 R3, R0, c[0x0][0x198], RZ ;  /* 0x0000660000037a10 */ /* 0x000fe40007ffe0ff */
[----:B------:R-:W-:Y:S02]  /*2f080*/  ISETP.LT.AND P5, PT, R251, c[0x0][0x178], !P0 ;  /* 0x00005e00fb007a0c */ /* 0x000fe400047a1270 */
[----:B------:R-:W-:-:S02]  /*2f090*/  ISETP.LT.AND P0, PT, R250, c[0x0][0x178], !P0 ;  /* 0x00005e00fa007a0c */ /* 0x000fc40004701270 */
[----:B------:R-:W-:Y:S02]  /*2f0a0*/  ISETP.LT.AND P6, PT, R223, c[0x0][0x178], !P4 ;  /* 0x00005e00df007a0c */ /* 0x000fe400067c1270 */
[----:B------:R-:W-:Y:S01]  /*2f0b0*/  ISETP.LT.AND P1, PT, R99, c[0x0][0x178], !P4 ;  /* 0x00005e0063007a0c */ /* 0x000fe20006721270 */
[----:B--2---:R1:W-:Y:S04]  /*2f0c0*/  @P2 STG.E [R238.64], R232 ;  /* 0x000000e8ee002986 */ /* 0x0043e8000c101908 */
[----:B------:R2:W-:Y:S01]  /*2f0d0*/  @P3 STG.E [R236.64], R233 ;  /* 0x000000e9ec003986 */ /* 0x0005e2000c101908 */
[----:B-1----:R-:W-:-:S04]  /*2f0e0*/  IMAD.WIDE R238, R0, 0x4, R144 ;  /* 0x0000000400ee7825 */ /* 0x002fc800078e0290 */
[----:B--2---:R-:W-:Y:S02]  /*2f0f0*/  IMAD.WIDE R236, R0, 0x4, R146 ;  /* 0x0000000400ec7825 */ /* 0x004fe400078e0292 */
[----:B------:R-:W2:Y:S04]  /*2f100*/  LDL.LU R0, [R1+0xe40] ;  /* 0x000e400001007983 */ /* 0x000ea80000300800 */
[----:B------:R1:W-:Y:S01]  /*2f110*/  @P5 STG.E [R238.64], R53 ;  /* 0x00000035ee005986 */ /* 0x0003e2000c101908 */
[----:B------:R-:W-:Y:S02]  /*2f120*/  ISETP.LT.AND P3, PT, R251, c[0x0][0x178], !P4 ;  /* 0x00005e00fb007a0c */ /* 0x000fe40006761270 */
[----:B---3--:R-:W-:Y:S02]  /*2f130*/  ISETP.GE.AND P2, PT, R248, c[0x0][0x17c], PT ;  /* 0x00005f00f8007a0c */ /* 0x008fe40003f46270 */
[----:B------:R-:W3:Y:S04]  /*2f140*/  LDL.LU R248, [R1+0xe48] ;  /* 0x000e480001f87983 */ /* 0x000ee80000300800 */
[----:B-1----:R-:W3:Y:S01]  /*2f150*/  LDL.LU R239, [R1+0xe44] ;  /* 0x000e440001ef7983 */ /* 0x002ee20000300800 */
[----:B------:R-:W-:Y:S01]  /*2f160*/  ISETP.LT.AND P4, PT, R250, c[0x0][0x178], !P4 ;  /* 0x00005e00fa007a0c */ /* 0x000fe20006781270 */
[----:B------:R-:W-:-:S02]  /*2f170*/  IMAD.WIDE R232, R3, 0x4, R8 ;  /* 0x0000000403e87825 */ /* 0x000fc400078e0208 */
[----:B------:R1:W-:Y:S04]  /*2f180*/  @P0 STG.E [R236.64], R113 ;  /* 0x00000071ec000986 */ /* 0x0003e8000c101908 */
[----:B----4-:R4:W-:Y:S01]  /*2f190*/  @P6 STG.E [R232.64], R52 ;  /* 0x00000034e8006986 */ /* 0x0109e2000c101908 */
[----:B-1----:R-:W-:-:S04]  /*2f1a0*/  IMAD.WIDE R112, R3, 0x4, R10 ;  /* 0x0000000403707825 */ /* 0x002fc800078e020a */
[C---:B----4-:R-:W-:Y:S01]  /*2f1b0*/  IMAD.WIDE R52, R3.reuse, 0x4, R144 ;  /* 0x0000000403347825 */ /* 0x050fe200078e0290 */
[----:B------:R-:W-:Y:S03]  /*2f1c0*/  @P1 STG.E [R112.64], R40 ;  /* 0x0000002870001986 */ /* 0x000fe6000c101908 */
[----:B------:R-:W-:Y:S01]  /*2f1d0*/  IMAD.WIDE R232, R3, 0x4, R146 ;  /* 0x0000000403e87825 */ /* 0x000fe200078e0292 */
[----:B------:R-:W-:Y:S04]  /*2f1e0*/  @P3 STG.E [R52.64], R64 ;  /* 0x0000004034003986 */ /* 0x000fe8000c101908 */
[----:B------:R1:W-:Y:S04]  /*2f1f0*/  @P4 STG.E [R232.64], R108 ;  /* 0x0000006ce8004986 */ /* 0x0003e8000c101908 */
[----:B-1----:R-:W4:Y:S01]  /*2f200*/  LDL.LU R232, [R1+0xe54] ;  /* 0x000e540001e87983 */ /* 0x002f220000300800 */
[----:B------:R-:W-:-:S02]  /*2f210*/  ISETP.LT.AND P5, PT, R223, c[0x0][0x178], !P2 ;  /* 0x00005e00df007a0c */ /* 0x000fc400057a1270 */
[----:B------:R-:W-:Y:S02]  /*2f220*/  ISETP.LT.AND P6, PT, R99, c[0x0][0x178], !P2 ;  /* 0x00005e0063007a0c */ /* 0x000fe400057c1270 */
[----:B------:R-:W-:Y:S02]  /*2f230*/  ISETP.LT.AND P3, PT, R251, c[0x0][0x178], !P2 ;  /* 0x00005e00fb007a0c */ /* 0x000fe40005761270 */
[----:B------:R-:W-:Y:S02]  /*2f240*/  ISETP.LT.AND P2, PT, R250, c[0x0][0x178], !P2 ;  /* 0x00005e00fa007a0c */ /* 0x000fe40005741270 */
[----:B--2---:R-:W-:Y:S02]  /*2f250*/  ISETP.GE.AND P0, PT, R0, c[0x0][0x17c], PT ;  /* 0x00005f0000007a0c */ /* 0x004fe40003f06270 */
[----:B------:R-:W-:-:S05]  /*2f260*/  IADD3 R0, R3, c[0x0][0x198], RZ ;  /* 0x0000660003007a10 */ /* 0x000fca0007ffe0ff */
[----:B------:R-:W-:-:S04]  /*2f270*/  IMAD.WIDE R112, R0, 0x4, R8 ;  /* 0x0000000400707825 */ /* 0x000fc800078e0208 */
[----:B------:R-:W-:Y:S01]  /*2f280*/  IMAD.WIDE R52, R0, 0x4, R10 ;  /* 0x0000000400347825 */ /* 0x000fe200078e020a */
[----:B------:R1:W-:Y:S01]  /*2f290*/  @P5 STG.E [R112.64], R249 ;  /* 0x000000f970005986 */ /* 0x0003e2000c101908 */
[----:B------:R-:W-:-:S03]  /*2f2a0*/  ISETP.LT.AND P4, PT, R223, c[0x0][0x178], !P0 ;  /* 0x00005e00df007a0c */ /* 0x000fc60004781270 */
[----:B------:R2:W-:Y:S01]  /*2f2b0*/  @P6 STG.E [R52.64], R41 ;  /* 0x0000002934006986 */ /* 0x0005e2000c101908 */
[C---:B------:R-:W-:Y:S02]  /*2f2c0*/  IADD3 R3, R0.reuse, c[0x0][0x198], RZ ;  /* 0x0000660000037a10 */ /* 0x040fe40007ffe0ff */
[----:B------:R-:W-:Y:S02]  /*2f2d0*/  ISETP.LT.AND P5, PT, R99, c[0x0][0x178], !P0 ;  /* 0x00005e0063007a0c */ /* 0x000fe400047a1270 */
[----:B------:R-:W-:Y:S02]  /*2f2e0*/  ISETP.LT.AND P6, PT, R251, c[0x0][0x178], !P0 ;  /* 0x00005e00fb007a0c */ /* 0x000fe400047c1270 */
[----:B---3--:R-:W-:Y:S01]  /*2f2f0*/  ISETP.GE.AND P1, PT, R239, c[0x0][0x17c], PT ;  /* 0x00005f00ef007a0c */ /* 0x008fe20003f26270 */
[----:B-1----:R-:W3:Y:S01]  /*2f300*/  LDL.LU R112, [R1+0xe58] ;  /* 0x000e580001707983 */ /* 0x002ee20000300800 */
[----:B--2---:R-:W-:-:S04]  /*2f310*/  IMAD.WIDE R40, R0, 0x4, R144 ;  /* 0x0000000400287825 */ /* 0x004fc800078e0290 */
[----:B------:R-:W-:Y:S01]  /*2f320*/  IMAD.WIDE R52, R0, 0x4, R146 ;  /* 0x0000000400347825 */ /* 0x000fe200078e0292 */
[----:B------:R1:W-:Y:S01]  /*2f330*/  @P3 STG.E [R40.64], R65 ;  /* 0x0000004128003986 */ /* 0x0003e2000c101908 */
[----:B------:R-:W-:-:S03]  /*2f340*/  ISETP.LT.AND P0, PT, R250, c[0x0][0x178], !P0 ;  /* 0x00005e00fa007a0c */ /* 0x000fc60004701270 */
[----:B------:R2:W-:Y:S01]  /*2f350*/  @P2 STG.E [R52.64], R109 ;  /* 0x0000006d34002986 */ /* 0x0005e2000c101908 */
[----:B------:R-:W-:-:S03]  /*2f360*/  ISETP.LT.AND P2, PT, R223, c[0x0][0x178], !P1 ;  /* 0x00005e00df007a0c */ /* 0x000fc60004f41270 */
[----:B------:R-:W3:Y:S01]  /*2f370*/  LDL.LU R108, [R1+0xe64] ;  /* 0x000e6400016c7983 */ /* 0x000ee20000300800 */
[C---:B-1----:R-:W-:Y:S01]  /*2f380*/  IMAD.WIDE R40, R3.reuse, 0x4, R8 ;  /* 0x0000000403287825 */ /* 0x042fe200078e0208 */
[----:B------:R-:W-:-:S03]  /*2f390*/  IADD3 R0, R3, c[0x0][0x198], RZ ;  /* 0x0000660003007a10 */ /* 0x000fc60007ffe0ff */
[----:B--2---:R-:W-:Y:S01]  /*2f3a0*/  IMAD.WIDE R52, R3, 0x4, R10 ;  /* 0x0000000403347825 */ /* 0x004fe200078e020a */
[----:B------:R1:W-:Y:S01]  /*2f3b0*/  @P4 STG.E [R40.64], R244 ;  /* 0x000000f428004986 */ /* 0x0003e2000c101908 */
[----:B------:R-:W-:Y:S02]  /*2f3c0*/  ISETP.LT.AND P4, PT, R99, c[0x0][0x178], !P1 ;  /* 0x00005e0063007a0c */ /* 0x000fe40004f81270 */
[----:B------:R-:W-:Y:S01]  /*2f3d0*/  IMAD.WIDE R64, R3, 0x4, R144 ;  /* 0x0000000403407825 */ /* 0x000fe200078e0290 */
[----:B------:R-:W-:Y:S01]  /*2f3e0*/  ISETP.GE.AND P3, PT, R248, c[0x0][0x17c], PT ;  /* 0x00005f00f8007a0c */ /* 0x000fe20003f66270 */
[----:B------:R2:W-:Y:S01]  /*2f3f0*/  @P5 STG.E [R52.64], R44 ;  /* 0x0000002c34005986 */ /* 0x0005e2000c101908 */
[----:B------:R-:W-:Y:S02]  /*2f400*/  ISETP.LT.AND P5, PT, R251, c[0x0][0x178], !P1 ;  /* 0x00005e00fb007a0c */ /* 0x000fe40004fa1270 */
[----:B------:R-:W-:Y:S01]  /*2f410*/  ISETP.LT.AND P1, PT, R250, c[0x0][0x178], !P1 ;  /* 0x00005e00fa007a0c */ /* 0x000fe20004f21270 */
[----:B------:R4:W-:Y:S01]  /*2f420*/  @P6 STG.E [R64.64], R60 ;  /* 0x0000003c40006986 */ /* 0x0009e2000c101908 */
[----:B------:R-:W-:Y:S01]  /*2f430*/  ISETP.LT.AND P6, PT, R223, c[0x0][0x178], !P3 ;  /* 0x00005e00df007a0c */ /* 0x000fe20005fc1270 */
[----:B-1----:R-:W-:Y:S01]  /*2f440*/  IMAD.WIDE R40, R3, 0x4, R146 ;  /* 0x0000000403287825 */ /* 0x002fe200078e0292 */
[----:B------:R-:W-:-:S03]  /*2f450*/  IADD3 R3, R0, c[0x0][0x198], RZ ;  /* 0x0000660000037a10 */ /* 0x000fc60007ffe0ff */
[C---:B--2---:R-:W-:Y:S01]  /*2f460*/  IMAD.WIDE R52, R0.reuse, 0x4, R8 ;  /* 0x0000000400347825 */ /* 0x044fe200078e0208 */
[----:B------:R1:W-:Y:S03]  /*2f470*/  @P0 STG.E [R40.64], R104 ;  /* 0x0000006828000986 */ /* 0x0003e6000c101908 */
[----:B----4-:R-:W-:Y:S01]  /*2f480*/  IMAD.WIDE R64, R0, 0x4, R10 ;  /* 0x0000000400407825 */ /* 0x010fe200078e020a */
[----:B------:R2:W-:Y:S01]  /*2f490*/  @P2 STG.E [R52.64], R245 ;  /* 0x000000f534002986 */ /* 0x0005e2000c101908 */
[----:B------:R-:W-:-:S03]  /*2f4a0*/  ISETP.LT.AND P0, PT, R99, c[0x0][0x178], !P3 ;  /* 0x00005e0063007a0c */ /* 0x000fc60005f01270 */
[----:B------:R4:W-:Y:S01]  /*2f4b0*/  @P4 STG.E [R64.64], R45 ;  /* 0x0000002d40004986 */ /* 0x0009e2000c101908 */
[----:B------:R-:W-:Y:S01]  /*2f4c0*/  ISETP.LT.AND P4, PT, R251, c[0x0][0x178], !P3 ;  /* 0x00005e00fb007a0c */ /* 0x000fe20005f81270 */
[----:B-1----:R-:W-:Y:S01]  /*2f4d0*/  IMAD.WIDE R40, R0, 0x4, R144 ;  /* 0x0000000400287825 */ /* 0x002fe200078e0290 */
[----:B------:R-:W-:Y:S01]  /*2f4e0*/  ISETP.GE.AND P2, PT, R232, c[0x0][0x17c], PT ;  /* 0x00005f00e8007a0c */ /* 0x000fe20003f46270 */
[----:B------:R-:W3:Y:S02]  /*2f4f0*/  LDL.LU R60, [R1+0xe70] ;  /* 0x000e7000013c7983 */ /* 0x000ee40000300800 */
[----:B--2---:R-:W-:-:S04]  /*2f500*/  IMAD.WIDE R52, R3, 0x4, R8 ;  /* 0x0000000403347825 */ /* 0x004fc800078e0208 */
[----:B----4-:R-:W-:Y:S01]  /*2f510*/  IMAD.WIDE R44, R0, 0x4, R146 ;  /* 0x00000004002c7825 */ /* 0x010fe200078e0292 */
[----:B------:R1:W-:Y:S01]  /*2f520*/  @P5 STG.E [R40.64], R61 ;  /* 0x0000003d28005986 */ /* 0x0003e2000c101908 */
[----:B------:R-:W-:-:S03]  /*2f530*/  ISETP.LT.AND P3, PT, R250, c[0x0][0x178], !P3 ;  /* 0x00005e00fa007a0c */ /* 0x000fc60005f61270 */
[----:B------:R-:W2:Y:S01]  /*2f540*/  LDL.LU R238, [R1+0x38] ;  /* 0x0000380001ee7983 */ /* 0x000ea20000300800 */
[----:B------:R-:W-:-:S03]  /*2f550*/  ISETP.LT.AND P5, PT, R223, c[0x0][0x178], !P2 ;  /* 0x00005e00df007a0c */ /* 0x000fc600057a1270 */
[----:B------:R4:W-:Y:S01]  /*2f560*/  @P1 STG.E [R44.64], R105 ;  /* 0x000000692c001986 */ /* 0x0009e2000c101908 */
[----:B------:R-:W-:-:S03]  /*2f570*/  IADD3 R0, R3, c[0x0][0x198], RZ ;  /* 0x0000660003007a10 */ /* 0x000fc60007ffe0ff */
[----:B------:R4:W-:Y:S01]  /*2f580*/  @P6 STG.E [R52.64], R240 ;  /* 0x000000f034006986 */ /* 0x0009e2000c101908 */
[----:B-1----:R-:W-:Y:S01]  /*2f590*/  IMAD.WIDE R40, R3, 0x4, R10 ;  /* 0x0000000403287825 */ /* 0x002fe200078e020a */
[----:B------:R-:W-:Y:S02]  /*2f5a0*/  ISETP.LT.AND P6, PT, R99, c[0x0][0x178], !P2 ;  /* 0x00005e0063007a0c */ /* 0x000fe400057c1270 */
[----:B------:R-:W2:Y:S01]  /*2f5b0*/  LDL.LU R239, [R1+0x3c] ;  /* 0x00003c0001ef7983 */ /* 0x000ea20000300800 */
[----:B----4-:R-:W-:-:S03]  /*2f5c0*/  IMAD.WIDE R44, R3, 0x4, R144 ;  /* 0x00000004032c7825 */ /* 0x010fc600078e0290 */
[----:B------:R1:W-:Y:S04]  /*2f5d0*/  @P0 STG.E [R40.64], R36 ;  /* 0x0000002428000986 */ /* 0x0003e8000c101908 */
[----:B------:R4:W-:Y:S01]  /*2f5e0*/  @P4 STG.E [R44.64], R56 ;  /* 0x000000382c004986 */ /* 0x0009e2000c101908 */
[----:B------:R-:W-:Y:S01]  /*2f5f0*/  ISETP.LT.AND P4, PT, R251, c[0x0][0x178], !P2 ;  /* 0x00005e00fb007a0c */ /* 0x000fe20005781270 */
[----:B------:R-:W-:-:S04]  /*2f600*/  IMAD.WIDE R52, R0, 0x4, R10 ;  /* 0x0000000400347825 */ /* 0x000fc800078e020a */
[----:B-1----:R-:W-:-:S04]  /*2f610*/  IMAD.WIDE R40, R3, 0x4, R146 ;  /* 0x0000000403287825 */ /* 0x002fc800078e0292 */
[C---:B----4-:R-:W-:Y:S01]  /*2f620*/  IMAD.WIDE R44, R0.reuse, 0x4, R8 ;  /* 0x00000004002c7825 */ /* 0x050fe200078e0208 */
[----:B------:R-:W-:Y:S04]  /*2f630*/  @P3 STG.E [R40.64], R100 ;  /* 0x0000006428003986 */ /* 0x000fe8000c101908 */
[----:B------:R-:W-:Y:S04]  /*2f640*/  @P5 STG.E [R44.64], R241 ;  /* 0x000000f12c005986 */ /* 0x000fe8000c101908 */
[----:B------:R1:W-:Y:S02]  /*2f650*/  @P6 STG.E [R52.64], R37 ;  /* 0x0000002534006986 */ /* 0x0003e4000c101908 */
[----:B-1----:R-:W-:-:S05]  /*2f660*/  IMAD.WIDE R36, R0, 0x4, R144 ;  /* 0x0000000400247825 */ /* 0x002fca00078e0290 */
[----:B------:R1:W-:Y:S04]  /*2f670*/  @P4 STG.E [R36.64], R57 ;  /* 0x0000003924004986 */ /* 0x0003e8000c101908 */
[----:B-1----:R-:W4:Y:S04]  /*2f680*/  LDL.LU R57, [R1+0xe88] ;  /* 0x000e880001397983 */ /* 0x002f280000300800 */
[----:B------:R-:W4:Y:S04]  /*2f690*/  LDL.LU R248, [R1+0x18] ;  /* 0x0000180001f87983 */ /* 0x000f280000300800 */
[----:B------:R-:W4:Y:S04]  /*2f6a0*/  LDL.LU R56, [R1+0xe84] ;  /* 0x000e840001387983 */ /* 0x000f280000300800 */
[----:B------:R-:W4:Y:S04]  /*2f6b0*/  LDL.LU R53, [R1+0xe98] ;  /* 0x000e980001357983 */ /* 0x000f280000300800 */
[----:B------:R-:W4:Y:S04]  /*2f6c0*/  LDL.LU R249, [R1+0x1c] ;  /* 0x00001c0001f97983 */ /* 0x000f280000300800 */
[----:B------:R-:W4:Y:S01]  /*2f6d0*/  LDL.LU R52, [R1+0xea0] ;  /* 0x000ea00001347983 */ /* 0x000f220000300800 */
[----:B------:R-:W-:Y:S01]  /*2f6e0*/  ISETP.LT.AND P2, PT, R250, c[0x0][0x178], !P2 ;  /* 0x00005e00fa007a0c */ /* 0x000fe20005741270 */
[C---:B------:R-:W-:Y:S01]  /*2f6f0*/  IMAD.WIDE R40, R0.reuse, 0x4, R146 ;  /* 0x0000000400287825 */ /* 0x040fe200078e0292 */
[----:B------:R-:W-:-:S05]  /*2f700*/  IADD3 R0, R0, c[0x0][0x198], RZ ;  /* 0x0000660000007a10 */ /* 0x000fca0007ffe0ff */
[C---:B------:R-:W-:Y:S01]  /*2f710*/  IMAD.WIDE R36, R0.reuse, 0x4, R8 ;  /* 0x0000000400247825 */ /* 0x040fe200078e0208 */
[----:B------:R-:W-:-:S05]  /*2f720*/  IADD3 R3, R0, c[0x0][0x198], RZ ;  /* 0x0000660000037a10 */ /* 0x000fca0007ffe0ff */
[----:B------:R1:W-:Y:S01]  /*2f730*/  @P2 STG.E [R40.64], R101 ;  /* 0x0000006528002986 */ /* 0x0003e2000c101908 */
[----:B------:R-:W-:-:S04]  /*2f740*/  IMAD.WIDE R44, R0, 0x4, R144 ;  /* 0x00000004002c7825 */ /* 0x000fc800078e0290 */
[----:B-1----:R-:W-:Y:S01]  /*2f750*/  IMAD.WIDE R40, R0, 0x4, R10 ;  /* 0x0000000400287825 */ /* 0x002fe200078e020a */
[----:B---3--:R-:W-:-:S04]  /*2f760*/  ISETP.GE.AND P1, PT, R112, c[0x0][0x17c], PT ;  /* 0x00005f0070007a0c */ /* 0x008fc80003f26270 */
[----:B------:R-:W-:Y:S02]  /*2f770*/  ISETP.LT.AND P3, PT, R223, c[0x0][0x178], !P1 ;  /* 0x00005e00df007a0c */ /* 0x000fe40004f61270 */
[----:B------:R-:W-:Y:S02]  /*2f780*/  ISETP.LT.AND P5, PT, R99, c[0x0][0x178], !P1 ;  /* 0x00005e0063007a0c */ /* 0x000fe40004fa1270 */
[----:B------:R-:W-:Y:S02]  /*2f790*/  ISETP.LT.AND P6, PT, R251, c[0x0][0x178], !P1 ;  /* 0x00005e00fb007a0c */ /* 0x000fe40004fc1270 */
[----:B------:R-:W-:Y:S02]  /*2f7a0*/  ISETP.LT.AND P1, PT, R250, c[0x0][0x178], !P1 ;  /* 0x00005e00fa007a0c */ /* 0x000fe40004f21270 */
[----:B------:R-:W-:-:S04]  /*2f7b0*/  ISETP.GE.AND P0, PT, R108, c[0x0][0x17c], PT ;  /* 0x00005f006c007a0c */ /* 0x000fc80003f06270 */
[----:B------:R-:W-:Y:S02]  /*2f7c0*/  ISETP.LT.AND P2, PT, R223, c[0x0][0x178], !P0 ;  /* 0x00005e00df007a0c */ /* 0x000fe40004741270 */
[----:B------:R-:W-:Y:S01]  /*2f7d0*/  ISETP.GE.AND P4, PT, R60, c[0x0][0x17c], PT ;  /* 0x00005f003c007a0c */ /* 0x000fe20003f86270 */
[----:B--2---:R1:W-:Y:S01]  /*2f7e0*/  @P3 STG.E [R36.64], R238 ;  /* 0x000000ee24003986 */ /* 0x0043e2000c101908 */
[----:B------:R-:W-:-:S03]  /*2f7f0*/  ISETP.LT.AND P3, PT, R99, c[0x0][0x178], !P0 ;  /* 0x00005e0063007a0c */ /* 0x000fc60004761270 */
[----:B------:R2:W-:Y:S01]  /*2f800*/  @P5 STG.E [R40.64], R234 ;  /* 0x000000ea28005986 */ /* 0x0005e2000c101908 */
[----:B------:R-:W-:Y:S02]  /*2f810*/  ISETP.LT.AND P5, PT, R251, c[0x0][0x178], !P0 ;  /* 0x00005e00fb007a0c */ /* 0x000fe400047a1270 */
[----:B------:R-:W-:Y:S01]  /*2f820*/  ISETP.LT.AND P0, PT, R250, c[0x0][0x178], !P0 ;  /* 0x00005e00fa007a0c */ /* 0x000fe20004701270 */
[----:B------:R3:W-:Y:S01]  /*2f830*/  @P6 STG.E [R44.64], R54 ;  /* 0x000000362c006986 */ /* 0x0007e2000c101908 */
[----:B-1----:R-:W-:-:S04]  /*2f840*/  IMAD.WIDE R36, R0, 0x4, R146 ;  /* 0x0000000400247825 */ /* 0x002fc800078e0292 */
[C---:B--2---:R-:W-:Y:S01]  /*2f850*/  IMAD.WIDE R40, R3.reuse, 0x4, R8 ;  /* 0x0000000403287825 */ /* 0x044fe200078e0208 */
[----:B------:R1:W-:Y:S03]  /*2f860*/  @P1 STG.E [R36.64], R114 ;  /* 0x0000007224001986 */ /* 0x0003e6000c101908 */
[----:B---3--:R-:W-:Y:S01]  /*2f870*/  IMAD.WIDE R44, R3, 0x4, R10 ;  /* 0x00000004032c7825 */ /* 0x008fe200078e020a */
[----:B------:R-:W-:Y:S01]  /*2f880*/  ISETP.LT.AND P6, PT, R223, c[0x0][0x178], !P4 ;  /* 0x00005e00df007a0c */ /* 0x000fe200067c1270 */
[----:B------:R2:W-:Y:S01]  /*2f890*/  @P2 STG.E [R40.64], R239 ;  /* 0x000000ef28002986 */ /* 0x0005e2000c101908 */
[----:B------:R-:W-:-:S03]  /*2f8a0*/  ISETP.LT.AND P1, PT, R99, c[0x0][0x178], !P4 ;  /* 0x00005e0063007a0c */ /* 0x000fc60006721270 */
[----:B------:R3:W-:Y:S01]  /*2f8b0*/  @P3 STG.E [R44.64], R235 ;  /* 0x000000eb2c003986 */ /* 0x0007e2000c101908 */
[----:B------:R-:W-:Y:S02]  /*2f8c0*/  ISETP.LT.AND P3, PT, R251, c[0x0][0x178], !P4 ;  /* 0x00005e00fb007a0c */ /* 0x000fe40006761270 */
[C---:B------:R-:W-:Y:S01]  /*2f8d0*/  IADD3 R0, R3.reuse, c[0x0][0x198], RZ ;  /* 0x0000660003007a10 */ /* 0x040fe20007ffe0ff */
[----:B-1----:R-:W-:-:S04]  /*2f8e0*/  IMAD.WIDE R36, R3, 0x4, R144 ;  /* 0x0000000403247825 */ /* 0x002fc800078e0290 */
[----:B--2---:R-:W-:Y:S01]  /*2f8f0*/  IMAD.WIDE R40, R3, 0x4, R146 ;  /* 0x0000000403287825 */ /* 0x004fe200078e0292 */
[----:B------:R1:W-:Y:S01]  /*2f900*/  @P5 STG.E [R36.64], R55 ;  /* 0x0000003724005986 */ /* 0x0003e2000c101908 */
[----:B------:R-:W-:Y:S02]  /*2f910*/  ISETP.LT.AND P4, PT, R250, c[0x0][0x178], !P4 ;  /* 0x00005e00fa007a0c */ /* 0x000fe40006781270 */
[C---:B---3--:R-:W-:Y:S01]  /*2f920*/  IMAD.WIDE R44, R0.reuse, 0x4, R8 ;  /* 0x00000004002c7825 */ /* 0x048fe200078e0208 */
[----:B------:R2:W-:Y:S03]  /*2f930*/  @P0 STG.E [R40.64], R115 ;  /* 0x0000007328000986 */ /* 0x0005e6000c101908 */
[----:B-1----:R-:W-:-:S04]  /*2f940*/  IMAD.WIDE R36, R0, 0x4, R10 ;  /* 0x0000000400247825 */ /* 0x002fc800078e020a */
[C---:B--2---:R-:W-:Y:S01]  /*2f950*/  IMAD.WIDE R40, R0.reuse, 0x4, R144 ;  /* 0x0000000400287825 */ /* 0x044fe200078e0290 */
[C---:B------:R-:W-:Y:S02]  /*2f960*/  IADD3 R3, R0.reuse, c[0x0][0x198], RZ ;  /* 0x0000660000037a10 */ /* 0x040fe40007ffe0ff */
[----:B----4-:R-:W-:Y:S01]  /*2f970*/  ISETP.GE.AND P2, PT, R57, c[0x0][0x17c], PT ;  /* 0x00005f0039007a0c */ /* 0x010fe20003f46270 */
[----:B------:R-:W-:Y:S03]  /*2f980*/  @P6 STG.E [R44.64], R248 ;  /* 0x000000f82c006986 */ /* 0x000fe6000c101908 */
[----:B------:R-:W-:Y:S02]  /*2f990*/  ISETP.LT.AND P5, PT, R223, c[0x0][0x178], !P2 ;  /* 0x00005e00df007a0c */ /* 0x000fe400057a1270 */
[----:B------:R-:W-:Y:S01]  /*2f9a0*/  ISETP.LT.AND P6, PT, R99, c[0x0][0x178], !P2 ;  /* 0x00005e0063007a0c */ /* 0x000fe200057c1270 */
[----:B------:R1:W-:Y:S04]  /*2f9b0*/  @P1 STG.E [R36.64], R42 ;  /* 0x0000002a24001986 */ /* 0x0003e8000c101908 */
[----:B------:R2:W-:Y:S01]  /*2f9c0*/  @P3 STG.E [R40.64], R66 ;  /* 0x0000004228003986 */ /* 0x0005e2000c101908 */
[----:B------:R-:W-:Y:S01]  /*2f9d0*/  ISETP.LT.AND P3, PT, R251, c[0x0][0x178], !P2 ;  /* 0x00005e00fb007a0c */ /* 0x000fe20005761270 */
[----:B-1----:R-:W-:-:S04]  /*2f9e0*/  IMAD.WIDE R36, R0, 0x4, R146 ;  /* 0x0000000400247825 */ /* 0x002fc800078e0292 */
[C---:B--2---:R-:W-:Y:S01]  /*2f9f0*/  IMAD.WIDE R40, R3.reuse, 0x4, R8 ;  /* 0x0000000403287825 */ /* 0x044fe200078e0208 */
[----:B------:R1:W-:Y:S03]  /*2fa00*/  @P4 STG.E [R36.64], R110 ;  /* 0x0000006e24004986 */ /* 0x0003e6000c101908 */
[----:B------:R-:W-:Y:S01]  /*2fa10*/  IMAD.WIDE R44, R3, 0x4, R10 ;  /* 0x00000004032c7825 */ /* 0x000fe200078e020a */
[----:B------:R-:W-:Y:S01]  /*2fa20*/  @P5 STG.E [R40.64], R249 ;  /* 0x000000f928005986 */ /* 0x000fe2000c101908 */
[----:B------:R-:W-:-:S03]  /*2fa30*/  ISETP.GE.AND P1, PT, R53, c[0x0][0x17c], PT ;  /* 0x00005f0035007a0c */ /* 0x000fc60003f26270 */
[----:B------:R2:W-:Y:S01]  /*2fa40*/  @P6 STG.E [R44.64], R43 ;  /* 0x0000002b2c006986 */ /* 0x0005e2000c101908 */
[----:B-1----:R-:W-:-:S03]  /*2fa50*/  IMAD.WIDE R36, R3, 0x4, R144 ;  /* 0x0000000403247825 */ /* 0x002fc600078e0290 */
[----:B------:R-:W3:Y:S04]  /*2fa60*/  LDL.LU R53, [R1+0xeb8] ;  /* 0x000eb80001357983 */ /* 0x000ee80000300800 */
[----:B------:R1:W-:Y:S01]  /*2fa70*/  @P3 STG.E [R36.64], R67 ;  /* 0x0000004324003986 */ /* 0x0003e2000c101908 */
[----:B------:R-:W-:-:S03]  /*2fa80*/  ISETP.GE.AND P3, PT, R52, c[0x0][0x17c], PT ;  /* 0x00005f0034007a0c */ /* 0x000fc60003f66270 */
[----:B------:R-:W4:Y:S04]  /*2fa90*/  LDL.LU R52, [R1+0xeb4] ;  /* 0x000eb40001347983 */ /* 0x000f280000300800 */
[----:B--2---:R-:W2:Y:S04]  /*2faa0*/  LDL.LU R45, [R1+0xec8] ;  /* 0x000ec800012d7983 */ /* 0x004ea80000300800 */
[----:B------:R-:W4:Y:S01]  /*2fab0*/  LDL.LU R44, [R1+0xed0] ;  /* 0x000ed000012c7983 */ /* 0x000f220000300800 */
[----:B------:R-:W-:Y:S02]  /*2fac0*/  ISETP.LT.AND P2, PT, R250, c[0x0][0x178], !P2 ;  /* 0x00005e00fa007a0c */ /* 0x000fe40005741270 */
[----:B------:R-:W-:Y:S01]  /*2fad0*/  ISETP.GE.AND P0, PT, R56, c[0x0][0x17c], PT ;  /* 0x00005f0038007a0c */ /* 0x000fe20003f06270 */
[----:B------:R-:W-:-:S03]  /*2fae0*/  IMAD.WIDE R40, R3, 0x4, R146 ;  /* 0x0000000403287825 */ /* 0x000fc600078e0292 */
[----:B------:R-:W-:Y:S02]  /*2faf0*/  ISETP.LT.AND P4, PT, R223, c[0x0][0x178], !P0 ;  /* 0x00005e00df007a0c */ /* 0x000fe40004781270 */
[----:B------:R-:W-:Y:S02]  /*2fb00*/  ISETP.LT.AND P5, PT, R99, c[0x0][0x178], !P0 ;  /* 0x00005e0063007a0c */ /* 0x000fe400047a1270 */
[----:B------:R-:W-:Y:S02]  /*2fb10*/  IADD3 R3, R3, c[0x0][0x198], RZ ;  /* 0x0000660003037a10 */ /* 0x000fe40007ffe0ff */
[----:B------:R-:W-:Y:S01]  /*2fb20*/  ISETP.LT.AND P6, PT, R251, c[0x0][0x178], !P0 ;  /* 0x00005e00fb007a0c */ /* 0x000fe200047c1270 */
[----:B------:R1:W-:Y:S01]  /*2fb30*/  @P2 STG.E [R40.64], R111 ;  /* 0x0000006f28002986 */ /* 0x0003e2000c101908 */
[----:B------:R-:W-:Y:S01]  /*2fb40*/  ISETP.LT.AND P0, PT, R250, c[0x0][0x178], !P0 ;  /* 0x00005e00fa007a0c */ /* 0x000fe20004701270 */
[----:B-1----:R-:W-:Y:S01]  /*2fb50*/  IMAD.WIDE R36, R3, 0x4, R8 ;  /* 0x0000000403247825 */ /* 0x002fe200078e0208 */
[----:B------:R-:W-:-:S03]  /*2fb60*/  ISETP.LT.AND P2, PT, R223, c[0x0][0x178], !P1 ;  /* 0x00005e00df007a0c */ /* 0x000fc60004f41270 */
[C---:B------:R-:W-:Y:S01]  /*2fb70*/  IMAD.WIDE R42, R3.reuse, 0x4, R144 ;  /* 0x00000004032a7825 */ /* 0x040fe200078e0290 */
[----:B------:R1:W-:Y:S03]  /*2fb80*/  @P4 STG.E [R36.64], R246 ;  /* 0x000000f624004986 */ /* 0x0003e6000c101908 */
[----:B------:R-:W-:Y:S01]  /*2fb90*/  IMAD.WIDE R40, R3, 0x4, R10 ;  /* 0x0000000403287825 */ /* 0x000fe200078e020a */
[----:B------:R-:W-:Y:S02]  /*2fba0*/  ISETP.LT.AND P4, PT, R99, c[0x0][0x178], !P1 ;  /* 0x00005e0063007a0c */ /* 0x000fe40004f81270 */
[----:B------:R-:W-:Y:S02]  /*2fbb0*/  IADD3 R0, R3, c[0x0][0x198], RZ ;  /* 0x0000660003007a10 */ /* 0x000fe40007ffe0ff */
[----:B------:R1:W-:Y:S01]  /*2fbc0*/  @P5 STG.E [R40.64], R46 ;  /* 0x0000002e28005986 */ /* 0x0003e2000c101908 */
[----:B------:R-:W-:Y:S01]  /*2fbd0*/  ISETP.LT.AND P5, PT, R251, c[0x0][0x178], !P1 ;  /* 0x00005e00fb007a0c */ /* 0x000fe20004fa1270 */
[----:B-1----:R-:W-:Y:S01]  /*2fbe0*/  IMAD.WIDE R36, R3, 0x4, R146 ;  /* 0x0000000403247825 */ /* 0x002fe200078e0292 */
[----:B------:R-:W-:Y:S01]  /*2fbf0*/  ISETP.LT.AND P1, PT, R250, c[0x0][0x178], !P1 ;  /* 0x00005e00fa007a0c */ /* 0x000fe20004f21270 */
[----:B------:R1:W-:Y:S01]  /*2fc00*/  @P6 STG.E [R42.64], R62 ;  /* 0x0000003e2a006986 */ /* 0x0003e2000c101908 */
[----:B------:R-:W-:-:S03]  /*2fc10*/  ISETP.LT.AND P6, PT, R223, c[0x0][0x178], !P3 ;  /* 0x00005e00df007a0c */ /* 0x000fc60005fc1270 */
[----:B------:R1:W-:Y:S01]  /*2fc20*/  @P0 STG.E [R36.64], R106 ;  /* 0x0000006a24000986 */ /* 0x0003e2000c101908 */
[----:B------:R-:W-:Y:S01]  /*2fc30*/  ISETP.LT.AND P0, PT, R99, c[0x0][0x178], !P3 ;  /* 0x00005e0063007a0c */ /* 0x000fe20005f01270 */
[C---:B------:R-:W-:Y:S01]  /*2fc40*/  IMAD.WIDE R40, R0.reuse, 0x4, R8 ;  /* 0x0000000400287825 */ /* 0x040fe200078e0208 */
[----:B------:R-:W-:-:S03]  /*2fc50*/  IADD3 R3, R0, c[0x0][0x198], RZ ;  /* 0x0000660000037a10 */ /* 0x000fc60007ffe0ff */
[C---:B-1----:R-:W-:Y:S01]  /*2fc60*/  IMAD.WIDE R42, R0.reuse, 0x4, R10 ;  /* 0x00000004002a7825 */ /* 0x042fe200078e020a */
[----:B------:R1:W-:Y:S03]  /*2fc70*/  @P2 STG.E [R40.64], R247 ;  /* 0x000000f728002986 */ /* 0x0003e6000c101908 */
[----:B------:R-:W-:Y:S01]  /*2fc80*/  IMAD.WIDE R36, R0, 0x4, R144 ;  /* 0x0000000400247825 */ /* 0x000fe200078e0290 */
[----:B------:R1:W-:Y:S01]  /*2fc90*/  @P4 STG.E [R42.64], R47 ;  /* 0x0000002f2a004986 */ /* 0x0003e2000c101908 */
[----:B------:R-:W-:-:S03]  /*2fca0*/  ISETP.LT.AND P4, PT, R251, c[0x0][0x178], !P3 ;  /* 0x00005e00fb007a0c */ /* 0x000fc60005f81270 */
[----:B------:R1:W-:Y:S02]  /*2fcb0*/  @P5 STG.E [R36.64], R63 ;  /* 0x0000003f24005986 */ /* 0x0003e4000c101908 */
[----:B-1----:R-:W-:-:S04]  /*2fcc0*/  IMAD.WIDE R40, R0, 0x4, R146 ;  /* 0x0000000400287825 */ /* 0x002fc800078e0292 */
[C---:B------:R-:W-:Y:S01]  /*2fcd0*/  IMAD.WIDE R42, R3.reuse, 0x4, R8 ;  /* 0x00000004032a7825 */ /* 0x040fe200078e0208 */
[----:B------:R1:W-:Y:S03]  /*2fce0*/  @P1 STG.E [R40.64], R107 ;  /* 0x0000006b28001986 */ /* 0x0003e6000c101908 */
[----:B------:R-:W-:Y:S01]  /*2fcf0*/  IMAD.WIDE R36, R3, 0x4, R10 ;  /* 0x0000000403247825 */ /* 0x000fe200078e020a */
[----:B------:R-:W-:Y:S01]  /*2fd00*/  @P6 STG.E [R42.64], R242 ;  /* 0x000000f22a006986 */ /* 0x000fe2000c101908 */
[----:B------:R-:W-:-:S03]  /*2fd10*/  ISETP.LT.AND P3, PT, R250, c[0x0][0x178], !P3 ;  /* 0x00005e00fa007a0c */ /* 0x000fc60005f61270 */
[----:B------:R1:W-:Y:S02]  /*2fd20*/  @P0 STG.E [R36.64], R38 ;  /* 0x0000002624000986 */ /* 0x0003e4000c101908 */
[C---:B-1----:R-:W-:Y:S01]  /*2fd30*/  IMAD.WIDE R40, R3.reuse, 0x4, R144 ;  /* 0x0000000403287825 */ /* 0x042fe200078e0290 */
[----:B------:R-:W-:-:S04]  /*2fd40*/  IADD3 R0, R3, c[0x0][0x198], RZ ;  /* 0x0000660003007a10 */ /* 0x000fc80007ffe0ff */
[----:B------:R1:W-:Y:S01]  /*2fd50*/  @P4 STG.E [R40.64], R58 ;  /* 0x0000003a28004986 */ /* 0x0003e2000c101908 */
[----:B------:R-:W-:-:S04]  /*2fd60*/  IMAD.WIDE R36, R3, 0x4, R146 ;  /* 0x0000000403247825 */ /* 0x000fc800078e0292 */
[C---:B------:R-:W-:Y:S01]  /*2fd70*/  IMAD.WIDE R42, R0.reuse, 0x4, R10 ;  /* 0x00000004002a7825 */ /* 0x040fe200078e020a */
[----:B------:R1:W-:Y:S03]  /*2fd80*/  @P3 STG.E [R36.64], R102 ;  /* 0x0000006624003986 */ /* 0x0003e6000c101908 */
[----:B-1----:R-:W-:-:S04]  /*2fd90*/  IMAD.WIDE R40, R0, 0x4, R8 ;  /* 0x0000000400287825 */ /* 0x002fc800078e0208 */
[C---:B------:R-:W-:Y:S01]  /*2fda0*/  IMAD.WIDE R36, R0.reuse, 0x4, R144 ;  /* 0x0000000400247825 */ /* 0x040fe200078e0290 */
[----:B------:R-:W-:Y:S02]  /*2fdb0*/  IADD3 R3, R0, c[0x0][0x198], RZ ;  /* 0x0000660000037a10 */ /* 0x000fe40007ffe0ff */
[----:B---3--:R-:W-:-:S04]  /*2fdc0*/  ISETP.GE.AND P2, PT, R53, c[0x0][0x17c], PT ;  /* 0x00005f0035007a0c */ /* 0x008fc80003f46270 */
[----:B------:R-:W-:Y:S02]  /*2fdd0*/  ISETP.LT.AND P5, PT, R223, c[0x0][0x178], !P2 ;  /* 0x00005e00df007a0c */ /* 0x000fe400057a1270 */
[----:B--2---:R-:W-:Y:S02]  /*2fde0*/  ISETP.GE.AND P0, PT, R45, c[0x0][0x17c], PT ;  /* 0x00005f002d007a0c */ /* 0x004fe40003f06270 */
[----:B------:R-:W2:Y:S01]  /*2fdf0*/  LDL.LU R45, [R1+0xee8] ;  /* 0x000ee800012d7983 */ /* 0x000ea20000300800 */
[----:B------:R-:W-:Y:S02]  /*2fe00*/  ISETP.LT.AND P6, PT, R99, c[0x0][0x178], !P2 ;  /* 0x00005e0063007a0c */ /* 0x000fe400057c1270 */
[----:B------:R-:W-:-:S06]  /*2fe10*/  ISETP.LT.AND P4, PT, R251, c[0x0][0x178], !P2 ;  /* 0x00005e00fb007a0c */ /* 0x000fcc0005781270 */
[----:B------:R-:W-:Y:S05]  /*2fe20*/  @P5 STG.E [R40.64], R243 ;  /* 0x000000f328005986 */ /* 0x000fea000c101908 */
[----:B------:R1:W-:Y:S04]  /*2fe30*/  @P6 STG.E [R42.64], R39 ;  /* 0x000000272a006986 */ /* 0x0003e8000c101908 */
[----:B------:R3:W-:Y:S01]  /*2fe40*/  @P4 STG.E [R36.64], R59 ;  /* 0x0000003b24004986 */ /* 0x0007e2000c101908 */
[----:B----4-:R-:W-:-:S03]  /*2fe50*/  ISETP.GE.AND P4, PT, R44, c[0x0][0x17c], PT ;  /* 0x00005f002c007a0c */ /* 0x010fc60003f86270 */
[----:B------:R-:W4:Y:S01]  /*2fe60*/  LDL.LU R44, [R1+0xee4] ;  /* 0x000ee400012c7983 */ /* 0x000f220000300800 */
[----:B-1----:R-:W-:-:S03]  /*2fe70*/  IMAD.WIDE R38, R0, 0x4, R146 ;  /* 0x0000000400267825 */ /* 0x002fc600078e0292 */
[----:B------:R-:W4:Y:S04]  /*2fe80*/  LDL.LU R42, [R1+0xef8] ;  /* 0x000ef800012a7983 */ /* 0x000f280000300800 */
[----:B------:R-:W4:Y:S01]  /*2fe90*/  LDL.LU R0, [R1+0xf00] ;  /* 0x000f000001007983 */ /* 0x000f220000300800 */
[----:B------:R-:W-:Y:S02]  /*2fea0*/  ISETP.GE.AND P1, PT, R52, c[0x0][0x17c], PT ;  /* 0x00005f0034007a0c */ /* 0x000fe40003f26270 */
[----:B------:R-:W-:Y:S02]  /*2feb0*/  ISETP.LT.AND P2, PT, R250, c[0x0][0x178], !P2 ;  /* 0x00005e00fa007a0c */ /* 0x000fe40005741270 */
[----:B------:R-:W-:Y:S01]  /*2fec0*/  ISETP.LT.AND P3, PT, R223, c[0x0][0x178], !P1 ;  /* 0x00005e00df007a0c */ /* 0x000fe20004f61270 */
[----:B---3--:R-:W-:Y:S01]  /*2fed0*/  IMAD.WIDE R36, R3, 0x4, R8 ;  /* 0x0000000403247825 */ /* 0x008fe200078e0208 */
[----:B------:R-:W-:-:S02]  /*2fee0*/  ISETP.LT.AND P5, PT, R99, c[0x0][0x178], !P1 ;  /* 0x00005e0063007a0c */ /* 0x000fc40004fa1270 */
[----:B------:R-:W-:Y:S02]  /*2fef0*/  ISETP.LT.AND P6, PT, R251, c[0x0][0x178], !P1 ;  /* 0x00005e00fb007a0c */ /* 0x000fe40004fc1270 */
[----:B------:R-:W-:Y:S01]  /*2ff00*/  ISETP.LT.AND P1, PT, R250, c[0x0][0x178], !P1 ;  /* 0x00005e00fa007a0c */ /* 0x000fe20004f21270 */
[----:B------:R-:W-:-:S04]  /*2ff10*/  IMAD.WIDE R40, R3, 0x4, R144 ;  /* 0x0000000403287825 */ /* 0x000fc800078e0290 */
[----:B------:R1:W-:Y:S01]  /*2ff20*/  @P2 STG.E [R38.64], R103 ;  /* 0x0000006726002986 */ /* 0x0003e2000c101908 */
[----:B------:R-:W-:-:S03]  /*2ff30*/  ISETP.LT.AND P2, PT, R223, c[0x0][0x178], !P0 ;  /* 0x00005e00df007a0c */ /* 0x000fc60004741270 */
[----:B------:R3:W-:Y:S01]  /*2ff40*/  @P3 STG.E [R36.64], R128 ;  /* 0x0000008024003986 */ /* 0x0007e2000c101908 */
[----:B------:R-:W-:Y:S02]  /*2ff50*/  ISETP.LT.AND P3, PT, R99, c[0x0][0x178], !P0 ;  /* 0x00005e0063007a0c */ /* 0x000fe40004761270 */
[C---:B------:R-:W-:Y:S01]  /*2ff60*/  IADD3 R43, R3.reuse, c[0x0][0x198], RZ ;  /* 0x00006600032b7a10 */ /* 0x040fe20007ffe0ff */
[----:B-1----:R-:W-:-:S04]  /*2ff70*/  IMAD.WIDE R38, R3, 0x4, R10 ;  /* 0x0000000403267825 */ /* 0x002fc800078e020a */
[----:B---3--:R-:W-:Y:S01]  /*2ff80*/  IMAD.WIDE R36, R3, 0x4, R146 ;  /* 0x0000000403247825 */ /* 0x008fe200078e0292 */
[----:B------:R1:W-:Y:S01]  /*2ff90*/  @P5 STG.E [R38.64], R140 ;  /* 0x0000008c26005986 */ /* 0x0003e2000c101908 */
[----:B------:R-:W-:Y:S02]  /*2ffa0*/  ISETP.LT.AND P5, PT, R251, c[0x0][0x178], !P0 ;  /* 0x00005e00fb007a0c */ /* 0x000fe400047a1270 */
[----:B------:R-:W-:Y:S01]  /*2ffb0*/  ISETP.LT.AND P0, PT, R250, c[0x0][0x178], !P0 ;  /* 0x00005e00fa007a0c */ /* 0x000fe20004701270 */
[----:B------:R3:W-:Y:S01]  /*2ffc0*/  @P6 STG.E [R40.64], R164 ;  /* 0x000000a428006986 */ /* 0x0007e2000c101908 */
[----:B------:R-:W-:-:S03]  /*2ffd0*/  ISETP.LT.AND P6, PT, R223, c[0x0][0x178], !P4 ;  /* 0x00005e00df007a0c */ /* 0x000fc600067c1270 */
[----:B------:R3:W-:Y:S01]  /*2ffe0*/  @P1 STG.E [R36.64], R120 ;  /* 0x0000007824001986 */ /* 0x0007e2000c101908 */
[----:B-1----:R-:W-:-:S04]  /*2fff0*/  IMAD.WIDE R38, R43, 0x4, R8 ;  /* 0x000000042b267825 */ /* 0x002fc800078e0208 */
[----:B---3--:R-:W-:Y:S01]  /*30000*/  IMAD.WIDE R40, R43, 0x4, R10 ;  /* 0x000000042b287825 */ /* 0x008fe200078e020a */
[----:B------:R1:W-:Y:S01]  /*30010*/  @P2 STG.E [R38.64], R129 ;  /* 0x0000008126002986 */ /* 0x0003e2000c101908 */
[----:B------:R-:W-:-:S03]  /*30020*/  ISETP.LT.AND P1, PT, R99, c[0x0][0x178], !P4 ;  /* 0x00005e0063007a0c */ /* 0x000fc60006721270 */
[----:B------:R3:W-:Y:S01]  /*30030*/  @P3 STG.E [R40.64], R141 ;  /* 0x0000008d28003986 */ /* 0x0007e2000c101908 */
[----:B------:R-:W-:Y:S01]  /*30040*/  ISETP.LT.AND P3, PT, R251, c[0x0][0x178], !P4 ;  /* 0x00005e00fb007a0c */ /* 0x000fe20006761270 */
[C---:B------:R-:W-:Y:S01]  /*30050*/  IMAD.WIDE R36, R43.reuse, 0x4, R144 ;  /* 0x000000042b247825 */ /* 0x040fe200078e0290 */
[----:B------:R-:W-:-:S03]  /*30060*/  IADD3 R3, R43, c[0x0][0x198], RZ ;  /* 0x000066002b037a10 */ /* 0x000fc60007ffe0ff */
[----:B-1----:R-:W-:Y:S01]  /*30070*/  IMAD.WIDE R38, R43, 0x4, R146 ;  /* 0x000000042b267825 */ /* 0x002fe200078e0292 */
[----:B------:R1:W-:Y:S01]  /*30080*/  @P5 STG.E [R36.64], R165 ;  /* 0x000000a524005986 */ /* 0x0003e2000c101908 */
[----:B------:R-:W-:Y:S02]  /*30090*/  ISETP.LT.AND P4, PT, R250, c[0x0][0x178], !P4 ;  /* 0x00005e00fa007a0c */ /* 0x000fe40006781270 */
[C---:B---3--:R-:W-:Y:S01]  /*300a0*/  IMAD.WIDE R40, R3.reuse, 0x4, R8 ;  /* 0x0000000403287825 */ /* 0x048fe200078e0208 */
[----:B------:R3:W-:Y:S04]  /*300b0*/  @P0 STG.E [R38.64], R121 ;  /* 0x0000007926000986 */ /* 0x0007e8000c101908 */
[----:B------:R3:W-:Y:S01]  /*300c0*/  @P6 STG.E [R40.64], R48 ;  /* 0x0000003028006986 */ /* 0x0007e2000c101908 */
[----:B-1----:R-:W-:-:S04]  /*300d0*/  IMAD.WIDE R36, R3, 0x4, R10 ;  /* 0x0000000403247825 */ /* 0x002fc800078e020a */
[C---:B---3--:R-:W-:Y:S01]  /*300e0*/  IMAD.WIDE R38, R3.reuse, 0x4, R144 ;  /* 0x0000000403267825 */ /* 0x048fe200078e0290 */
[----:B------:R1:W-:Y:S01]  /*300f0*/  @P1 STG.E [R36.64], R136 ;  /* 0x0000008824001986 */ /* 0x0003e2000c101908 */
[----:B------:R-:W-:-:S03]  /*30100*/  IADD3 R43, R3, c[0x0][0x198], RZ ;  /* 0x00006600032b7a10 */ /* 0x000fc60007ffe0ff */
[----:B------:R3:W-:Y:S02]  /*30110*/  @P3 STG.E [R38.64], R156 ;  /* 0x0000009c26003986 */ /* 0x0007e4000c101908 */
[----:B------:R-:W-:-:S04]  /*30120*/  IMAD.WIDE R40, R43, 0x4, R10 ;  /* 0x000000042b287825 */ /* 0x000fc800078e020a */
[----:B-1----:R-:W-:-:S04]  /*30130*/  IMAD.WIDE R36, R3, 0x4, R146 ;  /* 0x0000000403247825 */ /* 0x002fc800078e0292 */
[C---:B---3--:R-:W-:Y:S01]  /*30140*/  IMAD.WIDE R38, R43.reuse, 0x4, R8 ;  /* 0x000000042b267825 */ /* 0x048fe200078e0208 */
[----:B------:R1:W-:Y:S03]  /*30150*/  @P4 STG.E [R36.64], R116 ;  /* 0x0000007424004986 */ /* 0x0003e6000c101908 */
[----:B-1----:R-:W-:Y:S01]  /*30160*/  IMAD.WIDE R36, R43, 0x4, R144 ;  /* 0x000000042b247825 */ /* 0x002fe200078e0290 */
[----:B--2---:R-:W-:Y:S02]  /*30170*/  ISETP.GE.AND P2, PT, R45, c[0x0][0x17c], PT ;  /* 0x00005f002d007a0c */ /* 0x004fe40003f46270 */
[----:B------:R-:W2:Y:S02]  /*30180*/  LDL.LU R45, [R1+0xf18] ;  /* 0x000f1800012d7983 */ /* 0x000ea40000300800 */
[----:B------:R-:W-:Y:S02]  /*30190*/  ISETP.LT.AND P5, PT, R223, c[0x0][0x178], !P2 ;  /* 0x00005e00df007a0c */ /* 0x000fe400057a1270 */
[----:B------:R-:W-:-:S02]  /*301a0*/  ISETP.LT.AND P6, PT, R99, c[0x0][0x178], !P2 ;  /* 0x00005e0063007a0c */ /* 0x000fc400057c1270 */
[----:B------:R-:W-:-:S09]  /*301b0*/  ISETP.LT.AND P3, PT, R251, c[0x0][0x178], !P2 ;  /* 0x00005e00fb007a0c */ /* 0x000fd20005761270 */
[----:B------:R1:W-:Y:S04]  /*301c0*/  @P5 STG.E [R38.64], R49 ;  /* 0x0000003126005986 */ /* 0x0003e8000c101908 */
[----:B------:R-:W-:Y:S01]  /*301d0*/  @P6 STG.E [R40.64], R137 ;  /* 0x0000008928006986 */ /* 0x000fe2000c101908 */
[----:B----4-:R-:W-:-:S03]  /*301e0*/  ISETP.GE.AND P0, PT, R44, c[0x0][0x17c], PT ;  /* 0x00005f002c007a0c */ /* 0x010fc60003f06270 */
[----:B------:R3:W-:Y:S01]  /*301f0*/  @P3 STG.E [R36.64], R157 ;  /* 0x0000009d24003986 */ /* 0x0007e2000c101908 */
[----:B------:R-:W-:-:S03]  /*30200*/  ISETP.GE.AND P1, PT, R42, c[0x0][0x17c], PT ;  /* 0x00005f002a007a0c */ /* 0x000fc60003f26270 */
[----:B------:R-:W4:Y:S01]  /*30210*/  LDL.LU R44, [R1+0xf14] ;  /* 0x000f1400012c7983 */ /* 0x000f220000300800 */
[----:B------:R-:W-:-:S03]  /*30220*/  ISETP.GE.AND P3, PT, R0, c[0x0][0x17c], PT ;  /* 0x00005f0000007a0c */ /* 0x000fc60003f66270 */
[----:B------:R-:W4:Y:S04]  /*30230*/  LDL.LU R42, [R1+0xf28] ;  /* 0x000f2800012a7983 */ /* 0x000f280000300800 */
[----:B------:R-:W4:Y:S01]  /*30240*/  LDL.LU R0, [R1+0xf2c] ;  /* 0x000f2c0001007983 */ /* 0x000f220000300800 */
[----:B------:R-:W-:Y:S02]  /*30250*/  ISETP.LT.AND P2, PT, R250, c[0x0][0x178], !P2 ;  /* 0x00005e00fa007a0c */ /* 0x000fe40005741270 */
[----:B------:R-:W-:Y:S01]  /*30260*/  ISETP.LT.AND P4, PT, R223, c[0x0][0x178], !P0 ;  /* 0x00005e00df007a0c */ /* 0x000fe20004781270 */
[C---:B-1----:R-:W-:Y:S01]  /*30270*/  IMAD.WIDE R38, R43.reuse, 0x4, R146 ;  /* 0x000000042b267825 */ /* 0x042fe200078e0292 */
[----:B------:R-:W-:Y:S01]  /*30280*/  IADD3 R43, R43, c[0x0][0x198], RZ ;  /* 0x000066002b2b7a10 */ /* 0x000fe20007ffe0ff */
[----:B------:R-:W4:Y:S01]  /*30290*/  LDL.LU R47, [R1+0xf24] ;  /* 0x000f2400012f7983 */ /* 0x000f220000300800 */
[----:B------:R-:W-:-:S02]  /*302a0*/  ISETP.LT.AND P5, PT, R99, c[0x0][0x178], !P0 ;  /* 0x00005e0063007a0c */ /* 0x000fc400047a1270 */
[----:B------:R-:W-:Y:S01]  /*302b0*/  ISETP.LT.AND P6, PT, R251, c[0x0][0x178], !P0 ;  /* 0x00005e00fb007a0c */ /* 0x000fe200047c1270 */
[----:B---3--:R-:W-:Y:S01]  /*302c0*/  IMAD.WIDE R36, R43, 0x4, R8 ;  /* 0x000000042b247825 */ /* 0x008fe200078e0208 */
[----:B------:R-:W-:Y:S01]  /*302d0*/  ISETP.LT.AND P0, PT, R250, c[0x0][0x178], !P0 ;  /* 0x00005e00fa007a0c */ /* 0x000fe20004701270 */
[----:B------:R-:W3:Y:S04]  /*302e0*/  LDL.LU R46, [R1+0xf20] ;  /* 0x000f2000012e7983 */ /* 0x000ee80000300800 */
[----:B------:R1:W-:Y:S01]  /*302f0*/  @P2 STG.E [R38.64], R117 ;  /* 0x0000007526002986 */ /* 0x0003e2000c101908 */
[----:B------:R-:W-:-:S03]  /*30300*/  ISETP.LT.AND P2, PT, R223, c[0x0][0x178], !P1 ;  /* 0x00005e00df007a0c */ /* 0x000fc60004f41270 */
[----:B------:R1:W-:Y:S01]  /*30310*/  @P4 STG.E [R36.64], R20 ;  /* 0x0000001424004986 */ /* 0x0003e2000c101908 */
[----:B------:R-:W-:Y:S01]  /*30320*/  ISETP.LT.AND P4, PT, R99, c[0x0][0x178], !P1 ;  /* 0x00005e0063007a0c */ /* 0x000fe20004f81270 */
[C---:B------:R-:W-:Y:S01]  /*30330*/  IMAD.WIDE R40, R43.reuse, 0x4, R144 ;  /* 0x000000042b287825 */ /* 0x040fe200078e0290 */
[----:B------:R-:W-:-:S03]  /*30340*/  IADD3 R3, R43, c[0x0][0x198], RZ ;  /* 0x000066002b037a10 */ /* 0x000fc60007ffe0ff */
[----:B-1----:R-:W-:-:S04]  /*30350*/  IMAD.WIDE R38, R43, 0x4, R10 ;  /* 0x000000042b267825 */ /* 0x002fc800078e020a */
[----:B------:R-:W-:Y:S01]  /*30360*/  IMAD.WIDE R36, R43, 0x4, R146 ;  /* 0x000000042b247825 */ /* 0x000fe200078e0292 */
[----:B------:R1:W-:Y:S01]  /*30370*/  @P5 STG.E [R38.64], R132 ;  /* 0x0000008426005986 */ /* 0x0003e2000c101908 */
[----:B------:R-:W-:Y:S02]  /*30380*/  ISETP.LT.AND P5, PT, R251, c[0x0][0x178], !P1 ;  /* 0x00005e00fb007a0c */ /* 0x000fe40004fa1270 */
[----:B------:R-:W-:Y:S01]  /*30390*/  ISETP.LT.AND P1, PT, R250, c[0x0][0x178], !P1 ;  /* 0x00005e00fa007a0c */ /* 0x000fe20004f21270 */
[----:B------:R1:W-:Y:S01]  /*303a0*/  @P6 STG.E [R40.64], R152 ;  /* 0x0000009828006986 */ /* 0x0003e2000c101908 */
[----:B------:R-:W-:-:S03]  /*303b0*/  ISETP.LT.AND P6, PT, R223, c[0x0][0x178], !P3 ;  /* 0x00005e00df007a0c */ /* 0x000fc60005fc1270 */
[----:B------:R1:W-:Y:S02]  /*303c0*/  @P0 STG.E [R36.64], R84 ;  /* 0x0000005424000986 */ /* 0x0003e4000c101908 */
[----:B-1----:R-:W-:-:S04]  /*303d0*/  IMAD.WIDE R38, R3, 0x4, R8 ;  /* 0x0000000403267825 */ /* 0x002fc800078e0208 */
[----:B------:R-:W-:Y:S01]  /*303e0*/  IMAD.WIDE R40, R3, 0x4, R10 ;  /* 0x0000000403287825 */ /* 0x000fe200078e020a */
[----:B------:R1:W-:Y:S01]  /*303f0*/  @P2 STG.E [R38.64], R21 ;  /* 0x0000001526002986 */ /* 0x0003e2000c101908 */
[----:B------:R-:W-:-:S03]  /*30400*/  ISETP.LT.AND P0, PT, R99, c[0x0][0x178], !P3 ;  /* 0x00005e0063007a0c */ /* 0x000fc60005f01270 */
[----:B------:R-:W-:Y:S01]  /*30410*/  @P4 STG.E [R40.64], R133 ;  /* 0x0000008528004986 */ /* 0x000fe2000c101908 */
[----:B------:R-:W-:Y:S01]  /*30420*/  ISETP.LT.AND P4, PT, R251, c[0x0][0x178], !P3 ;  /* 0x00005e00fb007a0c */ /* 0x000fe20005f81270 */
[C---:B------:R-:W-:Y:S01]  /*30430*/  IMAD.WIDE R36, R3.reuse, 0x4, R146 ;  /* 0x0000000403247825 */ /* 0x040fe200078e0292 */
[----:B------:R-:W-:-:S03]  /*30440*/  IADD3 R43, R3, c[0x0][0x198], RZ ;  /* 0x00006600032b7a10 */ /* 0x000fc60007ffe0ff */
[----:B-1----:R-:W-:Y:S01]  /*30450*/  IMAD.WIDE R20, R3, 0x4, R144 ;  /* 0x0000000403147825 */ /* 0x002fe200078e0290 */
[----:B------:R-:W-:-:S03]  /*30460*/  ISETP.LT.AND P3, PT, R250, c[0x0][0x178], !P3 ;  /* 0x00005e00fa007a0c */ /* 0x000fc60005f61270 */
[C---:B------:R-:W-:Y:S01]  /*30470*/  IMAD.WIDE R38, R43.reuse, 0x4, R8 ;  /* 0x000000042b267825 */ /* 0x040fe200078e0208 */
[----:B------:R1:W-:Y:S04]  /*30480*/  @P5 STG.E [R20.64], R153 ;  /* 0x0000009914005986 */ /* 0x0003e8000c101908 */
[----:B------:R1:W-:Y:S01]  /*30490*/  @P1 STG.E [R36.64], R85 ;  /* 0x0000005524001986 */ /* 0x0003e2000c101908 */
[----:B------:R-:W-:-:S03]  /*304a0*/  IADD3 R3, R43, c[0x0][0x198], RZ ;  /* 0x000066002b037a10 */ /* 0x000fc60007ffe0ff */
[----:B------:R1:W-:Y:S02]  /*304b0*/  @P6 STG.E [R38.64], R16 ;  /* 0x0000001026006986 */ /* 0x0003e4000c101908 */
[----:B-1----:R-:W-:-:S04]  /*304c0*/  IMAD.WIDE R20, R43, 0x4, R10 ;  /* 0x000000042b147825 */ /* 0x002fc800078e020a */
[----:B------:R-:W-:Y:S01]  /*304d0*/  IMAD.WIDE R36, R43, 0x4, R144 ;  /* 0x000000042b247825 */ /* 0x000fe200078e0290 */
[----:B------:R1:W-:Y:S04]  /*304e0*/  @P0 STG.E [R20.64], R68 ;  /* 0x0000004414000986 */ /* 0x0003e8000c101908 */
[----:B------:R1:W-:Y:S01]  /*304f0*/  @P4 STG.E [R36.64], R148 ;  /* 0x0000009424004986 */ /* 0x0003e2000c101908 */
[----:B------:R-:W-:-:S04]  /*30500*/  IMAD.WIDE R38, R3, 0x4, R10 ;  /* 0x0000000403267825 */ /* 0x000fc800078e020a */
[----:B-1----:R-:W-:-:S04]  /*30510*/  IMAD.WIDE R20, R43, 0x4, R146 ;  /* 0x000000042b147825 */ /* 0x002fc800078e0292 */
[----:B------:R-:W-:Y:S01]  /*30520*/  IMAD.WIDE R36, R3, 0x4, R8 ;  /* 0x0000000403247825 */ /* 0x000fe200078e0208 */
[----:B------:R-:W-:Y:S01]  /*30530*/  @P3 STG.E [R20.64], R76 ;  /* 0x0000004c14003986 */ /* 0x000fe2000c101908 */
[----:B--2---:R-:W-:-:S04]  /*30540*/  ISETP.GE.AND P2, PT, R45, c[0x0][0x17c], PT ;  /* 0x00005f002d007a0c */ /* 0x004fc80003f46270 */
[----:B------:R-:W-:Y:S02]  /*30550*/  ISETP.LT.AND P5, PT, R223, c[0x0][0x178], !P2 ;  /* 0x00005e00df007a0c */ /* 0x000fe400057a1270 */
[----:B------:R-:W-:Y:S02]  /*30560*/  ISETP.LT.AND P6, PT, R99, c[0x0][0x178], !P2 ;  /* 0x00005e0063007a0c */ /* 0x000fe400057c1270 */
[----:B------:R-:W-:-:S09]  /*30570*/  ISETP.LT.AND P4, PT, R251, c[0x0][0x178], !P2 ;  /* 0x00005e00fb007a0c */ /* 0x000fd20005781270 */
[----:B------:R1:W-:Y:S04]  /*30580*/  @P5 STG.E [R36.64], R17 ;  /* 0x0000001124005986 */ /* 0x0003e8000c101908 */
[----:B------:R2:W-:Y:S01]  /*30590*/  @P6 STG.E [R38.64], R69 ;  /* 0x0000004526006986 */ /* 0x0005e2000c101908 */
[----:B-1----:R-:W-:Y:S01]  /*305a0*/  IMAD.WIDE R16, R3, 0x4, R144 ;  /* 0x0000000403107825 */ /* 0x002fe200078e0290 */
[----:B----4-:R-:W-:Y:S02]  /*305b0*/  ISETP.GE.AND P1, PT, R44, c[0x0][0x17c], PT ;  /* 0x00005f002c007a0c */ /* 0x010fe40003f26270 */
[----:B------:R-:W4:Y:S04]  /*305c0*/  LDL.LU R44, [R1+0xf1c] ;  /* 0x000f1c00012c7983 */ /* 0x000f280000300800 */
[----:B------:R-:W-:Y:S01]  /*305d0*/  @P4 STG.E [R16.64], R149 ;  /* 0x0000009510004986 */ /* 0x000fe2000c101908 */
[----:B------:R-:W-:-:S03]  /*305e0*/  ISETP.GE.AND P4, PT, R0, c[0x0][0x17c], PT ;  /* 0x00005f0000007a0c */ /* 0x000fc60003f86270 */
[----:B------:R-:W4:Y:S01]  /*305f0*/  LDL.LU R0, [R1+0xf10] ;  /* 0x000f100001007983 */ /* 0x000f220000300800 */
[----:B------:R-:W-:Y:S01]  /*30600*/  ISETP.LT.AND P2, PT, R250, c[0x0][0x178], !P2 ;  /* 0x00005e00fa007a0c */ /* 0x000fe20005741270 */
[----:B------:R-:W-:Y:S01]  /*30610*/  IMAD.WIDE R20, R3, 0x4, R146 ;  /* 0x0000000403147825 */ /* 0x000fe200078e0292 */
[----:B------:R-:W-:Y:S02]  /*30620*/  ISETP.LT.AND P3, PT, R223, c[0x0][0x178], !P1 ;  /* 0x00005e00df007a0c */ /* 0x000fe40004f61270 */
[----:B------:R-:W-:Y:S02]  /*30630*/  ISETP.GE.AND P0, PT, R42, c[0x0][0x17c], PT ;  /* 0x00005f002a007a0c */ /* 0x000fe40003f06270 */
[----:B------:R-:W-:Y:S02]  /*30640*/  ISETP.LT.AND P5, PT, R99, c[0x0][0x178], !P1 ;  /* 0x00005e0063007a0c */ /* 0x000fe40004fa1270 */
[----:B------:R-:W-:Y:S02]  /*30650*/  IADD3 R3, R3, c[0x0][0x198], RZ ;  /* 0x0000660003037a10 */ /* 0x000fe40007ffe0ff */
[----:B------:R-:W-:-:S02]  /*30660*/  ISETP.LT.AND P6, PT, R251, c[0x0][0x178], !P1 ;  /* 0x00005e00fb007a0c */ /* 0x000fc40004fc1270 */
[----:B------:R-:W-:Y:S01]  /*30670*/  ISETP.LT.AND P1, PT, R250, c[0x0][0x178], !P1 ;  /* 0x00005e00fa007a0c */ /* 0x000fe20004f21270 */
[----:B------:R1:W-:Y:S01]  /*30680*/  @P2 STG.E [R20.64], R77 ;  /* 0x0000004d14002986 */ /* 0x0003e2000c101908 */
[----:B------:R-:W-:Y:S01]  /*30690*/  ISETP.LT.AND P2, PT, R223, c[0x0][0x178], !P0 ;  /* 0x00005e00df007a0c */ /* 0x000fe20004741270 */
[C---:B------:R-:W-:Y:S01]  /*306a0*/  IMAD.WIDE R40, R3.reuse, 0x4, R8 ;  /* 0x0000000403287825 */ /* 0x040fe200078e0208 */
[----:B------:R-:W-:-:S03]  /*306b0*/  IADD3 R45, R3, c[0x0][0x198], RZ ;  /* 0x00006600032d7a10 */ /* 0x000fc60007ffe0ff */
[----:B--2---:R-:W-:Y:S01]  /*306c0*/  IMAD.WIDE R38, R3, 0x4, R10 ;  /* 0x0000000403267825 */ /* 0x004fe200078e020a */
[----:B------:R-:W-:Y:S01]  /*306d0*/  @P3 STG.E [R40.64], R130 ;  /* 0x0000008228003986 */ /* 0x000fe2000c101908 */
[----:B------:R-:W-:Y:S02]  /*306e0*/  ISETP.LT.AND P3, PT, R99, c[0x0][0x178], !P0 ;  /* 0x00005e0063007a0c */ /* 0x000fe40004761270 */
[C---:B------:R-:W-:Y:S01]  /*306f0*/  IMAD.WIDE R36, R3.reuse, 0x4, R144 ;  /* 0x0000000403247825 */ /* 0x040fe200078e0290 */
[----:B------:R-:W-:Y:S03]  /*30700*/  @P5 STG.E [R38.64], R142 ;  /* 0x0000008e26005986 */ /* 0x000fe6000c101908 */
[----:B-1----:R-:W-:Y:S01]  /*30710*/  IMAD.WIDE R20, R3, 0x4, R146 ;  /* 0x0000000403147825 */ /* 0x002fe200078e0292 */
[----:B------:R-:W-:-:S03]  /*30720*/  ISETP.LT.AND P5, PT, R251, c[0x0][0x178], !P0 ;  /* 0x00005e00fb007a0c */ /* 0x000fc600047a1270 */
[----:B------:R-:W-:Y:S01]  /*30730*/  IMAD.WIDE R42, R45, 0x4, R8 ;  /* 0x000000042d2a7825 */ /* 0x000fe200078e0208 */
[----:B------:R1:W-:Y:S01]  /*30740*/  @P6 STG.E [R36.64], R166 ;  /* 0x000000a624006986 */ /* 0x0003e2000c101908 */
[----:B------:R-:W-:Y:S02]  /*30750*/  ISETP.LT.AND P0, PT, R250, c[0x0][0x178], !P0 ;  /* 0x00005e00fa007a0c */ /* 0x000fe40004701270 */
[----:B------:R-:W-:Y:S01]  /*30760*/  ISETP.LT.AND P6, PT, R223, c[0x0][0x178], !P4 ;  /* 0x00005e00df007a0c */ /* 0x000fe200067c1270 */
[----:B------:R2:W-:Y:S01]  /*30770*/  @P1 STG.E [R20.64], R122 ;  /* 0x0000007a14001986 */ /* 0x0005e2000c101908 */
[----:B------:R-:W-:Y:S01]  /*30780*/  ISETP.LT.AND P1, PT, R99, c[0x0][0x178], !P4 ;  /* 0x00005e0063007a0c */ /* 0x000fe20006721270 */
[----:B------:R-:W-:Y:S02]  /*30790*/  IMAD.WIDE R16, R45, 0x4, R10 ;  /* 0x000000042d107825 */ /* 0x000fe400078e020a */
[----:B------:R-:W-:Y:S01]  /*307a0*/  @P2 STG.E [R42.64], R131 ;  /* 0x000000832a002986 */ /* 0x000fe2000c101908 */
[----:B------:R-:W-:-:S02]  /*307b0*/  ISETP.LT.AND P2, PT, R251, c[0x0][0x178], !P4 ;  /* 0x00005e00fb007a0c */ /* 0x000fc40006741270 */
[C---:B------:R-:W-:Y:S01]  /*307c0*/  IADD3 R3, R45.reuse, c[0x0][0x198], RZ ;  /* 0x000066002d037a10 */ /* 0x040fe20007ffe0ff */
[C---:B-1----:R-:W-:Y:S01]  /*307d0*/  IMAD.WIDE R36, R45.reuse, 0x4, R144 ;  /* 0x000000042d247825 */ /* 0x042fe200078e0290 */
[----:B------:R1:W-:Y:S03]  /*307e0*/  @P3 STG.E [R16.64], R143 ;  /* 0x0000008f10003986 */ /* 0x0003e6000c101908 */
[----:B------:R-:W-:Y:S01]  /*307f0*/  IMAD.WIDE R38, R45, 0x4, R146 ;  /* 0x000000042d267825 */ /* 0x000fe200078e0292 */
[----:B------:R-:W-:-:S03]  /*30800*/  ISETP.GE.AND P3, PT, R47, c[0x0][0x17c], PT ;  /* 0x00005f002f007a0c */ /* 0x000fc60003f66270 */
[C---:B------:R-:W-:Y:S01]  /*30810*/  IMAD.WIDE R40, R3.reuse, 0x4, R8 ;  /* 0x0000000403287825 */ /* 0x040fe200078e0208 */
[----:B------:R3:W-:Y:S03]  /*30820*/  @P5 STG.E [R36.64], R167 ;  /* 0x000000a724005986 */ /* 0x0007e6000c101908 */
[C---:B--2---:R-:W-:Y:S01]  /*30830*/  IMAD.WIDE R20, R3.reuse, 0x4, R144 ;  /* 0x0000000403147825 */ /* 0x044fe200078e0290 */
[----:B------:R-:W2:Y:S03]  /*30840*/  LDL.LU R47, [R1+0xf0c] ;  /* 0x000f0c00012f7983 */ /* 0x000ea60000300800 */
[----:B-1----:R-:W-:Y:S01]  /*30850*/  IMAD.WIDE R16, R3, 0x4, R10 ;  /* 0x0000000403107825 */ /* 0x002fe200078e020a */
[----:B------:R1:W-:Y:S01]  /*30860*/  @P0 STG.E [R38.64], R123 ;  /* 0x0000007b26000986 */ /* 0x0003e2000c101908 */
[----:B------:R-:W-:-:S02]  /*30870*/  ISETP.LT.AND P4, PT, R250, c[0x0][0x178], !P4 ;  /* 0x00005e00fa007a0c */ /* 0x000fc40006781270 */
[----:B------:R-:W-:Y:S01]  /*30880*/  ISETP.LT.AND P5, PT, R223, c[0x0][0x178], !P3 ;  /* 0x00005e00df007a0c */ /* 0x000fe20005fa1270 */
[----:B------:R1:W-:Y:S01]  /*30890*/  @P6 STG.E [R40.64], R50 ;  /* 0x0000003228006986 */ /* 0x0003e2000c101908 */
[----:B------:R-:W-:-:S03]  /*308a0*/  ISETP.LT.AND P6, PT, R99, c[0x0][0x178], !P3 ;  /* 0x00005e0063007a0c */ /* 0x000fc60005fc1270 */
[----:B------:R1:W-:Y:S01]  /*308b0*/  @P1 STG.E [R16.64], R138 ;  /* 0x0000008a10001986 */ /* 0x0003e2000c101908 */
[----:B------:R-:W-:-:S03]  /*308c0*/  IADD3 R43, R3, c[0x0][0x198], RZ ;  /* 0x00006600032b7a10 */ /* 0x000fc60007ffe0ff */
[----:B------:R4:W-:Y:S01]  /*308d0*/  @P2 STG.E [R20.64], R158 ;  /* 0x0000009e14002986 */ /* 0x0009e2000c101908 */
[----:B------:R-:W-:Y:S01]  /*308e0*/  ISETP.LT.AND P2, PT, R251, c[0x0][0x178], !P3 ;  /* 0x00005e00fb007a0c */ /* 0x000fe20005f41270 */
[----:B---3--:R-:W-:-:S04]  /*308f0*/  IMAD.WIDE R36, R3, 0x4, R146 ;  /* 0x0000000403247825 */ /* 0x008fc800078e0292 */
[C---:B-1----:R-:W-:Y:S01]  /*30900*/  IMAD.WIDE R38, R43.reuse, 0x4, R8 ;  /* 0x000000042b267825 */ /* 0x042fe200078e0208 */
[----:B------:R1:W-:Y:S03]  /*30910*/  @P4 STG.E [R36.64], R118 ;  /* 0x0000007624004986 */ /* 0x0003e6000c101908 */
[C---:B------:R-:W-:Y:S01]  /*30920*/  IMAD.WIDE R40, R43.reuse, 0x4, R10 ;  /* 0x000000042b287825 */ /* 0x040fe200078e020a */
[----:B------:R3:W-:Y:S03]  /*30930*/  @P5 STG.E [R38.64], R51 ;  /* 0x0000003326005986 */ /* 0x0007e6000c101908 */
[----:B------:R-:W-:Y:S01]  /*30940*/  IMAD.WIDE R16, R43, 0x4, R144 ;  /* 0x000000042b107825 */ /* 0x000fe200078e0290 */
[----:B------:R-:W-:Y:S01]  /*30950*/  ISETP.GE.AND P0, PT, R46, c[0x0][0x17c], PT ;  /* 0x00005f002e007a0c */ /* 0x000fe20003f06270 */
[----:B------:R1:W-:Y:S04]  /*30960*/  @P6 STG.E [R40.64], R139 ;  /* 0x0000008b28006986 */ /* 0x0003e8000c101908 */
[----:B------:R1:W-:Y:S04]  /*30970*/  @P2 STG.E [R16.64], R159 ;  /* 0x0000009f10002986 */ /* 0x0003e8000c101908 */
[----:B------:R-:W2:Y:S01]  /*30980*/  LDL.LU R46, [R1+0xf08] ;  /* 0x000f0800012e7983 */ /* 0x000ea20000300800 */
[----:B----4-:R-:W-:-:S03]  /*30990*/  ISETP.GE.AND P1, PT, R44, c[0x0][0x17c], PT ;  /* 0x00005f002c007a0c */ /* 0x010fc60003f26270 */
[----:B------:R-:W4:Y:S01]  /*309a0*/  LDL.LU R44, [R1+0xf04] ;  /* 0x000f0400012c7983 */ /* 0x000f220000300800 */
[----:B------:R-:W-:-:S03]  /*309b0*/  ISETP.GE.AND P2, PT, R0, c[0x0][0x17c], PT ;  /* 0x00005f0000007a0c */ /* 0x000fc60003f46270 */
[----:B------:R-:W4:Y:S01]  /*309c0*/  LDL.LU R0, [R1+0xefc] ;  /* 0x000efc0001007983 */ /* 0x000f220000300800 */
[----:B------:R-:W-:Y:S02]  /*309d0*/  ISETP.LT.AND P3, PT, R250, c[0x0][0x178], !P3 ;  /* 0x00005e00fa007a0c */ /* 0x000fe40005f61270 */
[----:B------:R-:W-:Y:S01]  /*309e0*/  ISETP.LT.AND P4, PT, R223, c[0x0][0x178], !P0 ;  /* 0x00005e00df007a0c */ /* 0x000fe20004781270 */
[C---:B------:R-:W-:Y:S01]  /*309f0*/  IMAD.WIDE R20, R43.reuse, 0x4, R146 ;  /* 0x000000042b147825 */ /* 0x040fe200078e0292 */
[----:B------:R-:W-:Y:S02]  /*30a00*/  IADD3 R43, R43, c[0x0][0x198], RZ ;  /* 0x000066002b2b7a10 */ /* 0x000fe40007ffe0ff */
[----:B------:R-:W-:-:S03]  /*30a10*/  ISETP.LT.AND P5, PT, R99, c[0x0][0x178], !P0 ;  /* 0x00005e0063007a0c */ /* 0x000fc600047a1270 */
[----:B-1----:R-:W-:Y:S01]  /*30a20*/  IMAD.WIDE R36, R43, 0x4, R8 ;  /* 0x000000042b247825 */ /* 0x002fe200078e0208 */
[----:B------:R-:W-:Y:S02]  /*30a30*/  ISETP.LT.AND P6, PT, R251, c[0x0][0x178], !P0 ;  /* 0x00005e00fb007a0c */ /* 0x000fe400047c1270 */
[----:B------:R-:W-:Y:S01]  /*30a40*/  ISETP.LT.AND P0, PT, R250, c[0x0][0x178], !P0 ;  /* 0x00005e00fa007a0c */ /* 0x000fe20004701270 */
[----:B------:R1:W-:Y:S01]  /*30a50*/  @P3 STG.E [R20.64], R119 ;  /* 0x0000007714003986 */ /* 0x0003e2000c101908 */
[----:B------:R-:W-:-:S03]  /*30a60*/  ISETP.LT.AND P3, PT, R223, c[0x0][0x178], !P1 ;  /* 0x00005e00df007a0c */ /* 0x000fc60004f61270 */
[----:B------:R1:W-:Y:S01]  /*30a70*/  @P4 STG.E [R36.64], R22 ;  /* 0x0000001624004986 */ /* 0x0003e2000c101908 */
[----:B------:R-:W-:Y:S02]  /*30a80*/  ISETP.LT.AND P4, PT, R99, c[0x0][0x178], !P1 ;  /* 0x00005e0063007a0c */ /* 0x000fe40004f81270 */
[C---:B------:R-:W-:Y:S01]  /*30a90*/  IADD3 R3, R43.reuse, c[0x0][0x198], RZ ;  /* 0x000066002b037a10 */ /* 0x040fe20007ffe0ff */
[----:B---3--:R-:W-:-:S04]  /*30aa0*/  IMAD.WIDE R38, R43, 0x4, R10 ;  /* 0x000000042b267825 */ /* 0x008fc800078e020a */
[C---:B------:R-:W-:Y:S01]  /*30ab0*/  IMAD.WIDE R40, R43.reuse, 0x4, R144 ;  /* 0x000000042b287825 */ /* 0x040fe200078e0290 */
[----:B------:R3:W-:Y:S03]  /*30ac0*/  @P5 STG.E [R38.64], R134 ;  /* 0x0000008626005986 */ /* 0x0007e6000c101908 */
[----:B------:R-:W-:Y:S01]  /*30ad0*/  IMAD.WIDE R16, R43, 0x4, R146 ;  /* 0x000000042b107825 */ /* 0x000fe200078e0292 */
[----:B------:R2:W-:Y:S03]  /*30ae0*/  @P6 STG.E [R40.64], R154 ;  /* 0x0000009a28006986 */ /* 0x0005e6000c101908 */
[----:B-1----:R-:W-:Y:S01]  /*30af0*/  IMAD.WIDE R20, R3, 0x4, R8 ;  /* 0x0000000403147825 */ /* 0x002fe200078e0208 */
[----:B------:R-:W-:-:S03]  /*30b00*/  ISETP.LT.AND P5, PT, R251, c[0x0][0x178], !P1 ;  /* 0x00005e00fb007a0c */ /* 0x000fc60004fa1270 */
[----:B------:R-:W-:Y:S01]  /*30b10*/  IMAD.WIDE R42, R3, 0x4, R10 ;  /* 0x00000004032a7825 */ /* 0x000fe200078e020a */
[----:B------:R1:W-:Y:S01]  /*30b20*/  @P0 STG.E [R16.64], R86 ;  /* 0x0000005610000986 */ /* 0x0003e2000c101908 */
[----:B------:R-:W-:Y:S02]  /*30b30*/  ISETP.LT.AND P1, PT, R250, c[0x0][0x178], !P1 ;  /* 0x00005e00fa007a0c */ /* 0x000fe40004f21270 */
[----:B------:R-:W-:Y:S01]  /*30b40*/  ISETP.LT.AND P6, PT, R223, c[0x0][0x178], !P2 ;  /* 0x00005e00df007a0c */ /* 0x000fe200057c1270 */
[----:B------:R1:W-:Y:S01]  /*30b50*/  @P3 STG.E [R20.64], R23 ;  /* 0x0000001714003986 */ /* 0x0003e2000c101908 */
[----:B------:R-:W-:-:S03]  /*30b60*/  ISETP.LT.AND P3, PT, R251, c[0x0][0x178], !P2 ;  /* 0x00005e00fb007a0c */ /* 0x000fc60005761270 */
[----:B------:R1:W-:Y:S01]  /*30b70*/  @P4 STG.E [R42.64], R135 ;  /* 0x000000872a004986 */ /* 0x0003e2000c101908 */
[----:B------:R-:W-:Y:S02]  /*30b80*/  ISETP.LT.AND P4, PT, R99, c[0x0][0x178], !P2 ;  /* 0x00005e0063007a0c */ /* 0x000fe40005781270 */
[C---:B------:R-:W-:Y:S01]  /*30b90*/  IADD3 R45, R3.reuse, c[0x0][0x198], RZ ;  /* 0x00006600032d7a10 */ /* 0x040fe20007ffe0ff */
[----:B------:R-:W-:-:S04]  /*30ba0*/  IMAD.WIDE R36, R3, 0x4, R144 ;  /* 0x0000000403247825 */ /* 0x000fc800078e0290 */
[----:B---3--:R-:W-:Y:S01]  /*30bb0*/  IMAD.WIDE R38, R3, 0x4, R146 ;  /* 0x0000000403267825 */ /* 0x008fe200078e0292 */
[----:B--2---:R-:W-:-:S03]  /*30bc0*/  ISETP.GE.AND P0, PT, R47, c[0x0][0x17c], PT ;  /* 0x00005f002f007a0c */ /* 0x004fc60003f06270 */
[C---:B------:R-:W-:Y:S01]  /*30bd0*/  IMAD.WIDE R40, R45.reuse, 0x4, R8 ;  /* 0x000000042d287825 */ /* 0x040fe200078e0208 */
[----:B------:R2:W-:Y:S03]  /*30be0*/  @P5 STG.E [R36.64], R155 ;  /* 0x0000009b24005986 */ /* 0x0005e6000c101908 */
[C---:B-1----:R-:W-:Y:S01]  /*30bf0*/  IMAD.WIDE R16, R45.reuse, 0x4, R10 ;  /* 0x000000042d107825 */ /* 0x042fe200078e020a */
[----:B------:R1:W-:Y:S03]  /*30c00*/  @P1 STG.E [R38.64], R87 ;  /* 0x0000005726001986 */ /* 0x0003e6000c101908 */
[----:B------:R-:W-:Y:S01]  /*30c10*/  IMAD.WIDE R20, R45, 0x4, R144 ;  /* 0x000000042d147825 */ /* 0x000fe200078e0290 */
[----:B------:R-:W-:Y:S01]  /*30c20*/  @P6 STG.E [R40.64], R18 ;  /* 0x0000001228006986 */ /* 0x000fe2000c101908 */
[----:B------:R-:W-:-:S02]  /*30c30*/  ISETP.LT.AND P2, PT, R250, c[0x0][0x178], !P2 ;  /* 0x00005e00fa007a0c */ /* 0x000fc40005741270 */
[----:B------:R-:W-:Y:S01]  /*30c40*/  ISETP.LT.AND P5, PT, R223, c[0x0][0x178], !P0 ;  /* 0x00005e00df007a0c */ /* 0x000fe200047a1270 */
[----:B------:R3:W-:Y:S01]  /*30c50*/  @P4 STG.E [R16.64], R70 ;  /* 0x0000004610004986 */ /* 0x0007e2000c101908 */
[----:B------:R-:W-:-:S03]  /*30c60*/  ISETP.LT.AND P6, PT, R99, c[0x0][0x178], !P0 ;  /* 0x00005e0063007a0c */ /* 0x000fc600047c1270 */
[----:B------:R1:W-:Y:S01]  /*30c70*/  @P3 STG.E [R20.64], R150 ;  /* 0x0000009614003986 */ /* 0x0003e2000c101908 */
[----:B------:R-:W-:Y:S02]  /*30c80*/  ISETP.LT.AND P3, PT, R251, c[0x0][0x178], !P0 ;  /* 0x00005e00fb007a0c */ /* 0x000fe40004761270 */
[C---:B------:R-:W-:Y:S01]  /*30c90*/  IADD3 R3, R45.reuse, c[0x0][0x198], RZ ;  /* 0x000066002d037a10 */ /* 0x040fe20007ffe0ff */
[----:B------:R-:W-:Y:S01]  /*30ca0*/  IMAD.WIDE R22, R45, 0x4, R146 ;  /* 0x000000042d167825 */ /* 0x000fe200078e0292 */
[----:B------:R-:W4:Y:S03]  /*30cb0*/  LDL.LU R43, [R1+0xef4] ;  /* 0x000ef400012b7983 */ /* 0x000f260000300800 */
[C---:B--2---:R-:W-:Y:S01]  /*30cc0*/  IMAD.WIDE R36, R3.reuse, 0x4, R8 ;  /* 0x0000000403247825 */ /* 0x044fe200078e0208 */
[----:B------:R-:W-:Y:S03]  /*30cd0*/  @P2 STG.E [R22.64], R78 ;  /* 0x0000004e16002986 */ /* 0x000fe6000c101908 */
[C---:B-1----:R-:W-:Y:S01]  /*30ce0*/  IMAD.WIDE R38, R3.reuse, 0x4, R10 ;  /* 0x0000000403267825 */ /* 0x042fe200078e020a */
[----:B------:R1:W-:Y:S03]  /*30cf0*/  @P5 STG.E [R36.64], R19 ;  /* 0x0000001324005986 */ /* 0x0003e6000c101908 */
[----:B---3--:R-:W-:Y:S01]  /*30d00*/  IMAD.WIDE R16, R3, 0x4, R144 ;  /* 0x0000000403107825 */ /* 0x008fe200078e0290 */
[----:B------:R-:W-:Y:S04]  /*30d10*/  @P6 STG.E [R38.64], R71 ;  /* 0x0000004726006986 */ /* 0x000fe8000c101908 */
[----:B------:R2:W-:Y:S04]  /*30d20*/  @P3 STG.E [R16.64], R151 ;  /* 0x0000009710003986 */ /* 0x0005e8000c101908 */
[----:B------:R-:W3:Y:S01]  /*30d30*/  LDL.LU R42, [R1+0xef0] ;  /* 0x000ef000012a7983 */ /* 0x000ee20000300800 */
[----:B----4-:R-:W-:-:S03]  /*30d40*/  ISETP.GE.AND P3, PT, R0, c[0x0][0x17c], PT ;  /* 0x00005f0000007a0c */ /* 0x010fc60003f66270 */
[----:B------:R-:W4:Y:S01]  /*30d50*/  LDL.LU R0, [R1+0xeec] ;  /* 0x000eec0001007983 */ /* 0x000f220000300800 */
[----:B------:R-:W-:Y:S02]  /*30d60*/  ISETP.LT.AND P4, PT, R250, c[0x0][0x178], !P0 ;  /* 0x00005e00fa007a0c */ /* 0x000fe40004781270 */
[----:B------:R-:W-:Y:S01]  /*30d70*/  ISETP.GE.AND P1, PT, R46, c[0x0][0x17c], PT ;  /* 0x00005f002e007a0c */ /* 0x000fe20003f26270 */
[----:B------:R-:W-:Y:S01]  /*30d80*/  IMAD.WIDE R20, R3, 0x4, R146 ;  /* 0x0000000403147825 */ /* 0x000fe200078e0292 */
[----:B------:R-:W-:Y:S01]  /*30d90*/  ISETP.GE.AND P0, PT, R44, c[0x0][0x17c], PT ;  /* 0x00005f002c007a0c */ /* 0x000fe20003f06270 */
[----:B------:R-:W3:Y:S01]  /*30da0*/  LDL.LU R40, [R1+0xee0] ;  /* 0x000ee00001287983 */ /* 0x000ee20000300800 */
[----:B------:R-:W-:Y:S02]  /*30db0*/  ISETP.LT.AND P2, PT, R223, c[0x0][0x178], !P1 ;  /* 0x00005e00df007a0c */ /* 0x000fe40004f41270 */
[----:B------:R-:W-:Y:S02]  /*30dc0*/  ISETP.LT.AND P5, PT, R99, c[0x0][0x178], !P1 ;  /* 0x00005e0063007a0c */ /* 0x000fe40004fa1270 */
[----:B------:R-:W-:-:S02]  /*30dd0*/  ISETP.LT.AND P6, PT, R251, c[0x0][0x178], !P1 ;  /* 0x00005e00fb007a0c */ /* 0x000fc40004fc1270 */
[----:B------:R-:W-:Y:S01]  /*30de0*/  IADD3 R3, R3, c[0x0][0x198], RZ ;  /* 0x0000660003037a10 */ /* 0x000fe20007ffe0ff */
[----:B------:R2:W-:Y:S01]  /*30df0*/  @P4 STG.E [R20.64], R79 ;  /* 0x0000004f14004986 */ /* 0x0005e2000c101908 */
[----:B------:R-:W-:Y:S02]  /*30e00*/  ISETP.LT.AND P1, PT, R250, c[0x0][0x178], !P1 ;  /* 0x00005e00fa007a0c */ /* 0x000fe40004f21270 */
[----:B------:R-:W-:Y:S01]  /*30e10*/  ISETP.LT.AND P4, PT, R223, c[0x0][0x178], !P0 ;  /* 0x00005e00df007a0c */ /* 0x000fe20004781270 */
[C---:B-1----:R-:W-:Y:S01]  /*30e20*/  IMAD.WIDE R18, R3.reuse, 0x4, R8 ;  /* 0x0000000403127825 */ /* 0x042fe200078e0208 */
[----:B------:R-:W-:-:S03]  /*30e30*/  IADD3 R41, R3, c[0x0][0x198], RZ ;  /* 0x0000660003297a10 */ /* 0x000fc60007ffe0ff */
[C---:B------:R-:W-:Y:S01]  /*30e40*/  IMAD.WIDE R22, R3.reuse, 0x4, R10 ;  /* 0x0000000403167825 */ /* 0x040fe200078e020a */
[----:B------:R1:W-:Y:S03]  /*30e50*/  @P2 STG.E [R18.64], R168 ;  /* 0x000000a812002986 */ /* 0x0003e6000c101908 */
[----:B------:R-:W-:Y:S01]  /*30e60*/  IMAD.WIDE R36, R3, 0x4, R144 ;  /* 0x0000000403247825 */ /* 0x000fe200078e0290 */
[----:B------:R-:W-:-:S03]  /*30e70*/  ISETP.LT.AND P2, PT, R99, c[0x0][0x178], !P0 ;  /* 0x00005e0063007a0c */ /* 0x000fc60004741270 */
[----:B--2---:R-:W-:Y:S01]  /*30e80*/  IMAD.WIDE R16, R3, 0x4, R146 ;  /* 0x0000000403107825 */ /* 0x004fe200078e0292 */
[----:B------:R2:W-:Y:S03]  /*30e90*/  @P5 STG.E [R22.64], R180 ;  /* 0x000000b416005986 */ /* 0x0005e6000c101908 */
        /* <DEDUP_REMOVED lines=10> */
[C---:B-1----:R-:W-:Y:S01]  /*30f40*/  IMAD.WIDE R18, R41.reuse, 0x4, R144 ;  /* 0x0000000429127825 */ /* 0x042fe200078e0290 */
[----:B------:R1:W-:Y:S03]  /*30f50*/  @P2 STG.E [R38.64], R181 ;  /* 0x000000b526002986 */ /* 0x0003e6000c101908 */
[----:B--2---:R-:W-:Y:S01]  /*30f60*/  IMAD.WIDE R22, R41, 0x4, R146 ;  /* 0x0000000429167825 */ /* 0x004fe200078e0292 */
[----:B------:R2:W-:Y:S03]  /*30f70*/  @P5 STG.E [R18.64], R213 ;  /* 0x000000d512005986 */ /* 0x0005e6000c101908 */
[C---:B------:R-:W-:Y:S01]  /*30f80*/  IMAD.WIDE R36, R3.reuse, 0x4, R8 ;  /* 0x0000000403247825 */ /* 0x040fe200078e0208 */
[----:B------:R1:W-:Y:S03]  /*30f90*/  @P0 STG.E [R22.64], R185 ;  /* 0x000000b916000986 */ /* 0x0003e6000c101908 */
[----:B------:R-:W-:Y:S01]  /*30fa0*/  IMAD.WIDE R16, R3, 0x4, R10 ;  /* 0x0000000403107825 */ /* 0x000fe200078e020a */
[----:B------:R1:W-:Y:S04]  /*30fb0*/  @P6 STG.E [R36.64], R88 ;  /* 0x0000005824006986 */ /* 0x0003e8000c101908 */
[----:B------:R1:W-:Y:S01]  /*30fc0*/  @P4 STG.E [R16.64], R176 ;  /* 0x000000b010004986 */ /* 0x0003e2000c101908 */
[----:B----4-:R-:W-:-:S03]  /*30fd0*/  ISETP.GE.AND P4, PT, R0, c[0x0][0x17c], PT ;  /* 0x00005f0000007a0c */ /* 0x010fc60003f86270 */
[----:B------:R-:W4:Y:S01]  /*30fe0*/  LDL.LU R0, [R1+0xedc] ;  /* 0x000edc0001007983 */ /* 0x000f220000300800 */
[----:B------:R-:W-:Y:S02]  /*30ff0*/  ISETP.LT.AND P2, PT, R251, c[0x0][0x178], !P3 ;  /* 0x00005e00fb007a0c */ /* 0x000fe40005f41270 */
[----:B------:R-:W-:Y:S02]  /*31000*/  ISETP.GE.AND P1, PT, R43, c[0x0][0x17c], PT ;  /* 0x00005f002b007a0c */ /* 0x000fe40003f26270 */
[----:B------:R-:W-:Y:S02]  /*31010*/  ISETP.LT.AND P3, PT, R250, c[0x0][0x178], !P3 ;  /* 0x00005e00fa007a0c */ /* 0x000fe40005f61270 */
[----:B------:R-:W-:Y:S02]  /*31020*/  ISETP.LT.AND P5, PT, R223, c[0x0][0x178], !P1 ;  /* 0x00005e00df007a0c */ /* 0x000fe40004fa1270 */
[----:B------:R-:W-:Y:S01]  /*31030*/  ISETP.LT.AND P6, PT, R99, c[0x0][0x178], !P1 ;  /* 0x00005e0063007a0c */ /* 0x000fe20004fc1270 */
[C---:B------:R-:W-:Y:S01]  /*31040*/  IMAD.WIDE R20, R3.reuse, 0x4, R144 ;  /* 0x0000000403147825 */ /* 0x040fe200078e0290 */
[----:B-1----:R-:W-:-:S03]  /*31050*/  IADD3 R39, R3, c[0x0][0x198], RZ ;  /* 0x0000660003277a10 */ /* 0x002fc60007ffe0ff */
[----:B--2---:R-:W-:Y:S01]  /*31060*/  IMAD.WIDE R18, R3, 0x4, R146 ;  /* 0x0000000403127825 */ /* 0x004fe200078e0292 */
[----:B---3--:R-:W-:Y:S01]  /*31070*/  ISETP.GE.AND P0, PT, R42, c[0x0][0x17c], PT ;  /* 0x00005f002a007a0c */ /* 0x008fe20003f06270 */
[----:B------:R1:W-:Y:S02]  /*31080*/  @P2 STG.E [R20.64], R204 ;  /* 0x000000cc14002986 */ /* 0x0003e4000c101908 */
[----:B------:R-:W-:Y:S01]  /*31090*/  IMAD.WIDE R22, R39, 0x4, R8 ;  /* 0x0000000427167825 */ /* 0x000fe200078e0208 */
[----:B------:R-:W-:-:S03]  /*310a0*/  ISETP.LT.AND P2, PT, R251, c[0x0][0x178], !P1 ;  /* 0x00005e00fb007a0c */ /* 0x000fc60004f41270 */
[----:B------:R-:W-:Y:S01]  /*310b0*/  IMAD.WIDE R36, R39, 0x4, R10 ;  /* 0x0000000427247825 */ /* 0x000fe200078e020a */
[----:B------:R-:W-:Y:S01]  /*310c0*/  ISETP.LT.AND P1, PT, R250, c[0x0][0x178], !P1 ;  /* 0x00005e00fa007a0c */ /* 0x000fe20004f21270 */
[----:B------:R2:W-:Y:S01]  /*310d0*/  @P3 STG.E [R18.64], R160 ;  /* 0x000000a012003986 */ /* 0x0005e2000c101908 */
[----:B------:R-:W-:Y:S01]  /*310e0*/  ISETP.LT.AND P3, PT, R223, c[0x0][0x178], !P0 ;  /* 0x00005e00df007a0c */ /* 0x000fe20004761270 */
[----:B------:R-:W-:Y:S02]  /*310f0*/  IMAD.WIDE R16, R39, 0x4, R144 ;  /* 0x0000000427107825 */ /* 0x000fe400078e0290 */
[----:B------:R3:W-:Y:S01]  /*31100*/  @P5 STG.E [R22.64], R89 ;  /* 0x0000005916005986 */ /* 0x0007e2000c101908 */
[----:B------:R-:W-:Y:S01]  /*31110*/  ISETP.LT.AND P5, PT, R99, c[0x0][0x178], !P0 ;  /* 0x00005e0063007a0c */ /* 0x000fe200047a1270 */
[----:B-1----:R-:W-:Y:S02]  /*31120*/  IMAD.WIDE R20, R39, 0x4, R146 ;  /* 0x0000000427147825 */ /* 0x002fe400078e0292 */
[----:B------:R1:W-:Y:S01]  /*31130*/  @P6 STG.E [R36.64], R177 ;  /* 0x000000b124006986 */ /* 0x0003e2000c101908 */
[----:B------:R-:W-:-:S02]  /*31140*/  ISETP.LT.AND P6, PT, R251, c[0x0][0x178], !P0 ;  /* 0x00005e00fb007a0c */ /* 0x000fc400047c1270 */
[----:B------:R-:W-:Y:S01]  /*31150*/  IADD3 R39, R39, c[0x0][0x198], RZ ;  /* 0x0000660027277a10 */ /* 0x000fe20007ffe0ff */
[----:B------:R-:W4:Y:S01]  /*31160*/  LDL.LU R42, [R1+0xed8] ;  /* 0x000ed800012a7983 */ /* 0x000f220000300800 */
[----:B------:R-:W-:-:S03]  /*31170*/  ISETP.LT.AND P0, PT, R250, c[0x0][0x178], !P0 ;  /* 0x00005e00fa007a0c */ /* 0x000fc60004701270 */
[C---:B--2---:R-:W-:Y:S01]  /*31180*/  IMAD.WIDE R18, R39.reuse, 0x4, R8 ;  /* 0x0000000427127825 */ /* 0x044fe200078e0208 */
[----:B------:R2:W-:Y:S03]  /*31190*/  @P2 STG.E [R16.64], R205 ;  /* 0x000000cd10002986 */ /* 0x0005e6000c101908 */
[C---:B---3--:R-:W-:Y:S01]  /*311a0*/  IMAD.WIDE R22, R39.reuse, 0x4, R10 ;  /* 0x0000000427167825 */ /* 0x048fe200078e020a */
[----:B------:R3:W-:Y:S03]  /*311b0*/  @P1 STG.E [R20.64], R161 ;  /* 0x000000a114001986 */ /* 0x0007e6000c101908 */
[C---:B-1----:R-:W-:Y:S01]  /*311c0*/  IMAD.WIDE R36, R39.reuse, 0x4, R144 ;  /* 0x0000000427247825 */ /* 0x042fe200078e0290 */
[----:B------:R1:W-:Y:S03]  /*311d0*/  @P3 STG.E [R18.64], R28 ;  /* 0x0000001c12003986 */ /* 0x0003e6000c101908 */
[----:B--2---:R-:W-:Y:S01]  /*311e0*/  IMAD.WIDE R16, R39, 0x4, R146 ;  /* 0x0000000427107825 */ /* 0x004fe200078e0292 */
[----:B------:R2:W-:Y:S01]  /*311f0*/  @P5 STG.E [R22.64], R172 ;  /* 0x000000ac16005986 */ /* 0x0005e2000c101908 */
[----:B------:R-:W-:-:S03]  /*31200*/  ISETP.GE.AND P2, PT, R40, c[0x0][0x17c], PT ;  /* 0x00005f0028007a0c */ /* 0x000fc60003f46270 */
[----:B------:R1:W-:Y:S04]  /*31210*/  @P6 STG.E [R36.64], R200 ;  /* 0x000000c824006986 */ /* 0x0003e8000c101908 */
[----:B------:R1:W-:Y:S04]  /*31220*/  @P0 STG.E [R16.64], R124 ;  /* 0x0000007c10000986 */ /* 0x0003e8000c101908 */
[----:B------:R-:W4:Y:S02]  /*31230*/  LDL.LU R40, [R1+0xed4] ;  /* 0x000ed40001287983 */ /* 0x000f240000300800 */
[----:B----4-:R-:W-:-:S02]  /*31240*/  ISETP.GE.AND P0, PT, R0, c[0x0][0x17c], PT ;  /* 0x00005f0000007a0c */ /* 0x010fc40003f06270 */
[----:B------:R-:W4:Y:S01]  /*31250*/  LDL.LU R0, [R1+0xecc] ;  /* 0x000ecc0001007983 */ /* 0x000f220000300800 */
[----:B------:R-:W-:Y:S02]  /*31260*/  ISETP.LT.AND P1, PT, R223, c[0x0][0x178], !P4 ;  /* 0x00005e00df007a0c */ /* 0x000fe40006721270 */
[----:B------:R-:W-:Y:S02]  /*31270*/  ISETP.LT.AND P3, PT, R99, c[0x0][0x178], !P4 ;  /* 0x00005e0063007a0c */ /* 0x000fe40006761270 */
[----:B------:R-:W-:-:S05]  /*31280*/  IADD3 R3, R39, c[0x0][0x198], RZ ;  /* 0x0000660027037a10 */ /* 0x000fca0007ffe0ff */
[----:B---3--:R-:W-:Y:S01]  /*31290*/  IMAD.WIDE R20, R3, 0x4, R8 ;  /* 0x0000000403147825 */ /* 0x008fe200078e0208 */
[----:B------:R-:W-:-:S03]  /*312a0*/  ISETP.LT.AND P5, PT, R251, c[0x0][0x178], !P4 ;  /* 0x00005e00fb007a0c */ /* 0x000fc600067a1270 */
[----:B------:R-:W-:Y:S01]  /*312b0*/  IMAD.WIDE R38, R3, 0x4, R10 ;  /* 0x0000000403267825 */ /* 0x000fe200078e020a */
[----:B------:R-:W-:Y:S01]  /*312c0*/  ISETP.LT.AND P4, PT, R250, c[0x0][0x178], !P4 ;  /* 0x00005e00fa007a0c */ /* 0x000fe20006781270 */
[----:B------:R3:W-:Y:S01]  /*312d0*/  @P1 STG.E [R20.64], R29 ;  /* 0x0000001d14001986 */ /* 0x0007e2000c101908 */
[----:B------:R-:W-:-:S03]  /*312e0*/  ISETP.LT.AND P6, PT, R223, c[0x0][0x178], !P2 ;  /* 0x00005e00df007a0c */ /* 0x000fc600057c1270 */
[----:B------:R-:W-:Y:S01]  /*312f0*/  @P3 STG.E [R38.64], R173 ;  /* 0x000000ad26003986 */ /* 0x000fe2000c101908 */
[----:B------:R-:W-:Y:S02]  /*31300*/  ISETP.LT.AND P3, PT, R99, c[0x0][0x178], !P2 ;  /* 0x00005e0063007a0c */ /* 0x000fe40005761270 */
[----:B------:R-:W-:Y:S02]  /*31310*/  ISETP.LT.AND P1, PT, R251, c[0x0][0x178], !P2 ;  /* 0x00005e00fb007a0c */ /* 0x000fe40005721270 */
[C---:B------:R-:W-:Y:S01]  /*31320*/  IADD3 R41, R3.reuse, c[0x0][0x198], RZ ;  /* 0x0000660003297a10 */ /* 0x040fe20007ffe0ff */
[----:B-1----:R-:W-:-:S04]  /*31330*/  IMAD.WIDE R18, R3, 0x4, R144 ;  /* 0x0000000403127825 */ /* 0x002fc800078e0290 */
[----:B--2---:R-:W-:Y:S01]  /*31340*/  IMAD.WIDE R22, R3, 0x4, R146 ;  /* 0x0000000403167825 */ /* 0x004fe200078e0292 */
[----:B------:R1:W-:Y:S03]  /*31350*/  @P5 STG.E [R18.64], R201 ;  /* 0x000000c912005986 */ /* 0x0003e6000c101908 */
[C---:B------:R-:W-:Y:S01]  /*31360*/  IMAD.WIDE R36, R41.reuse, 0x4, R8 ;  /* 0x0000000429247825 */ /* 0x040fe200078e0208 */
[----:B------:R2:W-:Y:S03]  /*31370*/  @P4 STG.E [R22.64], R125 ;  /* 0x0000007d16004986 */ /* 0x0005e6000c101908 */
[C---:B------:R-:W-:Y:S01]  /*31380*/  IMAD.WIDE R16, R41.reuse, 0x4, R10 ;  /* 0x0000000429107825 */ /* 0x040fe200078e020a */
[----:B------:R-:W-:Y:S03]  /*31390*/  @P6 STG.E [R36.64], R24 ;  /* 0x0000001824006986 */ /* 0x000fe6000c101908 */
[----:B---3--:R-:W-:Y:S01]  /*313a0*/  IMAD.WIDE R20, R41, 0x4, R144 ;  /* 0x0000000429147825 */ /* 0x008fe200078e0290 */
[----:B------:R-:W-:Y:S01]  /*313b0*/  ISETP.LT.AND P4, PT, R250, c[0x0][0x178], !P2 ;  /* 0x00005e00fa007a0c */ /* 0x000fe20005781270 */
[----:B------:R3:W-:Y:S01]  /*313c0*/  @P3 STG.E [R16.64], R72 ;  /* 0x0000004810003986 */ /* 0x0007e2000c101908 */
[----:B------:R-:W-:-:S02]  /*313d0*/  ISETP.LT.AND P5, PT, R223, c[0x0][0x178], !P0 ;  /* 0x00005e00df007a0c */ /* 0x000fc400047a1270 */
[----:B------:R-:W-:Y:S01]  /*313e0*/  ISETP.LT.AND P6, PT, R99, c[0x0][0x178], !P0 ;  /* 0x00005e0063007a0c */ /* 0x000fe200047c1270 */
[----:B------:R3:W-:Y:S01]  /*313f0*/  @P1 STG.E [R20.64], R196 ;  /* 0x000000c414001986 */ /* 0x0007e2000c101908 */
[----:B------:R-:W-:Y:S02]  /*31400*/  ISETP.LT.AND P1, PT, R251, c[0x0][0x178], !P0 ;  /* 0x00005e00fb007a0c */ /* 0x000fe40004721270 */
[C---:B------:R-:W-:Y:S01]  /*31410*/  IADD3 R3, R41.reuse, c[0x0][0x198], RZ ;  /* 0x0000660029037a10 */ /* 0x040fe20007ffe0ff */
[----:B-1----:R-:W-:Y:S01]  /*31420*/  IMAD.WIDE R18, R41, 0x4, R146 ;  /* 0x0000000429127825 */ /* 0x002fe200078e0292 */
[----:B------:R-:W4:Y:S03]  /*31430*/  LDL.LU R38, [R1+0xec4] ;  /* 0x000ec40001267983 */ /* 0x000f260000300800 */
[C---:B--2---:R-:W-:Y:S01]  /*31440*/  IMAD.WIDE R22, R3.reuse, 0x4, R8 ;  /* 0x0000000403167825 */ /* 0x044fe200078e0208 */
[----:B------:R1:W-:Y:S03]  /*31450*/  @P4 STG.E [R18.64], R92 ;  /* 0x0000005c12004986 */ /* 0x0003e6000c101908 */
[C---:B------:R-:W-:Y:S01]  /*31460*/  IMAD.WIDE R28, R3.reuse, 0x4, R10 ;  /* 0x00000004031c7825 */ /* 0x040fe200078e020a */
[----:B------:R2:W-:Y:S03]  /*31470*/  @P5 STG.E [R22.64], R25 ;  /* 0x0000001916005986 */ /* 0x0005e6000c101908 */
[----:B---3--:R-:W-:Y:S01]  /*31480*/  IMAD.WIDE R16, R3, 0x4, R144 ;  /* 0x0000000403107825 */ /* 0x008fe200078e0290 */
[----:B------:R-:W-:Y:S04]  /*31490*/  @P6 STG.E [R28.64], R73 ;  /* 0x000000491c006986 */ /* 0x000fe8000c101908 */
[----:B------:R3:W-:Y:S04]  /*314a0*/  @P1 STG.E [R16.64], R197 ;  /* 0x000000c510001986 */ /* 0x0007e8000c101908 */
[----:B------:R-:W4:Y:S02]  /*314b0*/  LDL.LU R36, [R1+0xec0] ;  /* 0x000ec00001247983 */ /* 0x000f240000300800 */
[----:B----4-:R-:W-:-:S02]  /*314c0*/  ISETP.GE.AND P1, PT, R0, c[0x0][0x17c], PT ;  /* 0x00005f0000007a0c */ /* 0x010fc40003f26270 */
[----:B------:R-:W4:Y:S01]  /*314d0*/  LDL.LU R0, [R1+0xebc] ;  /* 0x000ebc0001007983 */ /* 0x000f220000300800 */
[----:B------:R-:W-:Y:S02]  /*314e0*/  ISETP.GE.AND P2, PT, R42, c[0x0][0x17c], PT ;  /* 0x00005f002a007a0c */ /* 0x000fe40003f46270 */
[----:B------:R-:W-:Y:S02]  /*314f0*/  ISETP.LT.AND P3, PT, R250, c[0x0][0x178], !P0 ;  /* 0x00005e00fa007a0c */ /* 0x000fe40004761270 */
[----:B------:R-:W-:Y:S01]  /*31500*/  ISETP.LT.AND P4, PT, R223, c[0x0][0x178], !P2 ;  /* 0x00005e00df007a0c */ /* 0x000fe20005781270 */
[C---:B------:R-:W-:Y:S01]  /*31510*/  IMAD.WIDE R20, R3.reuse, 0x4, R146 ;  /* 0x0000000403147825 */ /* 0x040fe200078e0292 */
[----:B------:R-:W-:Y:S02]  /*31520*/  IADD3 R3, R3, c[0x0][0x198], RZ ;  /* 0x0000660003037a10 */ /* 0x000fe40007ffe0ff */
[----:B------:R-:W-:-:S03]  /*31530*/  ISETP.GE.AND P0, PT, R40, c[0x0][0x17c], PT ;  /* 0x00005f0028007a0c */ /* 0x000fc60003f06270 */
[----:B-1----:R-:W-:Y:S01]  /*31540*/  IMAD.WIDE R18, R3, 0x4, R8 ;  /* 0x0000000403127825 */ /* 0x002fe200078e0208 */
[----:B------:R-:W-:Y:S02]  /*31550*/  ISETP.LT.AND P5, PT, R99, c[0x0][0x178], !P2 ;  /* 0x00005e0063007a0c */ /* 0x000fe400057a1270 */
[----:B------:R-:W-:Y:S01]  /*31560*/  ISETP.LT.AND P6, PT, R251, c[0x0][0x178], !P2 ;  /* 0x00005e00fb007a0c */ /* 0x000fe200057c1270 */
[----:B------:R1:W-:Y:S01]  /*31570*/  @P3 STG.E [R20.64], R93 ;  /* 0x0000005d14003986 */ /* 0x0003e2000c101908 */
[----:B------:R-:W-:Y:S02]  /*31580*/  ISETP.LT.AND P2, PT, R250, c[0x0][0x178], !P2 ;  /* 0x00005e00fa007a0c */ /* 0x000fe40005741270 */
[----:B------:R-:W-:Y:S01]  /*31590*/  ISETP.LT.AND P3, PT, R223, c[0x0][0x178], !P0 ;  /* 0x00005e00df007a0c */ /* 0x000fe20004761270 */
[----:B------:R1:W-:Y:S01]  /*315a0*/  @P4 STG.E [R18.64], R170 ;  /* 0x000000aa12004986 */ /* 0x0003e2000c101908 */
[----:B------:R-:W-:Y:S02]  /*315b0*/  ISETP.LT.AND P4, PT, R99, c[0x0][0x178], !P0 ;  /* 0x00005e0063007a0c */ /* 0x000fe40004781270 */
[C---:B------:R-:W-:Y:S01]  /*315c0*/  IADD3 R37, R3.reuse, c[0x0][0x198], RZ ;  /* 0x0000660003257a10 */ /* 0x040fe20007ffe0ff */
[----:B--2---:R-:W-:-:S04]  /*315d0*/  IMAD.WIDE R22, R3, 0x4, R10 ;  /* 0x0000000403167825 */ /* 0x004fc800078e020a */
[C---:B------:R-:W-:Y:S01]  /*315e0*/  IMAD.WIDE R24, R3.reuse, 0x4, R144 ;  /* 0x0000000403187825 */ /* 0x040fe200078e0290 */
[----:B------:R2:W-:Y:S03]  /*315f0*/  @P5 STG.E [R22.64], R182 ;  /* 0x000000b616005986 */ /* 0x0005e6000c101908 */
[----:B---3--:R-:W-:Y:S01]  /*31600*/  IMAD.WIDE R16, R3, 0x4, R146 ;  /* 0x0000000403107825 */ /* 0x008fe200078e0292 */
[----:B------:R3:W-:Y:S03]  /*31610*/  @P6 STG.E [R24.64], R214 ;  /* 0x000000d618006986 */ /* 0x0007e6000c101908 */
[----:B-1----:R-:W-:Y:S01]  /*31620*/  IMAD.WIDE R20, R37, 0x4, R8 ;  /* 0x0000000425147825 */ /* 0x002fe200078e0208 */
[----:B------:R-:W-:-:S03]  /*31630*/  ISETP.LT.AND P6, PT, R251, c[0x0][0x178], !P0 ;  /* 0x00005e00fb007a0c */ /* 0x000fc600047c1270 */
[----:B------:R-:W-:Y:S01]  /*31640*/  IMAD.WIDE R28, R37, 0x4, R10 ;  /* 0x00000004251c7825 */ /* 0x000fe200078e020a */
[----:B------:R1:W-:Y:S01]  /*31650*/  @P2 STG.E [R16.64], R186 ;  /* 0x000000ba10002986 */ /* 0x0003e2000c101908 */
[----:B------:R-:W-:-:S03]  /*31660*/  ISETP.LT.AND P0, PT, R250, c[0x0][0x178], !P0 ;  /* 0x00005e00fa007a0c */ /* 0x000fc60004701270 */
[----:B------:R-:W-:Y:S01]  /*31670*/  @P3 STG.E [R20.64], R171 ;  /* 0x000000ab14003986 */ /* 0x000fe2000c101908 */
[----:B------:R-:W-:-:S03]  /*31680*/  ISETP.LT.AND P3, PT, R223, c[0x0][0x178], !P1 ;  /* 0x00005e00df007a0c */ /* 0x000fc60004f61270 */
[----:B------:R1:W-:Y:S01]  /*31690*/  @P4 STG.E [R28.64], R183 ;  /* 0x000000b71c004986 */ /* 0x0003e2000c101908 */
[----:B------:R-:W-:Y:S02]  /*316a0*/  ISETP.LT.AND P4, PT, R99, c[0x0][0x178], !P1 ;  /* 0x00005e0063007a0c */ /* 0x000fe40004f81270 */
[C---:B------:R-:W-:Y:S01]  /*316b0*/  IADD3 R3, R37.reuse, c[0x0][0x198], RZ ;  /* 0x0000660025037a10 */ /* 0x040fe20007ffe0ff */
[----:B------:R-:W-:-:S04]  /*316c0*/  IMAD.WIDE R18, R37, 0x4, R144 ;  /* 0x0000000425127825 */ /* 0x000fc800078e0290 */
[----:B--2---:R-:W-:Y:S01]  /*316d0*/  IMAD.WIDE R22, R37, 0x4, R146 ;  /* 0x0000000425167825 */ /* 0x004fe200078e0292 */
[----:B------:R2:W-:Y:S03]  /*316e0*/  @P6 STG.E [R18.64], R215 ;  /* 0x000000d712006986 */ /* 0x0005e6000c101908 */
[C---:B---3--:R-:W-:Y:S01]  /*316f0*/  IMAD.WIDE R24, R3.reuse, 0x4, R8 ;  /* 0x0000000403187825 */ /* 0x048fe200078e0208 */
[----:B------:R3:W-:Y:S03]  /*31700*/  @P0 STG.E [R22.64], R187 ;  /* 0x000000bb16000986 */ /* 0x0007e6000c101908 */
[----:B-1----:R-:W-:Y:S01]  /*31710*/  IMAD.WIDE R16, R3, 0x4, R10 ;  /* 0x0000000403107825 */ /* 0x002fe200078e020a */
[----:B------:R1:W-:Y:S04]  /*31720*/  @P3 STG.E [R24.64], R90 ;  /* 0x0000005a18003986 */ /* 0x0003e8000c101908 */
[----:B------:R1:W-:Y:S01]  /*31730*/  @P4 STG.E [R16.64], R178 ;  /* 0x000000b210004986 */ /* 0x0003e2000c101908 */
[----:B------:R-:W-:-:S03]  /*31740*/  ISETP.GE.AND P2, PT, R36, c[0x0][0x17c], PT ;  /* 0x00005f0024007a0c */ /* 0x000fc60003f46270 */
[----:B------:R-:W3:Y:S01]  /*31750*/  LDL.LU R36, [R1+0xeb0] ;  /* 0x000eb00001247983 */ /* 0x000ee20000300800 */
[----:B----4-:R-:W-:-:S03]  /*31760*/  ISETP.GE.AND P4, PT, R0, c[0x0][0x17c], PT ;  /* 0x00005f0000007a0c */ /* 0x010fc60003f86270 */
[----:B------:R-:W4:Y:S01]  /*31770*/  LDL.LU R0, [R1+0xeac] ;  /* 0x000eac0001007983 */ /* 0x000f220000300800 */
[----:B------:R-:W-:Y:S02]  /*31780*/  ISETP.GE.AND P5, PT, R38, c[0x0][0x17c], PT ;  /* 0x00005f0026007a0c */ /* 0x000fe40003fa6270 */
[----:B------:R-:W-:Y:S02]  /*31790*/  ISETP.LT.AND P6, PT, R251, c[0x0][0x178], !P1 ;  /* 0x00005e00fb007a0c */ /* 0x000fe40004fc1270 */
[C---:B------:R-:W-:Y:S01]  /*317a0*/  IADD3 R29, R3.reuse, c[0x0][0x198], RZ ;  /* 0x00006600031d7a10 */ /* 0x040fe20007ffe0ff */
[----:B------:R-:W-:Y:S01]  /*317b0*/  IMAD.WIDE R20, R3, 0x4, R144 ;  /* 0x0000000403147825 */ /* 0x000fe200078e0290 */
[----:B------:R-:W-:Y:S01]  /*317c0*/  ISETP.LT.AND P1, PT, R250, c[0x0][0x178], !P1 ;  /* 0x00005e00fa007a0c */ /* 0x000fe20004f21270 */
[----:B------:R-:W4:Y:S01]  /*317d0*/  LDL.LU R38, [R1+0xea8] ;  /* 0x000ea80001267983 */ /* 0x000f220000300800 */
[----:B------:R-:W-:Y:S01]  /*317e0*/  ISETP.LT.AND P0, PT, R223, c[0x0][0x178], !P5 ;  /* 0x00005e00df007a0c */ /* 0x000fe20006f01270 */
[----:B--2---:R-:W-:Y:S01]  /*317f0*/  IMAD.WIDE R18, R3, 0x4, R146 ;  /* 0x0000000403127825 */ /* 0x004fe200078e0292 */
[----:B------:R-:W-:-:S03]  /*31800*/  ISETP.LT.AND P3, PT, R99, c[0x0][0x178], !P5 ;  /* 0x00005e0063007a0c */ /* 0x000fc60006f61270 */
[----:B---3--:R-:W-:Y:S02]  /*31810*/  IMAD.WIDE R22, R29, 0x4, R8 ;  /* 0x000000041d167825 */ /* 0x008fe400078e0208 */
        /* <DEDUP_REMOVED lines=8> */
[----:B-1----:R-:W-:-:S04]  /*318a0*/  IMAD.WIDE R24, R29, 0x4, R10 ;  /* 0x000000041d187825 */ /* 0x002fc800078e020a */
[C---:B------:R-:W-:Y:S01]  /*318b0*/  IMAD.WIDE R16, R29.reuse, 0x4, R144 ;  /* 0x000000041d107825 */ /* 0x040fe200078e0290 */
[----:B------:R1:W-:Y:S03]  /*318c0*/  @P3 STG.E [R24.64], R179 ;  /* 0x000000b318003986 */ /* 0x0003e6000c101908 */
[----:B--2---:R-:W-:Y:S01]  /*318d0*/  IMAD.WIDE R20, R29, 0x4, R146 ;  /* 0x000000041d147825 */ /* 0x004fe200078e0292 */
[----:B------:R2:W-:Y:S03]  /*318e0*/  @P6 STG.E [R16.64], R207 ;  /* 0x000000cf10006986 */ /* 0x0005e6000c101908 */
[C---:B------:R-:W-:Y:S01]  /*318f0*/  IMAD.WIDE R28, R3.reuse, 0x4, R8 ;  /* 0x00000004031c7825 */ /* 0x040fe200078e0208 */
[----:B------:R1:W-:Y:S03]  /*31900*/  @P5 STG.E [R20.64], R163 ;  /* 0x000000a314005986 */ /* 0x0003e6000c101908 */
[----:B---3--:R-:W-:Y:S01]  /*31910*/  IMAD.WIDE R18, R3, 0x4, R10 ;  /* 0x0000000403127825 */ /* 0x008fe200078e020a */
[----:B------:R-:W-:Y:S04]  /*31920*/  @P1 STG.E [R28.64], R30 ;  /* 0x0000001e1c001986 */ /* 0x000fe8000c101908 */
[----:B------:R-:W-:Y:S01]  /*31930*/  @P0 STG.E [R18.64], R174 ;  /* 0x000000ae12000986 */ /* 0x000fe2000c101908 */
[----:B------:R-:W-:-:S03]  /*31940*/  ISETP.GE.AND P6, PT, R36, c[0x0][0x17c], PT ;  /* 0x00005f0024007a0c */ /* 0x000fc60003fc6270 */
[----:B------:R-:W3:Y:S01]  /*31950*/  LDL.LU R36, [R1+0xea4] ;  /* 0x000ea40001247983 */ /* 0x000ee20000300800 */
[----:B----4-:R-:W-:-:S03]  /*31960*/  ISETP.GE.AND P0, PT, R0, c[0x0][0x17c], PT ;  /* 0x00005f0000007a0c */ /* 0x010fc60003f06270 */
[----:B------:R-:W4:Y:S01]  /*31970*/  LDL.LU R0, [R1+0xe9c] ;  /* 0x000e9c0001007983 */ /* 0x000f220000300800 */
[----:B------:R-:W-:Y:S02]  /*31980*/  ISETP.LT.AND P3, PT, R251, c[0x0][0x178], !P2 ;  /* 0x00005e00fb007a0c */ /* 0x000fe40005761270 */
[----:B------:R-:W-:Y:S02]  /*31990*/  ISETP.LT.AND P2, PT, R250, c[0x0][0x178], !P2 ;  /* 0x00005e00fa007a0c */ /* 0x000fe40005741270 */
[----:B------:R-:W-:Y:S01]  /*319a0*/  ISETP.LT.AND P5, PT, R223, c[0x0][0x178], !P4 ;  /* 0x00005e00df007a0c */ /* 0x000fe200067a1270 */
[----:B------:R-:W-:-:S04]  /*319b0*/  IMAD.WIDE R22, R3, 0x4, R144 ;  /* 0x0000000403167825 */ /* 0x000fc800078e0290 */
[C---:B-1----:R-:W-:Y:S01]  /*319c0*/  IMAD.WIDE R24, R3.reuse, 0x4, R146 ;  /* 0x0000000403187825 */ /* 0x042fe200078e0292 */
[----:B------:R-:W-:Y:S02]  /*319d0*/  IADD3 R3, R3, c[0x0][0x198], RZ ;  /* 0x0000660003037a10 */ /* 0x000fe40007ffe0ff */
[----:B------:R-:W-:Y:S01]  /*319e0*/  ISETP.LT.AND P1, PT, R99, c[0x0][0x178], !P4 ;  /* 0x00005e0063007a0c */ /* 0x000fe20006721270 */
[----:B------:R1:W-:Y:S02]  /*319f0*/  @P3 STG.E [R22.64], R202 ;  /* 0x000000ca16003986 */ /* 0x0003e4000c101908 */
[----:B--2---:R-:W-:Y:S02]  /*31a00*/  IMAD.WIDE R16, R3, 0x4, R8 ;  /* 0x0000000403107825 */ /* 0x004fe400078e0208 */
[----:B------:R2:W-:Y:S01]  /*31a10*/  @P2 STG.E [R24.64], R126 ;  /* 0x0000007e18002986 */ /* 0x0005e2000c101908 */
[----:B------:R-:W-:Y:S02]  /*31a20*/  ISETP.LT.AND P2, PT, R251, c[0x0][0x178], !P4 ;  /* 0x00005e00fb007a0c */ /* 0x000fe40006741270 */
[----:B------:R-:W-:Y:S01]  /*31a30*/  ISETP.LT.AND P4, PT, R250, c[0x0][0x178], !P4 ;  /* 0x00005e00fa007a0c */ /* 0x000fe20006781270 */
[----:B------:R-:W-:Y:S01]  /*31a40*/  @P5 STG.E [R16.64], R31 ;  /* 0x0000001f10005986 */ /* 0x000fe2000c101908 */
[----:B------:R-:W-:-:S02]  /*31a50*/  ISETP.LT.AND P3, PT, R223, c[0x0][0x178], !P6 ;  /* 0x00005e00df007a0c */ /* 0x000fc40007761270 */
[----:B------:R-:W-:Y:S01]  /*31a60*/  ISETP.LT.AND P5, PT, R99, c[0x0][0x178], !P6 ;  /* 0x00005e0063007a0c */ /* 0x000fe200077a1270 */
[C---:B------:R-:W-:Y:S01]  /*31a70*/  IMAD.WIDE R20, R3.reuse, 0x4, R10 ;  /* 0x0000000403147825 */ /* 0x040fe200078e020a */
[C---:B------:R-:W-:Y:S01]  /*31a80*/  IADD3 R37, R3.reuse, c[0x0][0x198], RZ ;  /* 0x0000660003257a10 */ /* 0x040fe20007ffe0ff */
[----:B------:R-:W3:Y:S02]  /*31a90*/  LDS.128 R16, [R2] ;  /* 0x0000000002107984 */ /* 0x000ee40000000c00 */
[C---:B-1----:R-:W-:Y:S02]  /*31aa0*/  IMAD.WIDE R22, R3.reuse, 0x4, R144 ;  /* 0x0000000403167825 */ /* 0x042fe400078e0290 */
[----:B------:R1:W-:Y:S02]  /*31ab0*/  @P1 STG.E [R20.64], R175 ;  /* 0x000000af14001986 */ /* 0x0003e4000c101908 */
[----:B--2---:R-:W-:-:S04]  /*31ac0*/  IMAD.WIDE R24, R3, 0x4, R146 ;  /* 0x0000000403187825 */ /* 0x004fc800078e0292 */
[----:B------:R-:W-:Y:S01]  /*31ad0*/  IMAD.WIDE R28, R37, 0x4, R8 ;  /* 0x00000004251c7825 */ /* 0x000fe200078e0208 */
[----:B------:R2:W-:Y:S01]  /*31ae0*/  @P2 STG.E [R22.64], R203 ;  /* 0x000000cb16002986 */ /* 0x0005e2000c101908 */
[----:B------:R-:W-:Y:S02]  /*31af0*/  ISETP.LT.AND P2, PT, R251, c[0x0][0x178], !P6 ;  /* 0x00005e00fb007a0c */ /* 0x000fe40007741270 */
[----:B-1----:R-:W-:Y:S01]  /*31b00*/  IMAD.WIDE R20, R37, 0x4, R10 ;  /* 0x0000000425147825 */ /* 0x002fe200078e020a */
[----:B------:R1:W-:Y:S01]  /*31b10*/  @P4 STG.E [R24.64], R127 ;  /* 0x0000007f18004986 */ /* 0x0003e2000c101908 */
[----:B------:R-:W-:-:S03]  /*31b20*/  ISETP.LT.AND P6, PT, R250, c[0x0][0x178], !P6 ;  /* 0x00005e00fa007a0c */ /* 0x000fc600077c1270 */
[----:B------:R1:W-:Y:S01]  /*31b30*/  @P3 STG.E [R28.64], R26 ;  /* 0x0000001a1c003986 */ /* 0x0003e2000c101908 */
[----:B------:R-:W-:-:S03]  /*31b40*/  ISETP.LT.AND P3, PT, R223, c[0x0][0x178], !P0 ;  /* 0x00005e00df007a0c */ /* 0x000fc60004761270 */
[----:B------:R-:W-:Y:S01]  /*31b50*/  @P5 STG.E [R20.64], R74 ;  /* 0x0000004a14005986 */ /* 0x000fe2000c101908 */
[----:B------:R-:W-:Y:S02]  /*31b60*/  ISETP.LT.AND P5, PT, R99, c[0x0][0x178], !P0 ;  /* 0x00005e0063007a0c */ /* 0x000fe400047a1270 */
[C---:B------:R-:W-:Y:S01]  /*31b70*/  IADD3 R39, R37.reuse, c[0x0][0x198], RZ ;  /* 0x0000660025277a10 */ /* 0x040fe20007ffe0ff */
[----:B------:R-:W-:-:S04]  /*31b80*/  IMAD.WIDE R30, R37, 0x4, R144 ;  /* 0x00000004251e7825 */ /* 0x000fc800078e0290 */
[----:B--2---:R-:W-:Y:S01]  /*31b90*/  IMAD.WIDE R22, R37, 0x4, R146 ;  /* 0x0000000425167825 */ /* 0x004fe200078e0292 */
[----:B------:R2:W-:Y:S03]  /*31ba0*/  @P2 STG.E [R30.64], R198 ;  /* 0x000000c61e002986 */ /* 0x0005e6000c101908 */
[C---:B-1----:R-:W-:Y:S01]  /*31bb0*/  IMAD.WIDE R24, R39.reuse, 0x4, R8 ;  /* 0x0000000427187825 */ /* 0x042fe200078e0208 */
[----:B------:R-:W-:Y:S03]  /*31bc0*/  @P6 STG.E [R22.64], R94 ;  /* 0x0000005e16006986 */ /* 0x000fe6000c101908 */
[----:B------:R-:W-:Y:S01]  /*31bd0*/  IMAD.WIDE R2, R39, 0x4, R10 ;  /* 0x0000000427027825 */ /* 0x000fe200078e020a */
[----:B------:R1:W-:Y:S01]  /*31be0*/  @P3 STG.E [R24.64], R27 ;  /* 0x0000001b18003986 */ /* 0x0003e2000c101908 */
[----:B------:R-:W-:-:S03]  /*31bf0*/  ISETP.GE.AND P1, PT, R38, c[0x0][0x17c], PT ;  /* 0x00005f0026007a0c */ /* 0x000fc60003f26270 */
[----:B------:R1:W-:Y:S04]  /*31c00*/  @P5 STG.E [R2.64], R75 ;  /* 0x0000004b02005986 */ /* 0x0003e8000c101908 */
[----:B------:R-:W2:Y:S01]  /*31c10*/  LDL.LU R38, [R1+0xe94] ;  /* 0x000e940001267983 */ /* 0x000ea20000300800 */
[----:B----4-:R-:W-:-:S03]  /*31c20*/  ISETP.GE.AND P5, PT, R0, c[0x0][0x17c], PT ;  /* 0x00005f0000007a0c */ /* 0x010fc60003fa6270 */
[----:B------:R-:W4:Y:S01]  /*31c30*/  LDL.LU R0, [R1+0xe90] ;  /* 0x000e900001007983 */ /* 0x000f220000300800 */
[----:B------:R-:W-:Y:S02]  /*31c40*/  ISETP.LT.AND P2, PT, R251, c[0x0][0x178], !P0 ;  /* 0x00005e00fb007a0c */ /* 0x000fe40004741270 */
[----:B------:R-:W-:Y:S01]  /*31c50*/  ISETP.LT.AND P0, PT, R250, c[0x0][0x178], !P0 ;  /* 0x00005e00fa007a0c */ /* 0x000fe20004701270 */
[C---:B------:R-:W-:Y:S01]  /*31c60*/  IMAD.WIDE R28, R39.reuse, 0x4, R144 ;  /* 0x00000004271c7825 */ /* 0x040fe200078e0290 */
[----:B---3--:R-:W-:Y:S01]  /*31c70*/  ISETP.GE.AND P4, PT, R36, c[0x0][0x17c], PT ;  /* 0x00005f0024007a0c */ /* 0x008fe20003f86270 */
[----:B------:R-:W3:Y:S02]  /*31c80*/  LDL.LU R42, [R1+0xe8c] ;  /* 0x000e8c00012a7983 */ /* 0x000ee40000300800 */
[----:B------:R-:W-:Y:S01]  /*31c90*/  IMAD.WIDE R36, R39, 0x4, R146 ;  /* 0x0000000427247825 */ /* 0x000fe200078e0292 */
[----:B------:R-:W-:Y:S01]  /*31ca0*/  ISETP.LT.AND P6, PT, R223, c[0x0][0x178], !P1 ;  /* 0x00005e00df007a0c */ /* 0x000fe20004fc1270 */
[----:B------:R-:W3:Y:S01]  /*31cb0*/  LDL.LU R40, [R1+0xe80] ;  /* 0x000e800001287983 */ /* 0x000ee20000300800 */
[----:B------:R-:W-:-:S03]  /*31cc0*/  ISETP.LT.AND P3, PT, R99, c[0x0][0x178], !P1 ;  /* 0x00005e0063007a0c */ /* 0x000fc60004f61270 */
[----:B------:R1:W-:Y:S01]  /*31cd0*/  @P2 STG.E [R28.64], R199 ;  /* 0x000000c71c002986 */ /* 0x0003e2000c101908 */
[----:B------:R-:W-:-:S03]  /*31ce0*/  IADD3 R41, R39, c[0x0][0x198], RZ ;  /* 0x0000660027297a10 */ /* 0x000fc60007ffe0ff */
[----:B------:R-:W-:Y:S01]  /*31cf0*/  @P0 STG.E [R36.64], R95 ;  /* 0x0000005f24000986 */ /* 0x000fe2000c101908 */
[----:B------:R-:W-:Y:S02]  /*31d00*/  ISETP.LT.AND P0, PT, R251, c[0x0][0x178], !P1 ;  /* 0x00005e00fb007a0c */ /* 0x000fe40004f01270 */
[----:B------:R-:W-:Y:S01]  /*31d10*/  ISETP.LT.AND P1, PT, R250, c[0x0][0x178], !P1 ;  /* 0x00005e00fa007a0c */ /* 0x000fe20004f21270 */
[----:B--2---:R-:W-:-:S04]  /*31d20*/  IMAD.WIDE R30, R41, 0x4, R8 ;  /* 0x00000004291e7825 */ /* 0x004fc800078e0208 */
[C---:B-1----:R-:W-:Y:S01]  /*31d30*/  IMAD.WIDE R24, R41.reuse, 0x4, R10 ;  /* 0x0000000429187825 */ /* 0x042fe200078e020a */
[----:B------:R1:W-:Y:S03]  /*31d40*/  @P6 STG.E [R30.64], R188 ;  /* 0x000000bc1e006986 */ /* 0x0003e6000c101908 */
[C---:B------:R-:W-:Y:S01]  /*31d50*/  IMAD.WIDE R2, R41.reuse, 0x4, R144 ;  /* 0x0000000429027825 */ /* 0x040fe200078e0290 */
[----:B------:R-:W-:Y:S03]  /*31d60*/  @P3 STG.E [R24.64], R192 ;  /* 0x000000c018003986 */ /* 0x000fe6000c101908 */
[----:B------:R-:W-:Y:S01]  /*31d70*/  IMAD.WIDE R26, R41, 0x4, R146 ;  /* 0x00000004291a7825 */ /* 0x000fe200078e0292 */
[----:B------:R2:W-:Y:S04]  /*31d80*/  @P0 STG.E [R2.64], R12 ;  /* 0x0000000c02000986 */ /* 0x0005e8000c101908 */
[----:B------:R-:W-:Y:S04]  /*31d90*/  @P1 STG.E [R26.64], R16 ;  /* 0x000000101a001986 */ /* 0x000fe8000c101908 */
[----:B------:R-:W1:Y:S01]  /*31da0*/  S2R R249, SR_TID.X ;  /* 0x0000000000f97919 */ /* 0x000e620000002100 */
[----:B------:R-:W-:-:S02]  /*31db0*/  ISETP.LT.AND P2, PT, R223, c[0x0][0x178], !P4 ;  /* 0x00005e00df007a0c */ /* 0x000fc40006741270 */
[----:B------:R-:W-:Y:S02]  /*31dc0*/  ISETP.LT.AND P3, PT, R99, c[0x0][0x178], !P4 ;  /* 0x00005e0063007a0c */ /* 0x000fe40006761270 */
[C---:B-1----:R-:W-:Y:S01]  /*31dd0*/  LOP3.LUT R248, R249.reuse, 0x3f, RZ, 0xc0, !PT ;  /* 0x0000003ff9f87812 */ /* 0x042fe200078ec0ff */
[----:B------:R-:W-:Y:S01]  /*31de0*/  IMAD.SHL.U32 R249, R249, 0x200, RZ ;  /* 0x00000200f9f97824 */ /* 0x000fe200078e00ff */
[----:B----4-:R-:W-:Y:S02]  /*31df0*/  ISETP.GE.AND P1, PT, R0, c[0x0][0x17c], PT ;  /* 0x00005f0000007a0c */ /* 0x010fe40003f26270 */
[----:B------:R-:W4:Y:S02]  /*31e00*/  LDL.LU R0, [R1+0xe7c] ;  /* 0x000e7c0001007983 */ /* 0x000f240000300800 */
[----:B------:R-:W-:-:S04]  /*31e10*/  LOP3.LUT R249, R249, 0xc00, RZ, 0xc0, !PT ;  /* 0x00000c00f9f97812 */ /* 0x000fc800078ec0ff */
[----:B------:R-:W-:-:S04]  /*31e20*/  LEA R249, R248, R249, 0x4 ;  /* 0x000000f9f8f97211 */ /* 0x000fc800078e20ff */
[----:B------:R-:W-:Y:S02]  /*31e30*/  LOP3.LUT R249, R249, 0x20, RZ, 0x3c, !PT ;  /* 0x00000020f9f97812 */ /* 0x000fe400078e3cff */
[----:B------:R-:W-:-:S03]  /*31e40*/  IADD3 R43, R41, c[0x0][0x198], RZ ;  /* 0x00006600292b7a10 */ /* 0x000fc60007ffe0ff */
[----:B------:R-:W1:Y:S01]  /*31e50*/  LDS.128 R20, [R249] ;  /* 0x00000000f9147984 */ /* 0x000e620000000c00 */
[----:B------:R-:W-:Y:S01]  /*31e60*/  ISETP.LT.AND P6, PT, R251, c[0x0][0x178], !P4 ;  /* 0x00005e00fb007a0c */ /* 0x000fe200067c1270 */
[----:B------:R-:W-:Y:S01]  /*31e70*/  IMAD.WIDE R28, R43, 0x4, R8 ;  /* 0x000000042b1c7825 */ /* 0x000fe200078e0208 */
[----:B------:R-:W-:-:S03]  /*31e80*/  ISETP.LT.AND P4, PT, R250, c[0x0][0x178], !P4 ;  /* 0x00005e00fa007a0c */ /* 0x000fc60006781270 */
[----:B------:R-:W-:Y:S01]  /*31e90*/  IMAD.WIDE R30, R43, 0x4, R10 ;  /* 0x000000042b1e7825 */ /* 0x000fe200078e020a */
[----:B------:R2:W-:Y:S01]  /*31ea0*/  @P2 STG.E [R28.64], R189 ;  /* 0x000000bd1c002986 */ /* 0x0005e2000c101908 */
[----:B------:R-:W-:Y:S02]  /*31eb0*/  ISETP.LT.AND P2, PT, R223, c[0x0][0x178], !P5 ;  /* 0x00005e00df007a0c */ /* 0x000fe40006f41270 */
[----:B------:R-:W-:Y:S01]  /*31ec0*/  ISETP.GE.AND P0, PT, R38, c[0x0][0x17c], PT ;  /* 0x00005f0026007a0c */ /* 0x000fe20003f06270 */
[----:B------:R-:W-:Y:S01]  /*31ed0*/  @P3 STG.E [R30.64], R193 ;  /* 0x000000c11e003986 */ /* 0x000fe2000c101908 */
[----:B------:R-:W-:Y:S01]  /*31ee0*/  ISETP.LT.AND P3, PT, R99, c[0x0][0x178], !P5 ;  /* 0x00005e0063007a0c */ /* 0x000fe20006f61270 */
[----:B------:R-:W-:-:S04]  /*31ef0*/  IMAD.WIDE R36, R43, 0x4, R144 ;  /* 0x000000042b247825 */ /* 0x000fc800078e0290 */
[C---:B------:R-:W-:Y:S01]  /*31f00*/  IMAD.WIDE R38, R43.reuse, 0x4, R146 ;  /* 0x000000042b267825 */ /* 0x040fe200078e0292 */
[----:B------:R-:W-:Y:S01]  /*31f10*/  IADD3 R43, R43, c[0x0][0x198], RZ ;  /* 0x000066002b2b7a10 */ /* 0x000fe20007ffe0ff */
[----:B------:R3:W-:Y:S04]  /*31f20*/  @P6 STG.E [R36.64], R13 ;  /* 0x0000000d24006986 */ /* 0x0007e8000c101908 */
[----:B--2---:R-:W-:Y:S01]  /*31f30*/  IMAD.WIDE R2, R43, 0x4, R8 ;  /* 0x000000042b027825 */ /* 0x004fe200078e0208 */
[----:B------:R2:W-:Y:S01]  /*31f40*/  @P4 STG.E [R38.64], R17 ;  /* 0x0000001126004986 */ /* 0x0005e2000c101908 */
[----:B------:R-:W-:Y:S02]  /*31f50*/  ISETP.LT.AND P4, PT, R251, c[0x0][0x178], !P5 ;  /* 0x00005e00fb007a0c */ /* 0x000fe40006f81270 */
[----:B------:R-:W-:Y:S01]  /*31f60*/  IMAD.WIDE R28, R43, 0x4, R10 ;  /* 0x000000042b1c7825 */ /* 0x000fe200078e020a */
[----:B------:R-:W-:Y:S01]  /*31f70*/  ISETP.LT.AND P5, PT, R250, c[0x0][0x178], !P5 ;  /* 0x00005e00fa007a0c */ /* 0x000fe20006fa1270 */
[----:B------:R1:W-:Y:S01]  /*31f80*/  @P2 STG.E [R2.64], R32 ;  /* 0x0000002002002986 */ /* 0x0003e2000c101908 */
[----:B------:R-:W-:-:S03]  /*31f90*/  ISETP.LT.AND P6, PT, R223, c[0x0][0x178], !P0 ;  /* 0x00005e00df007a0c */ /* 0x000fc600047c1270 */
[----:B------:R-:W-:Y:S01]  /*31fa0*/  @P3 STG.E [R28.64], R80 ;  /* 0x000000501c003986 */ /* 0x000fe2000c101908 */
[----:B------:R-:W-:Y:S02]  /*31fb0*/  ISETP.LT.AND P3, PT, R99, c[0x0][0x178], !P0 ;  /* 0x00005e0063007a0c */ /* 0x000fe40004761270 */
[----:B------:R-:W-:Y:S01]  /*31fc0*/  ISETP.LT.AND P2, PT, R251, c[0x0][0x178], !P0 ;  /* 0x00005e00fb007a0c */ /* 0x000fe20004741270 */
[C---:B---3--:R-:W-:Y:S01]  /*31fd0*/  IMAD.WIDE R12, R43.reuse, 0x4, R144 ;  /* 0x000000042b0c7825 */ /* 0x048fe200078e0290 */
[----:B------:R-:W-:-:S03]  /*31fe0*/  IADD3 R41, R43, c[0x0][0x198], RZ ;  /* 0x000066002b297a10 */ /* 0x000fc60007ffe0ff */
[----:B--2---:R-:W-:Y:S01]  /*31ff0*/  IMAD.WIDE R16, R43, 0x4, R146 ;  /* 0x000000042b107825 */ /* 0x004fe200078e0292 */
[----:B------:R2:W-:Y:S01]  /*32000*/  @P4 STG.E [R12.64], R216 ;  /* 0x000000d80c004986 */ /* 0x0005e2000c101908 */
[----:B------:R-:W-:Y:S02]  /*32010*/  ISETP.GE.AND P4, PT, R42, c[0x0][0x17c], PT ;  /* 0x00005f002a007a0c */ /* 0x000fe40003f86270 */
[C---:B------:R-:W-:Y:S01]  /*32020*/  IMAD.WIDE R30, R41.reuse, 0x4, R8 ;  /* 0x00000004291e7825 */ /* 0x040fe200078e0208 */
[----:B------:R-:W3:Y:S03]  /*32030*/  LDL.LU R42, [R1+0xe78] ;  /* 0x000e7800012a7983 */ /* 0x000ee60000300800 */
[C---:B-1----:R-:W-:Y:S01]  /*32040*/  IMAD.WIDE R2, R41.reuse, 0x4, R10 ;  /* 0x0000000429027825 */ /* 0x042fe200078e020a */
[----:B------:R1:W-:Y:S03]  /*32050*/  @P5 STG.E [R16.64], R20 ;  /* 0x0000001410005986 */ /* 0x0003e6000c101908 */
[----:B------:R-:W-:Y:S01]  /*32060*/  IMAD.WIDE R36, R41, 0x4, R144 ;  /* 0x0000000429247825 */ /* 0x000fe200078e0290 */
[----:B------:R1:W-:Y:S01]  /*32070*/  @P6 STG.E [R30.64], R33 ;  /* 0x000000211e006986 */ /* 0x0003e2000c101908 */
[----:B------:R-:W-:-:S02]  /*32080*/  ISETP.LT.AND P0, PT, R250, c[0x0][0x178], !P0 ;  /* 0x00005e00fa007a0c */ /* 0x000fc40004701270 */
[----:B------:R-:W-:Y:S01]  /*32090*/  ISETP.LT.AND P5, PT, R223, c[0x0][0x178], !P1 ;  /* 0x00005e00df007a0c */ /* 0x000fe20004fa1270 */
[----:B------:R1:W-:Y:S01]  /*320a0*/  @P3 STG.E [R2.64], R81 ;  /* 0x0000005102003986 */ /* 0x0003e2000c101908 */
[----:B------:R-:W-:-:S03]  /*320b0*/  ISETP.LT.AND P6, PT, R99, c[0x0][0x178], !P1 ;  /* 0x00005e0063007a0c */ /* 0x000fc60004fc1270 */
[----:B------:R4:W-:Y:S01]  /*320c0*/  @P2 STG.E [R36.64], R217 ;  /* 0x000000d924002986 */ /* 0x0009e2000c101908 */
[----:B------:R-:W-:Y:S02]  /*320d0*/  ISETP.LT.AND P2, PT, R251, c[0x0][0x178], !P1 ;  /* 0x00005e00fb007a0c */ /* 0x000fe40004f41270 */
[C---:B------:R-:W-:Y:S01]  /*320e0*/  IADD3 R39, R41.reuse, c[0x0][0x198], RZ ;  /* 0x0000660029277a10 */ /* 0x040fe20007ffe0ff */
[----:B--2---:R-:W-:Y:S01]  /*320f0*/  IMAD.WIDE R12, R41, 0x4, R146 ;  /* 0x00000004290c7825 */ /* 0x004fe200078e0292 */
[----:B------:R-:W2:Y:S03]  /*32100*/  S2R R249, SR_TID.X ;  /* 0x0000000000f97919 */ /* 0x000ea60000002100 */
[C---:B-1----:R-:W-:Y:S01]  /*32110*/  IMAD.WIDE R16, R39.reuse, 0x4, R8 ;  /* 0x0000000427107825 */ /* 0x042fe200078e0208 */
[----:B------:R1:W-:Y:S03]  /*32120*/  @P0 STG.E [R12.64], R21 ;  /* 0x000000150c000986 */ /* 0x0003e6000c101908 */
[C---:B------:R-:W-:Y:S01]  /*32130*/  IMAD.WIDE R32, R39.reuse, 0x4, R10 ;  /* 0x0000000427207825 */ /* 0x040fe200078e020a */
[----:B------:R1:W-:Y:S03]  /*32140*/  @P5 STG.E [R16.64], R4 ;  /* 0x0000000410005986 */ /* 0x0003e6000c101908 */
[----:B------:R-:W-:Y:S01]  /*32150*/  IMAD.WIDE R2, R39, 0x4, R144 ;  /* 0x0000000427027825 */ /* 0x000fe200078e0290 */
[----:B------:R-:W-:Y:S01]  /*32160*/  ISETP.GE.AND P3, PT, R40, c[0x0][0x17c], PT ;  /* 0x00005f0028007a0c */ /* 0x000fe20003f66270 */
[----:B------:R-:W-:Y:S04]  /*32170*/  @P6 STG.E [R32.64], R208 ;  /* 0x000000d020006986 */ /* 0x000fe8000c101908 */
[----:B------:R1:W-:Y:S04]  /*32180*/  @P2 STG.E [R2.64], R224 ;  /* 0x000000e002002986 */ /* 0x0003e8000c101908 */
[----:B------:R-:W3:Y:S04]  /*32190*/  LDL.LU R40, [R1+0xe74] ;  /* 0x000e740001287983 */ /* 0x000ee80000300800 */
[----:B------:R-:W3:Y:S04]  /*321a0*/  LDL.LU R38, [R1+0xe6c] ;  /* 0x000e6c0001267983 */ /* 0x000ee80000300800 */
[----:B------:R-:W-:Y:S01]  /*321b0*/  LDS.128 R28, [R252] ;  /* 0x00000000fc1c7984 */ /* 0x000fe20000000c00 */
[----:B----4-:R-:W-:-:S03]  /*321c0*/  ISETP.GE.AND P2, PT, R0, c[0x0][0x17c], PT ;  /* 0x00005f0000007a0c */ /* 0x010fc60003f46270 */
[----:B------:R-:W4:Y:S01]  /*321d0*/  LDL.LU R0, [R1+0xe68] ;  /* 0x000e680001007983 */ /* 0x000f220000300800 */
[C---:B--2---:R-:W-:Y:S01]  /*321e0*/  LOP3.LUT R248, R249.reuse, 0x3f, RZ, 0xc0, !PT ;  /* 0x0000003ff9f87812 */ /* 0x044fe200078ec0ff */
[----:B------:R-:W-:-:S05]  /*321f0*/  IMAD.SHL.U32 R249, R249, 0x200, RZ ;  /* 0x00000200f9f97824 */ /* 0x000fca00078e00ff */
[----:B------:R-:W-:-:S04]  /*32200*/  LOP3.LUT R249, R249, 0xc00, RZ, 0xc0, !PT ;  /* 0x00000c00f9f97812 */ /* 0x000fc800078ec0ff */
[----:B------:R-:W-:-:S04]  /*32210*/  LEA R249, R248, R249, 0x4 ;  /* 0x000000f9f8f97211 */ /* 0x000fc800078e20ff */
[----:B------:R-:W-:-:S05]  /*32220*/  LOP3.LUT R249, R249, 0x40, RZ, 0x3c, !PT ;  /* 0x00000040f9f97812 */ /* 0x000fca00078e3cff */
[----:B------:R-:W2:Y:S01]  /*32230*/  LDS.128 R24, [R249] ;  /* 0x00000000f9187984 */ /* 0x000ea20000000c00 */
[----:B------:R-:W-:Y:S02]  /*32240*/  ISETP.LT.AND P1, PT, R250, c[0x0][0x178], !P1 ;  /* 0x00005e00fa007a0c */ /* 0x000fe40004f21270 */
[----:B------:R-:W-:Y:S01]  /*32250*/  ISETP.LT.AND P0, PT, R223, c[0x0][0x178], !P4 ;  /* 0x00005e00df007a0c */ /* 0x000fe20006701270 */
[C---:B------:R-:W-:Y:S01]  /*32260*/  IMAD.WIDE R36, R39.reuse, 0x4, R146 ;  /* 0x0000000427247825 */ /* 0x040fe200078e0292 */
[----:B------:R-:W-:Y:S02]  /*32270*/  IADD3 R39, R39, c[0x0][0x198], RZ ;  /* 0x0000660027277a10 */ /* 0x000fe40007ffe0ff */
[----:B------:R-:W-:-:S03]  /*32280*/  ISETP.LT.AND P5, PT, R99, c[0x0][0x178], !P4 ;  /* 0x00005e0063007a0c */ /* 0x000fc600067a1270 */
[----:B-1----:R-:W-:Y:S01]  /*32290*/  IMAD.WIDE R12, R39, 0x4, R8 ;  /* 0x00000004270c7825 */ /* 0x002fe200078e0208 */
[----:B------:R-:W-:Y:S02]  /*322a0*/  ISETP.LT.AND P6, PT, R251, c[0x0][0x178], !P4 ;  /* 0x00005e00fb007a0c */ /* 0x000fe400067c1270 */
[----:B------:R-:W-:Y:S02]  /*322b0*/  ISETP.LT.AND P4, PT, R250, c[0x0][0x178], !P4 ;  /* 0x00005e00fa007a0c */ /* 0x000fe40006781270 */
[C---:B------:R-:W-:Y:S01]  /*322c0*/  IADD3 R41, R39.reuse, c[0x0][0x198], RZ ;  /* 0x0000660027297a10 */ /* 0x040fe20007ffe0ff */
[----:B------:R-:W-:-:S04]  /*322d0*/  IMAD.WIDE R16, R39, 0x4, R10 ;  /* 0x0000000427107825 */ /* 0x000fc800078e020a */
[----:B------:R-:W-:-:S04]  /*322e0*/  IMAD.WIDE R20, R39, 0x4, R144 ;  /* 0x0000000427147825 */ /* 0x000fc800078e0290 */
[----:B------:R-:W-:-:S04]  /*322f0*/  IMAD.WIDE R2, R39, 0x4, R146 ;  /* 0x0000000427027825 */ /* 0x000fc800078e0292 */
[----:B------:R-:W-:Y:S01]  /*32300*/  IMAD.WIDE R32, R41, 0x4, R8 ;  /* 0x0000000429207825 */ /* 0x000fe200078e0208 */
[----:B--2---:R1:W-:Y:S01]  /*32310*/  @P1 STG.E [R36.64], R24 ;  /* 0x0000001824001986 */ /* 0x0043e2000c101908 */
[----:B------:R-:W-:-:S03]  /*32320*/  ISETP.LT.AND P1, PT, R223, c[0x0][0x178], !P3 ;  /* 0x00005e00df007a0c */ /* 0x000fc60005f21270 */
[----:B------:R2:W-:Y:S01]  /*32330*/  @P0 STG.E [R12.64], R5 ;  /* 0x000000050c000986 */ /* 0x0005e2000c101908 */
[----:B------:R-:W-:-:S03]  /*32340*/  ISETP.LT.AND P0, PT, R99, c[0x0][0x178], !P3 ;  /* 0x00005e0063007a0c */ /* 0x000fc60005f01270 */
[----:B------:R-:W-:Y:S01]  /*32350*/  @P5 STG.E [R16.64], R209 ;  /* 0x000000d110005986 */ /* 0x000fe2000c101908 */
[----:B------:R-:W-:Y:S01]  /*32360*/  ISETP.LT.AND P5, PT, R251, c[0x0][0x178], !P3 ;  /* 0x00005e00fb007a0c */ /* 0x000fe20005fa1270 */
[----:B-1----:R-:W-:Y:S02]  /*32370*/  IMAD.WIDE R36, R41, 0x4, R10 ;  /* 0x0000000429247825 */ /* 0x002fe400078e020a */
[----:B------:R-:W-:Y:S01]  /*32380*/  @P6 STG.E [R20.64], R225 ;  /* 0x000000e114006986 */ /* 0x000fe2000c101908 */
[----:B------:R-:W-:Y:S02]  /*32390*/  ISETP.LT.AND P3, PT, R250, c[0x0][0x178], !P3 ;  /* 0x00005e00fa007a0c */ /* 0x000fe40005f61270 */
[----:B------:R-:W-:Y:S01]  /*323a0*/  ISETP.LT.AND P6, PT, R223, c[0x0][0x178], !P2 ;  /* 0x00005e00df007a0c */ /* 0x000fe200057c1270 */
[----:B------:R-:W-:Y:S01]  /*323b0*/  @P4 STG.E [R2.64], R25 ;  /* 0x0000001902004986 */ /* 0x000fe2000c101908 */
[----:B------:R-:W-:-:S03]  /*323c0*/  ISETP.LT.AND P4, PT, R99, c[0x0][0x178], !P2 ;  /* 0x00005e0063007a0c */ /* 0x000fc60005781270 */
[----:B------:R-:W-:Y:S01]  /*323d0*/  @P1 STG.E [R32.64], R96 ;  /* 0x0000006020001986 */ /* 0x000fe2000c101908 */
[----:B------:R-:W-:-:S03]  /*323e0*/  ISETP.LT.AND P1, PT, R251, c[0x0][0x178], !P2 ;  /* 0x00005e00fb007a0c */ /* 0x000fc60005721270 */
[----:B------:R1:W-:Y:S01]  /*323f0*/  @P0 STG.E [R36.64], R220 ;  /* 0x000000dc24000986 */ /* 0x0003e2000c101908 */
[C---:B------:R-:W-:Y:S01]  /*32400*/  IADD3 R39, R41.reuse, c[0x0][0x198], RZ ;  /* 0x0000660029277a10 */ /* 0x040fe20007ffe0ff */
[----:B--2---:R-:W-:Y:S01]  /*32410*/  IMAD.WIDE R4, R41, 0x4, R144 ;  /* 0x0000000429047825 */ /* 0x004fe200078e0290 */
[----:B---3--:R-:W-:-:S03]  /*32420*/  ISETP.GE.AND P0, PT, R42, c[0x0][0x17c], PT ;  /* 0x00005f002a007a0c */ /* 0x008fc60003f06270 */
[----:B------:R-:W-:Y:S01]  /*32430*/  IMAD.WIDE R12, R41, 0x4, R146 ;  /* 0x00000004290c7825 */ /* 0x000fe200078e0292 */
[----:B-1----:R-:W2:Y:S03]  /*32440*/  LDL.LU R36, [R1+0xe60] ;  /* 0x000e600001247983 */ /* 0x002ea60000300800 */
[----:B------:R-:W-:-:S04]  /*32450*/  IMAD.WIDE R16, R39, 0x4, R8 ;  /* 0x0000000427107825 */ /* 0x000fc800078e0208 */
[C---:B------:R-:W-:Y:S01]  /*32460*/  IMAD.WIDE R2, R39.reuse, 0x4, R10 ;  /* 0x0000000427027825 */ /* 0x040fe200078e020a */
        /* <DEDUP_REMOVED lines=8> */
[----:B------:R-:W-:-:S03]  /*324f0*/  IADD3 R25, R39, c[0x0][0x198], RZ ;  /* 0x0000660027197a10 */ /* 0x000fc60007ffe0ff */
[----:B------:R4:W-:Y:S01]  /*32500*/  @P1 STG.E [R20.64], R229 ;  /* 0x000000e514001986 */ /* 0x0009e2000c101908 */
[----:B------:R-:W-:-:S03]  /*32510*/  ISETP.LT.AND P1, PT, R251, c[0x0][0x178], !P0 ;  /* 0x00005e00fb007a0c */ /* 0x000fc60004721270 */
[----:B------:R-:W2:Y:S01]  /*32520*/  LDL.LU R32, [R1+0xe5c] ;  /* 0x000e5c0001207983 */ /* 0x000ea20000300800 */
[----:B-1----:R-:W-:-:S03]  /*32530*/  IMAD.WIDE R4, R39, 0x4, R146 ;  /* 0x0000000427047825 */ /* 0x002fc600078e0292 */
[----:B---3--:R-:W3:Y:S01]  /*32540*/  LDL.LU R28, [R1+0xe50] ;  /* 0x000e5000011c7983 */ /* 0x008ee20000300800 */
[----:B------:R-:W-:-:S04]  /*32550*/  IMAD.WIDE R12, R25, 0x4, R8 ;  /* 0x00000004190c7825 */ /* 0x000fc800078e0208 */
[C---:B------:R-:W-:Y:S01]  /*32560*/  IMAD.WIDE R16, R25.reuse, 0x4, R10 ;  /* 0x0000000419107825 */ /* 0x040fe200078e020a */
[----:B------:R1:W-:Y:S03]  /*32570*/  @P3 STG.E [R4.64], R29 ;  /* 0x0000001d04003986 */ /* 0x0003e6000c101908 */
[----:B------:R-:W-:Y:S01]  /*32580*/  IMAD.WIDE R2, R25, 0x4, R144 ;  /* 0x0000000419027825 */ /* 0x000fe200078e0290 */
[----:B------:R1:W-:Y:S04]  /*32590*/  @P5 STG.E [R12.64], R190 ;  /* 0x000000be0c005986 */ /* 0x0003e8000c101908 */
[----:B------:R1:W-:Y:S04]  /*325a0*/  @P6 STG.E [R16.64], R194 ;  /* 0x000000c210006986 */ /* 0x0003e8000c101908 */
[----:B------:R1:W-:Y:S01]  /*325b0*/  @P1 STG.E [R2.64], R14 ;  /* 0x0000000e02001986 */ /* 0x0003e2000c101908 */
[----:B----4-:R-:W-:-:S03]  /*325c0*/  ISETP.GE.AND P1, PT, R0, c[0x0][0x17c], PT ;  /* 0x00005f0000007a0c */ /* 0x010fc60003f26270 */
        /* <DEDUP_REMOVED lines=16> */
[----:B------:R-:W-:-:S04]  /*326d0*/  IMAD.WIDE R12, R25, 0x4, R10 ;  /* 0x00000004190c7825 */ /* 0x000fc800078e020a */
[C---:B------:R-:W-:Y:S01]  /*326e0*/  IMAD.WIDE R16, R25.reuse, 0x4, R144 ;  /* 0x0000000419107825 */ /* 0x040fe200078e0290 */
[----:B------:R1:W-:Y:S03]  /*326f0*/  @P5 STG.E [R12.64], R195 ;  /* 0x000000c30c005986 */ /* 0x0003e6000c101908 */
[----:B------:R-:W-:Y:S01]  /*32700*/  IMAD.WIDE R2, R25, 0x4, R146 ;  /* 0x0000000419027825 */ /* 0x000fe200078e0292 */
[----:B------:R1:W-:Y:S03]  /*32710*/  @P6 STG.E [R16.64], R15 ;  /* 0x0000000f10006986 */ /* 0x0003e6000c101908 */
[----:B-1----:R-:W-:Y:S01]  /*32720*/  IMAD.WIDE R20, R29, 0x4, R8 ;  /* 0x000000041d147825 */ /* 0x002fe200078e0208 */
[----:B------:R-:W-:-:S03]  /*32730*/  ISETP.LT.AND P5, PT, R251, c[0x0][0x178], !P4 ;  /* 0x00005e00fb007a0c */ /* 0x000fc600067a1270 */
[----:B------:R-:W-:Y:S01]  /*32740*/  IMAD.WIDE R24, R29, 0x4, R10 ;  /* 0x000000041d187825 */ /* 0x000fe200078e020a */
[----:B------:R-:W-:Y:S01]  /*32750*/  ISETP.LT.AND P4, PT, R250, c[0x0][0x178], !P4 ;  /* 0x00005e00fa007a0c */ /* 0x000fe20006781270 */
[----:B------:R1:W-:Y:S01]  /*32760*/  @P2 STG.E [R2.64], R19 ;  /* 0x0000001302002986 */ /* 0x0003e2000c101908 */
[----:B------:R-:W-:Y:S02]  /*32770*/  ISETP.LT.AND P6, PT, R223, c[0x0][0x178], !P1 ;  /* 0x00005e00df007a0c */ /* 0x000fe40004fc1270 */
[----:B------:R-:W-:Y:S01]  /*32780*/  ISETP.LT.AND P2, PT, R99, c[0x0][0x178], !P1 ;  /* 0x00005e0063007a0c */ /* 0x000fe20004f41270 */
[----:B------:R-:W-:Y:S01]  /*32790*/  @P0 STG.E [R20.64], R34 ;  /* 0x0000002214000986 */ /* 0x000fe2000c101908 */
[----:B------:R-:W-:-:S03]  /*327a0*/  IADD3 R33, R29, c[0x0][0x198], RZ ;  /* 0x000066001d217a10 */ /* 0x000fc60007ffe0ff */
[----:B------:R-:W-:Y:S01]  /*327b0*/  @P3 STG.E [R24.64], R82 ;  /* 0x0000005218003986 */ /* 0x000fe2000c101908 */
[----:B------:R-:W-:Y:S01]  /*327c0*/  ISETP.LT.AND P3, PT, R251, c[0x0][0x178], !P1 ;  /* 0x00005e00fb007a0c */ /* 0x000fe20004f61270 */
[----:B------:R-:W-:-:S04]  /*327d0*/  IMAD.WIDE R4, R29, 0x4, R144 ;  /* 0x000000041d047825 */ /* 0x000fc800078e0290 */
[----:B------:R-:W-:Y:S01]  /*327e0*/  IMAD.WIDE R12, R29, 0x4, R146 ;  /* 0x000000041d0c7825 */ /* 0x000fe200078e0292 */
[----:B------:R1:W-:Y:S03]  /*327f0*/  @P5 STG.E [R4.64], R218 ;  /* 0x000000da04005986 */ /* 0x0003e6000c101908 */
[C---:B------:R-:W-:Y:S01]  /*32800*/  IMAD.WIDE R14, R33.reuse, 0x4, R8 ;  /* 0x00000004210e7825 */ /* 0x040fe200078e0208 */
[----:B------:R1:W-:Y:S03]  /*32810*/  @P4 STG.E [R12.64], R22 ;  /* 0x000000160c004986 */ /* 0x0003e6000c101908 */
[C---:B-1----:R-:W-:Y:S01]  /*32820*/  IMAD.WIDE R2, R33.reuse, 0x4, R10 ;  /* 0x0000000421027825 */ /* 0x042fe200078e020a */
[----:B------:R1:W-:Y:S03]  /*32830*/  @P6 STG.E [R14.64], R35 ;  /* 0x000000230e006986 */ /* 0x0003e6000c101908 */
[C---:B------:R-:W-:Y:S01]  /*32840*/  IMAD.WIDE R16, R33.reuse, 0x4, R144 ;  /* 0x0000000421107825 */ /* 0x040fe200078e0290 */
[----:B------:R-:W-:Y:S01]  /*32850*/  ISETP.LT.AND P1, PT, R250, c[0x0][0x178], !P1 ;  /* 0x00005e00fa007a0c */ /* 0x000fe20004f21270 */
[----:B------:R1:W-:Y:S01]  /*32860*/  @P2 STG.E [R2.64], R83 ;  /* 0x0000005302002986 */ /* 0x0003e2000c101908 */
[----:B------:R-:W-:-:S03]  /*32870*/  IADD3 R19, R33, c[0x0][0x198], RZ ;  /* 0x0000660021137a10 */ /* 0x000fc60007ffe0ff */
[----:B------:R1:W-:Y:S01]  /*32880*/  @P3 STG.E [R16.64], R219 ;  /* 0x000000db10003986 */ /* 0x0003e2000c101908 */
[----:B------:R-:W-:-:S04]  /*32890*/  IMAD.WIDE R4, R33, 0x4, R146 ;  /* 0x0000000421047825 */ /* 0x000fc800078e0292 */
[----:B------:R-:W-:Y:S01]  /*328a0*/  IMAD.WIDE R12, R19, 0x4, R8 ;  /* 0x00000004130c7825 */ /* 0x000fe200078e0208 */
[----:B--2---:R-:W-:-:S04]  /*328b0*/  ISETP.GE.AND P0, PT, R36, c[0x0][0x17c], PT ;  /* 0x00005f0024007a0c */ /* 0x004fc80003f06270 */
[----:B------:R-:W-:Y:S02]  /*328c0*/  ISETP.LT.AND P5, PT, R223, c[0x0][0x178], !P0 ;  /* 0x00005e00df007a0c */ /* 0x000fe400047a1270 */
[----:B------:R-:W-:Y:S02]  /*328d0*/  ISETP.LT.AND P6, PT, R99, c[0x0][0x178], !P0 ;  /* 0x00005e0063007a0c */ /* 0x000fe400047c1270 */
[----:B------:R-:W-:Y:S01]  /*328e0*/  ISETP.LT.AND P3, PT, R251, c[0x0][0x178], !P0 ;  /* 0x00005e00fb007a0c */ /* 0x000fe20004761270 */
[C---:B-1----:R-:W-:Y:S01]  /*328f0*/  IMAD.WIDE R14, R19.reuse, 0x4, R10 ;  /* 0x00000004130e7825 */ /* 0x042fe200078e020a */
[----:B------:R1:W-:Y:S03]  /*32900*/  @P1 STG.E [R4.64], R23 ;  /* 0x0000001704001986 */ /* 0x0003e6000c101908 */
[----:B------:R-:W-:Y:S01]  /*32910*/  IMAD.WIDE R2, R19, 0x4, R144 ;  /* 0x0000000413027825 */ /* 0x000fe200078e0290 */
[----:B------:R-:W-:-:S03]  /*32920*/  ISETP.LT.AND P0, PT, R250, c[0x0][0x178], !P0 ;  /* 0x00005e00fa007a0c */ /* 0x000fc60004701270 */
[----:B------:R2:W-:Y:S01]  /*32930*/  @P5 STG.E [R12.64], R6 ;  /* 0x000000060c005986 */ /* 0x0005e2000c101908 */
[----:B------:R-:W-:-:S03]  /*32940*/  IADD3 R21, R19, c[0x0][0x198], RZ ;  /* 0x0000660013157a10 */ /* 0x000fc60007ffe0ff */
[----:B------:R1:W-:Y:S01]  /*32950*/  @P6 STG.E [R14.64], R210 ;  /* 0x000000d20e006986 */ /* 0x0003e2000c101908 */
[----:B------:R-:W-:-:S03]  /*32960*/  ISETP.GE.AND P4, PT, R32, c[0x0][0x17c], PT ;  /* 0x00005f0020007a0c */ /* 0x000fc60003f86270 */
[----:B------:R1:W-:Y:S01]  /*32970*/  @P3 STG.E [R2.64], R226 ;  /* 0x000000e202003986 */ /* 0x0003e2000c101908 */
[----:B------:R-:W-:Y:S02]  /*32980*/  ISETP.LT.AND P5, PT, R223, c[0x0][0x178], !P4 ;  /* 0x00005e00df007a0c */ /* 0x000fe400067a1270 */
[----:B------:R-:W-:Y:S02]  /*32990*/  ISETP.LT.AND P6, PT, R99, c[0x0][0x178], !P4 ;  /* 0x00005e0063007a0c */ /* 0x000fe400067c1270 */
[----:B------:R-:W-:Y:S01]  /*329a0*/  ISETP.LT.AND P3, PT, R251, c[0x0][0x178], !P4 ;  /* 0x00005e00fb007a0c */ /* 0x000fe20006761270 */
[----:B------:R-:W-:Y:S01]  /*329b0*/  IMAD.WIDE R16, R19, 0x4, R146 ;  /* 0x0000000413107825 */ /* 0x000fe200078e0292 */
[----:B---3--:R-:W-:-:S03]  /*329c0*/  ISETP.GE.AND P2, PT, R28, c[0x0][0x17c], PT ;  /* 0x00005f001c007a0c */ /* 0x008fc60003f46270 */
[C---:B-1----:R-:W-:Y:S01]  /*329d0*/  IMAD.WIDE R4, R21.reuse, 0x4, R8 ;  /* 0x0000000415047825 */ /* 0x042fe200078e0208 */
[----:B------:R1:W-:Y:S03]  /*329e0*/  @P0 STG.E [R16.64], R26 ;  /* 0x0000001a10000986 */ /* 0x0003e6000c101908 */
[C---:B--2---:R-:W-:Y:S01]  /*329f0*/  IMAD.WIDE R12, R21.reuse, 0x4, R10 ;  /* 0x00000004150c7825 */ /* 0x044fe200078e020a */
[----:B------:R2:W-:Y:S03]  /*32a00*/  @P5 STG.E [R4.64], R7 ;  /* 0x0000000704005986 */ /* 0x0005e6000c101908 */
[----:B------:R-:W-:Y:S01]  /*32a10*/  IMAD.WIDE R14, R21, 0x4, R144 ;  /* 0x00000004150e7825 */ /* 0x000fe200078e0290 */
[----:B------:R3:W-:Y:S01]  /*32a20*/  @P6 STG.E [R12.64], R211 ;  /* 0x000000d30c006986 */ /* 0x0007e2000c101908 */
[----:B------:R-:W-:-:S03]  /*32a30*/  ISETP.LT.AND P0, PT, R223, c[0x0][0x178], !P2 ;  /* 0x00005e00df007a0c */ /* 0x000fc60005701270 */
[----:B------:R1:W-:Y:S01]  /*32a40*/  @P3 STG.E [R14.64], R227 ;  /* 0x000000e30e003986 */ /* 0x0003e2000c101908 */
[----:B------:R-:W-:Y:S02]  /*32a50*/  ISETP.LT.AND P3, PT, R99, c[0x0][0x178], !P2 ;  /* 0x00005e0063007a0c */ /* 0x000fe40005761270 */
[----:B----4-:R-:W-:-:S04]  /*32a60*/  ISETP.GE.AND P1, PT, R0, c[0x0][0x17c], PT ;  /* 0x00005f0000007a0c */ /* 0x010fc80003f26270 */
[----:B------:R-:W-:Y:S02]  /*32a70*/  ISETP.LT.AND P5, PT, R223, c[0x0][0x178], !P1 ;  /* 0x00005e00df007a0c */ /* 0x000fe40004fa1270 */
[----:B------:R-:W4:Y:S01]  /*32a80*/  LDL.LU R223, [R1+0xf34] ;  /* 0x000f340001df7983 */ /* 0x000f220000300800 */
[----:B------:R-:W-:-:S03]  /*32a90*/  ISETP.LT.AND P6, PT, R99, c[0x0][0x178], !P1 ;  /* 0x00005e0063007a0c */ /* 0x000fc60004fc1270 */
[----:B------:R-:W4:Y:S01]  /*32aa0*/  LDL.LU R99, [R1+0xf30] ;  /* 0x000f300001637983 */ /* 0x000f220000300800 */
[----:B------:R-:W-:Y:S02]  /*32ab0*/  ISETP.LT.AND P4, PT, R250, c[0x0][0x178], !P4 ;  /* 0x00005e00fa007a0c */ /* 0x000fe40006781270 */
[C---:B------:R-:W-:Y:S01]  /*32ac0*/  IADD3 R23, R21.reuse, c[0x0][0x198], RZ ;  /* 0x0000660015177a10 */ /* 0x040fe20007ffe0ff */
[----:B------:R-:W-:-:S04]  /*32ad0*/  IMAD.WIDE R2, R21, 0x4, R146 ;  /* 0x0000000415027825 */ /* 0x000fc800078e0292 */
[----:B------:R-:W-:-:S06]  /*32ae0*/  IMAD.WIDE R18, R23, 0x4, R8 ;  /* 0x0000000417127825 */ /* 0x000fcc00078e0208 */
[----:B------:R2:W-:Y:S04]  /*32af0*/  @P4 STG.E [R2.64], R27 ;  /* 0x0000001b02004986 */ /* 0x0005e8000c101908 */
[----:B------:R3:W-:Y:S01]  /*32b00*/  @P0 STG.E [R18.64], R98 ;  /* 0x0000006212000986 */ /* 0x0007e2000c101908 */
[C---:B------:R-:W-:Y:S02]  /*32b10*/  ISETP.LT.AND P0, PT, R251.reuse, c[0x0][0x178], !P2 ;  /* 0x00005e00fb007a0c */ /* 0x040fe40005701270 */
[----:B------:R-:W-:Y:S02]  /*32b20*/  ISETP.LT.AND P2, PT, R250, c[0x0][0x178], !P2 ;  /* 0x00005e00fa007a0c */ /* 0x000fe40005741270 */
[----:B------:R-:W-:Y:S02]  /*32b30*/  ISETP.LT.AND P4, PT, R251, c[0x0][0x178], !P1 ;  /* 0x00005e00fb007a0c */ /* 0x000fe40004f81270 */
[----:B-1----:R-:W-:-:S02]  /*32b40*/  IADD3 R17, R23, c[0x0][0x198], RZ ;  /* 0x0000660017117a10 */ /* 0x002fc40007ffe0ff */
[----:B------:R-:W-:Y:S01]  /*32b50*/  ISETP.LT.AND P1, PT, R250, c[0x0][0x178], !P1 ;  /* 0x00005e00fa007a0c */ /* 0x000fe20004f21270 */
[----:B--2---:R-:W-:-:S04]  /*32b60*/  IMAD.WIDE R4, R23, 0x4, R10 ;  /* 0x0000000417047825 */ /* 0x004fc800078e020a */
[C---:B------:R-:W-:Y:S01]  /*32b70*/  IMAD.WIDE R6, R23.reuse, 0x4, R144 ;  /* 0x0000000417067825 */ /* 0x040fe200078e0290 */
[----:B------:R1:W-:Y:S03]  /*32b80*/  @P3 STG.E [R4.64], R222 ;  /* 0x000000de04003986 */ /* 0x0003e6000c101908 */
[----:B---3--:R-:W-:Y:S01]  /*32b90*/  IMAD.WIDE R12, R23, 0x4, R146 ;  /* 0x00000004170c7825 */ /* 0x008fe200078e0292 */
[----:B------:R1:W-:Y:S03]  /*32ba0*/  @P0 STG.E [R6.64], R230 ;  /* 0x000000e606000986 */ /* 0x0003e6000c101908 */
[C---:B------:R-:W-:Y:S01]  /*32bb0*/  IMAD.WIDE R8, R17.reuse, 0x4, R8 ;  /* 0x0000000411087825 */ /* 0x040fe200078e0208 */
[----:B------:R1:W-:Y:S03]  /*32bc0*/  @P2 STG.E [R12.64], R30 ;  /* 0x0000001e0c002986 */ /* 0x0003e6000c101908 */
[----:B------:R-:W-:-:S04]  /*32bd0*/  IMAD.WIDE R10, R17, 0x4, R10 ;  /* 0x00000004110a7825 */ /* 0x000fc800078e020a */
[----:B------:R-:W-:-:S04]  /*32be0*/  IMAD.WIDE R144, R17, 0x4, R144 ;  /* 0x0000000411907825 */ /* 0x000fc800078e0290 */
[----:B------:R-:W-:Y:S01]  /*32bf0*/  IMAD.WIDE R146, R17, 0x4, R146 ;  /* 0x0000000411927825 */ /* 0x000fe200078e0292 */
[----:B----4-:R1:W-:Y:S04]  /*32c00*/  @P5 STG.E [R8.64], R99 ;  /* 0x0000006308005986 */ /* 0x0103e8000c101908 */
[----:B------:R1:W-:Y:S04]  /*32c10*/  @P6 STG.E [R10.64], R223 ;  /* 0x000000df0a006986 */ /* 0x0003e8000c101908 */
[----:B------:R1:W-:Y:S01]  /*32c20*/  @P4 STG.E [R144.64], R231 ;  /* 0x000000e790004986 */ /* 0x0003e2000c101908 */
[----:B------:R-:W-:Y:S05]  /*32c30*/  @!P1 EXIT ;  /* 0x000000000000994d */ /* 0x000fea0003800000 */
[----:B------:R-:W-:Y:S01]  /*32c40*/  STG.E [R146.64], R31 ;  /* 0x0000001f92007986 */ /* 0x000fe2000c101908 */
[----:B------:R-:W-:Y:S05]  /*32c50*/  EXIT ;  /* 0x000000000000794d */ /* 0x000fea0003800000 */
.L_x_2:
[----:B------:R-:W-:-:S00]  /*32c60*/  BRA `(.L_x_2) ;  /* 0xfffffff000007947 */ /* 0x000fc0000383ffff */
[----:B------:R-:W-:-:S00]  /*32c70*/  NOP ;  /* 0x0000000000007918 */ /* 0x000fc00000000000 */
        /* <DEDUP_REMOVED lines=8> */
.L_x_3:


//--------------------- .nv.shared.matmul_kernel  --------------------------
	.section	.nv.shared.matmul_kernel,"aw",@nobits
	.sectionflags	@""
	.align	16
